	.target	sm_90a

	.elftype	@"ET_EXEC"


//--------------------- .note.nv.tkinfo           --------------------------
	.section	.note.nv.tkinfo,"",@"SHT_NOTE"
	.sectionflags	@"SHF_NOTE_NV_TKINFO"
	.tkinfo
        /*0018*/ 	.word	0x00000002
        /*0030*/ 	.string	""
        /*0030*/ 	.string	"ptxas"
        /*0030*/ 	.string	"Cuda compilation tools, release 13.0, V13.0.88"
        /*0030*/ 	.string	"Build cuda_13.0.r13.0/compiler.36424714_0"
        /*0030*/ 	.string	"-v  -suppress-debug-info  -lineinfo  -arch sm_90a "



//--------------------- .note.nv.cuinfo           --------------------------
	.section	.note.nv.cuinfo,"",@"SHT_NOTE"
	.sectionflags	@"SHF_NOTE_NV_CUINFO"
        /*0018*/ 	.short	0x0002
        /*001a*/ 	.short	0x005a
        /*001c*/ 	.short	0x0082
	.zero		2


//--------------------- .nv.info                  --------------------------
	.section	.nv.info,"",@"SHT_CUDA_INFO"
	.align	4


	//----- nvinfo : EIATTR_REGCOUNT
	.align		4
        /*0000*/ 	.byte	0x04, 0x2f
        /*0002*/ 	.short	(.L_1 - .L_0)
	.align		4
.L_0:
        /*0004*/ 	.word	index@(matmul_kernel)
        /*0008*/ 	.word	0x000000ff


	//----- nvinfo : EIATTR_FRAME_SIZE
	.align		4
.L_1:
        /*000c*/ 	.byte	0x04, 0x11
        /*000e*/ 	.short	(.L_3 - .L_2)
	.align		4
.L_2:
        /*0010*/ 	.word	index@(matmul_kernel)
        /*0014*/ 	.word	0x000005d8


	//----- nvinfo : EIATTR_MIN_STACK_SIZE
	.align		4
.L_3:
        /*0018*/ 	.byte	0x04, 0x12
        /*001a*/ 	.short	(.L_5 - .L_4)
	.align		4
.L_4:
        /*001c*/ 	.word	index@(matmul_kernel)
        /*0020*/ 	.word	0x000005d8
.L_5:


//--------------------- .nv.compat                --------------------------
	.section	.nv.compat,"",@"SHT_CUDA_COMPAT_INFO"
	.align	4
        /*0000*/ 	.byte	0x02, 0x09, 0x01, 0x00, 0x02, 0x02, 0x04, 0x00, 0x02, 0x05, 0x05, 0x00, 0x03, 0x07, 0x01, 0x01
        /*0010*/ 	.byte	0x02, 0x03, 0x00, 0x00, 0x02, 0x06, 0x01, 0x00, 0x04, 0x0b, 0x08, 0x00, 0x00, 0x00, 0x00, 0x00
        /*0020*/ 	.byte	0x00, 0x00, 0x00, 0x00


//--------------------- .nv.info.matmul_kernel    --------------------------
	.section	.nv.info.matmul_kernel,"",@"SHT_CUDA_INFO"
	.sectionflags	@""
	.align	4


	//----- nvinfo : EIATTR_CUDA_API_VERSION
	.align		4
        /*0000*/ 	.byte	0x04, 0x37
        /*0002*/ 	.short	(.L_7 - .L_6)
.L_6:
        /*0004*/ 	.word	0x00000082


	//----- nvinfo : EIATTR_KPARAM_INFO
	.align		4
.L_7:
        /*0008*/ 	.byte	0x04, 0x17
        /*000a*/ 	.short	(.L_9 - .L_8)
.L_8:
        /*000c*/ 	.word	0x00000000
        /*0010*/ 	.short	0x000d
        /*0012*/ 	.short	0x0048
        /*0014*/ 	.byte	0x00, 0xf4, 0x21, 0x00


	//----- nvinfo : EIATTR_KPARAM_INFO
	.align		4
.L_9:
        /*0018*/ 	.byte	0x04, 0x17
        /*001a*/ 	.short	(.L_11 - .L_10)
.L_10:
        /*001c*/ 	.word	0x00000000
        /*0020*/ 	.short	0x000c
        /*0022*/ 	.short	0x0040
        /*0024*/ 	.byte	0x00, 0xf4, 0x21, 0x00


	//----- nvinfo : EIATTR_KPARAM_INFO
	.align		4
.L_11:
        /*0028*/ 	.byte	0x04, 0x17
        /*002a*/ 	.short	(.L_13 - .L_12)
.L_12:
        /*002c*/ 	.word	0x00000000
        /*0030*/ 	.short	0x000b
        /*0032*/ 	.short	0x0038
        /*0034*/ 	.byte	0x00, 0xf0, 0x11, 0x00


	//----- nvinfo : EIATTR_KPARAM_INFO
	.align		4
.L_13:
        /*0038*/ 	.byte	0x04, 0x17
        /*003a*/ 	.short	(.L_15 - .L_14)
.L_14:
        /*003c*/ 	.word	0x00000000
        /*0040*/ 	.short	0x000a
        /*0042*/ 	.short	0x0034
        /*0044*/ 	.byte	0x00, 0xf0, 0x11, 0x00


	//----- nvinfo : EIATTR_KPARAM_INFO
	.align		4
.L_15:
        /*0048*/ 	.byte	0x04, 0x17
        /*004a*/ 	.short	(.L_17 - .L_16)
.L_16:
        /*004c*/ 	.word	0x00000000
        /*0050*/ 	.short	0x0009
        /*0052*/ 	.short	0x0030
        /*0054*/ 	.byte	0x00, 0xf0, 0x11, 0x00


	//----- nvinfo : EIATTR_KPARAM_INFO
	.align		4
.L_17:
        /*0058*/ 	.byte	0x04, 0x17
        /*005a*/ 	.short	(.L_19 - .L_18)
.L_18:
        /*005c*/ 	.word	0x00000000
        /*0060*/ 	.short	0x0008
        /*0062*/ 	.short	0x002c
        /*0064*/ 	.byte	0x00, 0xf0, 0x11, 0x00


	//----- nvinfo : EIATTR_KPARAM_INFO
	.align		4
.L_19:
        /*0068*/ 	.byte	0x04, 0x17
        /*006a*/ 	.short	(.L_21 - .L_20)
.L_20:
        /*006c*/ 	.word	0x00000000
        /*0070*/ 	.short	0x0007
        /*0072*/ 	.short	0x0028
        /*0074*/ 	.byte	0x00, 0xf0, 0x11, 0x00


	//----- nvinfo : EIATTR_KPARAM_INFO
	.align		4
.L_21:
        /*0078*/ 	.byte	0x04, 0x17
        /*007a*/ 	.short	(.L_23 - .L_22)
.L_22:
        /*007c*/ 	.word	0x00000000
        /*0080*/ 	.short	0x0006
        /*0082*/ 	.short	0x0024
        /*0084*/ 	.byte	0x00, 0xf0, 0x11, 0x00


	//----- nvinfo : EIATTR_KPARAM_INFO
	.align		4
.L_23:
        /*0088*/ 	.byte	0x04, 0x17
        /*008a*/ 	.short	(.L_25 - .L_24)
.L_24:
        /*008c*/ 	.word	0x00000000
        /*0090*/ 	.short	0x0005
        /*0092*/ 	.short	0x0020
        /*0094*/ 	.byte	0x00, 0xf0, 0x11, 0x00


	//----- nvinfo : EIATTR_KPARAM_INFO
	.align		4
.L_25:
        /*0098*/ 	.byte	0x04, 0x17
        /*009a*/ 	.short	(.L_27 - .L_26)
.L_26:
        /*009c*/ 	.word	0x00000000
        /*00a0*/ 	.short	0x0004
        /*00a2*/ 	.short	0x001c
        /*00a4*/ 	.byte	0x00, 0xf0, 0x11, 0x00


	//----- nvinfo : EIATTR_KPARAM_INFO
	.align		4
.L_27:
        /*00a8*/ 	.byte	0x04, 0x17
        /*00aa*/ 	.short	(.L_29 - .L_28)
.L_28:
        /*00ac*/ 	.word	0x00000000
        /*00b0*/ 	.short	0x0003
        /*00b2*/ 	.short	0x0018
        /*00b4*/ 	.byte	0x00, 0xf0, 0x11, 0x00


	//----- nvinfo : EIATTR_KPARAM_INFO
	.align		4
.L_29:
        /*00b8*/ 	.byte	0x04, 0x17
        /*00ba*/ 	.short	(.L_31 - .L_30)
.L_30:
        /*00bc*/ 	.word	0x00000000
        /*00c0*/ 	.short	0x0002
        /*00c2*/ 	.short	0x0010
        /*00c4*/ 	.byte	0x00, 0xf4, 0x21, 0x00


	//----- nvinfo : EIATTR_KPARAM_INFO
	.align		4
.L_31:
        /*00c8*/ 	.byte	0x04, 0x17
        /*00ca*/ 	.short	(.L_33 - .L_32)
.L_32:
        /*00cc*/ 	.word	0x00000000
        /*00d0*/ 	.short	0x0001
        /*00d2*/ 	.short	0x0008
        /*00d4*/ 	.byte	0x00, 0xf4, 0x21, 0x00


	//----- nvinfo : EIATTR_KPARAM_INFO
	.align		4
.L_33:
        /*00d8*/ 	.byte	0x04, 0x17
        /*00da*/ 	.short	(.L_35 - .L_34)
.L_34:
        /*00dc*/ 	.word	0x00000000
        /*00e0*/ 	.short	0x0000
        /*00e2*/ 	.short	0x0000
        /*00e4*/ 	.byte	0x00, 0xf4, 0x21, 0x00


	//----- nvinfo : EIATTR_SPARSE_MMA_MASK
	.align		4
.L_35:
        /*00e8*/ 	.byte	0x03, 0x50
        /*00ea*/ 	.short	0x0000


	//----- nvinfo : EIATTR_MAXREG_COUNT
	.align		4
        /*00ec*/ 	.byte	0x03, 0x1b
        /*00ee*/ 	.short	0x00ff


	//----- nvinfo : EIATTR_NUM_BARRIERS
	.align		4
        /*00f0*/ 	.byte	0x02, 0x4c
        /*00f2*/ 	.byte	0x01
	.zero		1


	//----- nvinfo : EIATTR_ANNOTATIONS
	.align		4
        /*00f4*/ 	.byte	0x04, 0x55
        /*00f6*/ 	.short	(.L_37 - .L_36)


	//   ....[0]....
.L_36:
        /*00f8*/ 	.word	0x00000001
        /*00fc*/ 	.byte	0xd0, 0x00, 0x00, 0x00, 0x01, 0x00, 0x00, 0x00, 0x30, 0x06, 0x00, 0x00, 0x01, 0x00, 0x00, 0x00
        /* <DEDUP_REMOVED lines=506> */
        /*20ac*/ 	.byte	0x50, 0x1a, 0x01, 0x00, 0x01, 0x00, 0x00, 0x00, 0x70, 0x1a, 0x01, 0x00


	//----- nvinfo : EIATTR_MERCURY_ISA_VERSION
	.align		4
.L_37:
        /*20b8*/ 	.byte	0x03, 0x5f
        /*20ba*/ 	.short	0x0101


	//----- nvinfo : EIATTR_EXIT_INSTR_OFFSETS
	.align		4
        /*20bc*/ 	.byte	0x04, 0x1c
        /*20be*/ 	.short	(.L_39 - .L_38)


	//   ....[0]....
.L_38:
        /*20c0*/ 	.word	0x00015980


	//   ....[1]....
        /*20c4*/ 	.word	0x000159a0


	//----- nvinfo : EIATTR_REQNTID
	.align		4
.L_39:
        /*20c8*/ 	.byte	0x04, 0x10
        /*20ca*/ 	.short	(.L_41 - .L_40)
.L_40:
        /*20cc*/ 	.word	0x00000080
        /*20d0*/ 	.word	0x00000001
        /*20d4*/ 	.word	0x00000001


	//----- nvinfo : EIATTR_CBANK_PARAM_SIZE
	.align		4
.L_41:
        /*20d8*/ 	.byte	0x03, 0x19
        /*20da*/ 	.short	0x0050


	//----- nvinfo : EIATTR_PARAM_CBANK
	.align		4
        /*20dc*/ 	.byte	0x04, 0x0a
        /*20de*/ 	.short	(.L_43 - .L_42)
	.align		4
.L_42:
        /*20e0*/ 	.word	index@(.nv.constant0.matmul_kernel)
        /*20e4*/ 	.short	0x0210
        /*20e6*/ 	.short	0x0050


	//----- nvinfo : EIATTR_SW_WAR
	.align		4
.L_43:
        /*20e8*/ 	.byte	0x04, 0x36
        /*20ea*/ 	.short	(.L_45 - .L_44)
.L_44:
        /*20ec*/ 	.word	0x00000008
.L_45:


//--------------------- .nv.callgraph             --------------------------
	.section	.nv.callgraph,"",@"SHT_CUDA_CALLGRAPH"
	.align	4
	.sectionentsize	8
	.align		4
        /*0000*/ 	.word	0x00000000
	.align		4
        /*0004*/ 	.word	0xffffffff
	.align		4
        /*0008*/ 	.word	0x00000000
	.align		4
        /*000c*/ 	.word	0xfffffffe
	.align		4
        /*0010*/ 	.word	0x00000000
	.align		4
        /*0014*/ 	.word	0xfffffffd
	.align		4
        /*0018*/ 	.word	0x00000000
	.align		4
        /*001c*/ 	.word	0xfffffffc


//--------------------- .text.matmul_kernel       --------------------------
	.section	.text.matmul_kernel,"ax",@progbits
	.align	128
        .global         matmul_kernel
        .type           matmul_kernel,@function
        .size           matmul_kernel,(.L_x_3 - matmul_kernel)
        .other          matmul_kernel,@"STO_CUDA_ENTRY STV_DEFAULT"
matmul_kernel:
.text.matmul_kernel:
[----:B------:R-:W1:Y:S08]  /*0000*/  LDC R1, c[0x0][0x28] ;  /* 0x00000a00ff017b82 */ /* 0x000e700000000800 */
[----:B------:R-:W2:Y:S01]  /*0010*/  LDC.64 R2, c[0x0][0x228] ;  /* 0x00008a00ff027b82 */ /* 0x000ea20000000a00 */
[----:B-1----:R-:W-:Y:S01]  /*0020*/  VIADD R1, R1, 0xfffffa28 ;  /* 0xfffffa2801017836 */ /* 0x002fe20000000000 */
[----:B------:R-:W1:Y:S01]  /*0030*/  S2R R5, SR_CTAID.X ;  /* 0x0000000000057919 */ /* 0x000e620000002500 */
[----:B------:R-:W-:Y:S01]  /*0040*/  ULDC UR5, c[0x0][0x240] ;  /* 0x0000900000057ab9 */ /* 0x000fe20000000800 */
[----:B------:R-:W-:Y:S01]  /*0050*/  ULDC.64 UR8, c[0x0][0x218] ;  /* 0x0000860000087ab9 */ /* 0x000fe20000000a00 */
[----:B------:R-:W-:Y:S01]  /*0060*/  ULDC.64 UR6, c[0x0][0x210] ;  /* 0x0000840000067ab9 */ /* 0x000fe20000000a00 */
[----:B------:R-:W3:Y:S01]  /*0070*/  S2R R42, SR_TID.X ;  /* 0x00000000002a7919 */ /* 0x000ee20000002100 */
[----:B------:R-:W-:Y:S01]  /*0080*/  UMOV UR12, 0x400 ;  /* 0x00000400000c7882 */ /* 0x000fe20000000000 */
[----:B------:R-:W4:Y:S01]  /*0090*/  LDC.64 R222, c[0x0][0x230] ;  /* 0x00008c00ffde7b82 */ /* 0x000f220000000a00 */
[----:B------:R-:W-:-:S07]  /*00a0*/  ULDC.64 UR16, c[0x0][0x208] ;  /* 0x0000820000107ab9 */ /* 0x000fce0000000a00 */
[----:B------:R-:W3:Y:S01]  /*00b0*/  S2UR UR4, SR_CgaCtaId ;  /* 0x00000000000479c3 */ /* 0x000ee20000008800 */
[----:B--2---:R-:W-:Y:S01]  /*00c0*/  IMAD.MOV.U32 R44, RZ, RZ, R3 ;  /* 0x000000ffff2c7224 */ /* 0x004fe200078e0003 */
[----:B------:R2:W-:Y:S01]  /*00d0*/  STL.64 [R1+0x4e8], R2 ;  /* 0x0004e80201007387 */ /* 0x0005e20000100a00 */
[----:B------:R-:W-:-:S05]  /*00e0*/  IMAD.MOV.U32 R43, RZ, RZ, R2 ;  /* 0x000000ffff2b7224 */ /* 0x000fca00078e0002 */
[----:B------:R-:W3:Y:S01]  /*00f0*/  LDC R198, c[0x0][0x230] ;  /* 0x00008c00ffc67b82 */ /* 0x000ee20000000800 */
[----:B------:R-:W-:Y:S01]  /*0100*/  VIADD R0, R44, 0x3f ;  /* 0x0000003f2c007836 */ /* 0x000fe20000000000 */
[----:B------:R-:W-:Y:S02]  /*0110*/  IABS R32, R44 ;  /* 0x0000002c00207213 */ /* 0x000fe40000000000 */
[----:B------:R-:W-:Y:S01]  /*0120*/  IABS R29, R43 ;  /* 0x0000002b001d7213 */ /* 0x000fe20000000000 */
[C---:B----4-:R-:W-:Y:S01]  /*0130*/  VIADD R252, R222.reuse, 0x1f ;  /* 0x0000001fdefc7836 */ /* 0x050fe20000000000 */
[----:B-1----:R-:W-:Y:S02]  /*0140*/  IABS R8, R5 ;  /* 0x0000000500087213 */ /* 0x002fe40000000000 */
[----:B------:R-:W1:Y:S01]  /*0150*/  LDC R218, c[0x0][0x230] ;  /* 0x00008c00ffda7b82 */ /* 0x000e620000000800 */
[----:B------:R-:W-:Y:S01]  /*0160*/  VIADD R247, R222, 0xffffffe0 ;  /* 0xffffffe0def77836 */ /* 0x000fe20000000000 */
[----:B--2---:R-:W-:-:S02]  /*0170*/  SHF.R.S32.HI R3, RZ, 0x1f, R0 ;  /* 0x0000001fff037819 */ /* 0x004fc40000011400 */
[----:B---3--:R-:W-:Y:S01]  /*0180*/  LOP3.LUT R175, R42, 0x1f, RZ, 0xc0, !PT ;  /* 0x0000001f2aaf7812 */ /* 0x008fe200078ec0ff */
[----:B------:R-:W-:Y:S01]  /*0190*/  ULEA UR12, UR4, UR12, 0x18 ;  /* 0x0000000c040c7291 */ /* 0x000fe2000f8ec03f */
[----:B------:R-:W-:-:S04]  /*01a0*/  LEA.HI R3, R3, R0, RZ, 0x6 ;  /* 0x0000000003037211 */ /* 0x000fc800078f30ff */
[----:B------:R-:W-:-:S04]  /*01b0*/  SHF.R.S32.HI R4, RZ, 0x6, R3 ;  /* 0x00000006ff047819 */ /* 0x000fc80000011403 */
[-C--:B------:R-:W-:Y:S02]  /*01c0*/  IABS R7, R4.reuse ;  /* 0x0000000400077213 */ /* 0x080fe40000000000 */
[----:B------:R-:W-:Y:S02]  /*01d0*/  IABS R10, R4 ;  /* 0x00000004000a7213 */ /* 0x000fe40000000000 */
[----:B------:R-:W2:Y:S08]  /*01e0*/  I2F.RP R0, R7 ;  /* 0x0000000700007306 */ /* 0x000eb00000209400 */
[----:B--2---:R-:W2:Y:S02]  /*01f0*/  MUFU.RCP R0, R0 ;  /* 0x0000000000007308 */ /* 0x004ea40000001000 */
[----:B--2---:R-:W-:-:S02]  /*0200*/  VIADD R2, R0, 0xffffffe ;  /* 0x0ffffffe00027836 */ /* 0x004fc40000000000 */
[----:B------:R-:W-:-:S04]  /*0210*/  IMAD.MOV R0, RZ, RZ, -R10 ;  /* 0x000000ffff007224 */ /* 0x000fc800078e0a0a */
[----:B------:R2:W3:Y:S02]  /*0220*/  F2I.FTZ.U32.TRUNC.NTZ R3, R2 ;  /* 0x0000000200037305 */ /* 0x0004e4000021f000 */
[----:B--2---:R-:W-:Y:S02]  /*0230*/  IMAD.MOV.U32 R2, RZ, RZ, RZ ;  /* 0x000000ffff027224 */ /* 0x004fe400078e00ff */
[----:B---3--:R-:W-:-:S04]  /*0240*/  IMAD.MOV R6, RZ, RZ, -R3 ;  /* 0x000000ffff067224 */ /* 0x008fc800078e0a03 */
[----:B------:R-:W-:Y:S02]  /*0250*/  IMAD R9, R6, R7, RZ ;  /* 0x0000000706097224 */ /* 0x000fe400078e02ff */
[----:B------:R-:W-:Y:S02]  /*0260*/  IMAD.MOV.U32 R6, RZ, RZ, R8 ;  /* 0x000000ffff067224 */ /* 0x000fe400078e0008 */
[----:B------:R-:W-:-:S06]  /*0270*/  IMAD.HI.U32 R3, R3, R9, R2 ;  /* 0x0000000903037227 */ /* 0x000fcc00078e0002 */
[----:B------:R-:W-:-:S04]  /*0280*/  IMAD.HI.U32 R3, R3, R6, RZ ;  /* 0x0000000603037227 */ /* 0x000fc800078e00ff */
[----:B------:R-:W-:-:S05]  /*0290*/  IMAD R0, R3, R0, R6 ;  /* 0x0000000003007224 */ /* 0x000fca00078e0206 */
[----:B------:R-:W-:-:S13]  /*02a0*/  ISETP.GT.U32.AND P1, PT, R7, R0, PT ;  /* 0x000000000700720c */ /* 0x000fda0003f24070 */
[----:B------:R-:W-:Y:S02]  /*02b0*/  @!P1 IMAD.IADD R0, R0, 0x1, -R7 ;  /* 0x0000000100009824 */ /* 0x000fe400078e0a07 */
[----:B------:R-:W-:Y:S01]  /*02c0*/  @!P1 VIADD R3, R3, 0x1 ;  /* 0x0000000103039836 */ /* 0x000fe20000000000 */
[----:B------:R-:W-:Y:S02]  /*02d0*/  ISETP.NE.AND P1, PT, R4, RZ, PT ;  /* 0x000000ff0400720c */ /* 0x000fe40003f25270 */
[----:B------:R-:W-:Y:S02]  /*02e0*/  ISETP.GE.U32.AND P0, PT, R0, R7, PT ;  /* 0x000000070000720c */ /* 0x000fe40003f06070 */
[----:B------:R-:W-:-:S04]  /*02f0*/  LOP3.LUT R0, R5, R4, RZ, 0x3c, !PT ;  /* 0x0000000405007212 */ /* 0x000fc800078e3cff */
[----:B------:R-:W-:Y:S01]  /*0300*/  ISETP.GE.AND P2, PT, R0, RZ, PT ;  /* 0x000000ff0000720c */ /* 0x000fe20003f46270 */
[----:B------:R-:W-:-:S06]  /*0310*/  VIADD R0, R43, 0x1ff ;  /* 0x000001ff2b007836 */ /* 0x000fcc0000000000 */
[----:B------:R-:W-:-:S05]  /*0320*/  @P0 VIADD R3, R3, 0x1 ;  /* 0x0000000103030836 */ /* 0x000fca0000000000 */
[----:B------:R-:W-:Y:S02]  /*0330*/  MOV R12, R3 ;  /* 0x00000003000c7202 */ /* 0x000fe40000000f00 */
[----:B------:R-:W-:-:S03]  /*0340*/  SHF.R.S32.HI R3, RZ, 0x1f, R0 ;  /* 0x0000001fff037819 */ /* 0x000fc60000011400 */
[----:B------:R-:W-:Y:S01]  /*0350*/  @!P2 IMAD.MOV R12, RZ, RZ, -R12 ;  /* 0x000000ffff0ca224 */ /* 0x000fe200078e0a0c */
[----:B------:R-:W-:Y:S02]  /*0360*/  LEA.HI R3, R3, R0, RZ, 0x9 ;  /* 0x0000000003037211 */ /* 0x000fe400078f48ff */
[----:B------:R-:W-:-:S04]  /*0370*/  @!P1 LOP3.LUT R12, RZ, R4, RZ, 0x33, !PT ;  /* 0x00000004ff0c9212 */ /* 0x000fc800078e33ff */
[----:B------:R-:W-:Y:S01]  /*0380*/  LEA.HI.SX32 R3, R3, -R12, 0x17 ;  /* 0x8000000c03037211 */ /* 0x000fe200078fbaff */
[----:B------:R-:W-:-:S03]  /*0390*/  IMAD.MOV R6, RZ, RZ, -R12 ;  /* 0x000000ffff067224 */ /* 0x000fc600078e0a0c */
[----:B------:R-:W-:Y:S01]  /*03a0*/  VIMNMX R15, R3, 0x1, PT ;  /* 0x00000001030f7848 */ /* 0x000fe20003fe0100 */
[----:B------:R-:W-:-:S03]  /*03b0*/  IMAD R14, R4, R6, R5 ;  /* 0x00000006040e7224 */ /* 0x000fc600078e0205 */
[----:B------:R-:W-:Y:S02]  /*03c0*/  IABS R7, R15 ;  /* 0x0000000f00077213 */ /* 0x000fe40000000000 */
[----:B------:R-:W-:Y:S02]  /*03d0*/  IABS R6, R14 ;  /* 0x0000000e00067213 */ /* 0x000fe40000000000 */
[----:B------:R-:W2:Y:S08]  /*03e0*/  I2F.RP R0, R7 ;  /* 0x0000000700007306 */ /* 0x000eb00000209400 */
[----:B--2---:R-:W2:Y:S02]  /*03f0*/  MUFU.RCP R0, R0 ;  /* 0x0000000000007308 */ /* 0x004ea40000001000 */
[----:B--2---:R-:W-:-:S06]  /*0400*/  VIADD R2, R0, 0xffffffe ;  /* 0x0ffffffe00027836 */ /* 0x004fcc0000000000 */
[----:B------:R2:W3:Y:S02]  /*0410*/  F2I.FTZ.U32.TRUNC.NTZ R3, R2 ;  /* 0x0000000200037305 */ /* 0x0004e4000021f000 */
[----:B--2---:R-:W-:Y:S02]  /*0420*/  IMAD.MOV.U32 R2, RZ, RZ, RZ ;  /* 0x000000ffff027224 */ /* 0x004fe400078e00ff */
[----:B---3--:R-:W-:-:S04]  /*0430*/  IMAD.MOV R8, RZ, RZ, -R3 ;  /* 0x000000ffff087224 */ /* 0x008fc800078e0a03 */
[----:B------:R-:W-:Y:S01]  /*0440*/  IMAD.MOV.U32 R4, RZ, RZ, R8 ;  /* 0x000000ffff047224 */ /* 0x000fe200078e0008 */
[----:B------:R-:W-:-:S03]  /*0450*/  IABS R8, R15 ;  /* 0x0000000f00087213 */ /* 0x000fc60000000000 */
[----:B------:R-:W-:Y:S02]  /*0460*/  IMAD R5, R4, R7, RZ ;  /* 0x0000000704057224 */ /* 0x000fe400078e02ff */
[----:B------:R-:W-:Y:S02]  /*0470*/  IMAD.MOV.U32 R4, RZ, RZ, R6 ;  /* 0x000000ffff047224 */ /* 0x000fe400078e0006 */
[----:B------:R-:W-:-:S04]  /*0480*/  IMAD.HI.U32 R3, R3, R5, R2 ;  /* 0x0000000503037227 */ /* 0x000fc800078e0002 */
[----:B------:R-:W-:Y:S02]  /*0490*/  IMAD.MOV R5, RZ, RZ, -R8 ;  /* 0x000000ffff057224 */ /* 0x000fe400078e0a08 */
[----:B------:R-:W-:Y:S02]  /*04a0*/  IMAD.HI.U32 R0, R3, R4, RZ ;  /* 0x0000000403007227 */ /* 0x000fe400078e00ff */
[----:B------:R-:W2:Y:S02]  /*04b0*/  I2F.RP R3, R32 ;  /* 0x0000002000037306 */ /* 0x000ea40000209400 */
[----:B------:R-:W-:-:S05]  /*04c0*/  IMAD R2, R0, R5, R4 ;  /* 0x0000000500027224 */ /* 0x000fca00078e0204 */
[----:B------:R-:W-:Y:S01]  /*04d0*/  ISETP.GT.U32.AND P1, PT, R7, R2, PT ;  /* 0x000000020700720c */ /* 0x000fe20003f24070 */
[----:B--2---:R-:W2:-:S12]  /*04e0*/  MUFU.RCP R3, R3 ;  /* 0x0000000300037308 */ /* 0x004e980000001000 */
[----:B------:R-:W-:Y:S02]  /*04f0*/  @!P1 IMAD.IADD R2, R2, 0x1, -R7 ;  /* 0x0000000102029824 */ /* 0x000fe400078e0a07 */
[----:B------:R-:W-:Y:S01]  /*0500*/  @!P1 VIADD R0, R0, 0x1 ;  /* 0x0000000100009836 */ /* 0x000fe20000000000 */
[----:B------:R-:W-:Y:S02]  /*0510*/  ISETP.NE.AND P1, PT, R15, RZ, PT ;  /* 0x000000ff0f00720c */ /* 0x000fe40003f25270 */
[----:B------:R-:W-:Y:S02]  /*0520*/  ISETP.GE.U32.AND P0, PT, R2, R7, PT ;  /* 0x000000070200720c */ /* 0x000fe40003f06070 */
[----:B------:R-:W-:-:S04]  /*0530*/  LOP3.LUT R2, R14, R15, RZ, 0x3c, !PT ;  /* 0x0000000f0e027212 */ /* 0x000fc800078e3cff */
[----:B------:R-:W-:Y:S01]  /*0540*/  ISETP.GE.AND P2, PT, R2, RZ, PT ;  /* 0x000000ff0200720c */ /* 0x000fe20003f46270 */
[----:B--2---:R-:W-:Y:S01]  /*0550*/  VIADD R5, R3, 0xffffffe ;  /* 0x0ffffffe03057836 */ /* 0x004fe20000000000 */
[----:B------:R-:W2:Y:S05]  /*0560*/  I2F.RP R2, R29 ;  /* 0x0000001d00027306 */ /* 0x000eaa0000209400 */
[----:B------:R-:W-:-:S03]  /*0570*/  @P0 VIADD R0, R0, 0x1 ;  /* 0x0000000100000836 */ /* 0x000fc60000000000 */
[----:B------:R-:W3:Y:S01]  /*0580*/  F2I.FTZ.U32.TRUNC.NTZ R3, R5 ;  /* 0x0000000500037305 */ /* 0x000ee2000021f000 */
[----:B------:R-:W-:Y:S01]  /*0590*/  IMAD.MOV.U32 R8, RZ, RZ, R0 ;  /* 0x000000ffff087224 */ /* 0x000fe200078e0000 */
[----:B------:R-:W-:-:S04]  /*05a0*/  SHF.R.U32.HI R0, RZ, 0x5, R42 ;  /* 0x00000005ff007819 */ /* 0x000fc8000001162a */
[----:B------:R-:W-:Y:S02]  /*05b0*/  @!P2 IADD3 R8, -R8, RZ, RZ ;  /* 0x000000ff0808a210 */ /* 0x000fe40007ffe1ff */
[----:B--2---:R-:W2:Y:S01]  /*05c0*/  MUFU.RCP R2, R2 ;  /* 0x0000000200027308 */ /* 0x004ea20000001000 */
[----:B------:R-:W-:Y:S02]  /*05d0*/  @!P1 LOP3.LUT R8, RZ, R15, RZ, 0x33, !PT ;  /* 0x0000000fff089212 */ /* 0x000fe400078e33ff */
[----:B------:R-:W-:-:S03]  /*05e0*/  SGXT.U32 R0, R0, 0x2 ;  /* 0x000000020000781a */ /* 0x000fc60000000000 */
[----:B------:R-:W-:Y:S02]  /*05f0*/  IMAD.SHL.U32 R13, R8, 0x40, RZ ;  /* 0x00000040080d7824 */ /* 0x000fe400078e00ff */
[----:B---3--:R-:W-:-:S03]  /*0600*/  IMAD.MOV R7, RZ, RZ, -R3 ;  /* 0x000000ffff077224 */ /* 0x008fc600078e0a03 */
[----:B------:R-:W-:Y:S01]  /*0610*/  LOP3.LUT R4, R13, R0, RZ, 0xfc, !PT ;  /* 0x000000000d047212 */ /* 0x000fe200078efcff */
[----:B------:R-:W-:Y:S01]  /*0620*/  IMAD R5, R7, R32, RZ ;  /* 0x0000002007057224 */ /* 0x000fe200078e02ff */
[----:B------:R-:W-:Y:S02]  /*0630*/  STL [R1+0x510], R13 ;  /* 0x0005100d01007387 */ /* 0x000fe40000100800 */
[----:B------:R-:W-:Y:S01]  /*0640*/  LOP3.LUT R16, R4, 0x3c, RZ, 0xfc, !PT ;  /* 0x0000003c04107812 */ /* 0x000fe200078efcff */
[----:B--2---:R-:W-:Y:S01]  /*0650*/  VIADD R0, R2, 0xffffffe ;  /* 0x0ffffffe02007836 */ /* 0x004fe20000000000 */
[----:B------:R-:W-:Y:S01]  /*0660*/  IABS R17, R4 ;  /* 0x0000000400117213 */ /* 0x000fe20000000000 */
[----:B------:R-:W-:Y:S01]  /*0670*/  IMAD.MOV.U32 R2, RZ, RZ, RZ ;  /* 0x000000ffff027224 */ /* 0x000fe200078e00ff */
[----:B------:R-:W-:Y:S02]  /*0680*/  IABS R11, R16 ;  /* 0x00000010000b7213 */ /* 0x000fe40000000000 */
[----:B------:R-:W-:Y:S01]  /*0690*/  LOP3.LUT R18, R4, 0x4, RZ, 0xfc, !PT ;  /* 0x0000000404127812 */ /* 0x000fe200078efcff */
[----:B------:R-:W-:Y:S01]  /*06a0*/  IMAD.HI.U32 R6, R3, R5, R2 ;  /* 0x0000000503067227 */ /* 0x000fe200078e0002 */
[C---:B------:R-:W-:Y:S01]  /*06b0*/  LOP3.LUT R2, R42.reuse, 0x60, RZ, 0xc0, !PT ;  /* 0x000000602a027812 */ /* 0x040fe200078ec0ff */
[----:B------:R2:W3:Y:S01]  /*06c0*/  F2I.FTZ.U32.TRUNC.NTZ R3, R0 ;  /* 0x0000000000037305 */ /* 0x0004e2000021f000 */
[----:B------:R-:W-:-:S02]  /*06d0*/  LOP3.LUT R5, R42, 0x7f, RZ, 0xc0, !PT ;  /* 0x0000007f2a057812 */ /* 0x000fc400078ec0ff */
[----:B------:R-:W-:Y:S01]  /*06e0*/  SHF.R.U32.HI R9, RZ, 0x1, R2 ;  /* 0x00000001ff097819 */ /* 0x000fe20000011602 */
[----:B------:R-:W-:Y:S01]  /*06f0*/  IMAD.HI.U32 R7, R6, R11, RZ ;  /* 0x0000000b06077227 */ /* 0x000fe200078e00ff */
[----:B------:R-:W-:Y:S02]  /*0700*/  LOP3.LUT R19, R4, 0x8, RZ, 0xfc, !PT ;  /* 0x0000000804137812 */ /* 0x000fe400078efcff */
[----:B------:R-:W-:Y:S01]  /*0710*/  ISETP.GE.AND P3, PT, R16, RZ, PT ;  /* 0x000000ff1000720c */ /* 0x000fe20003f66270 */
[----:B------:R-:W-:Y:S01]  /*0720*/  IMAD.SHL.U32 R2, R5, 0x4, RZ ;  /* 0x0000000405027824 */ /* 0x000fe200078e00ff */
[----:B------:R-:W-:Y:S01]  /*0730*/  ISETP.GE.AND P1, PT, R4, RZ, PT ;  /* 0x000000ff0400720c */ /* 0x000fe20003f26270 */
[----:B------:R-:W-:Y:S01]  /*0740*/  IMAD.MOV R10, RZ, RZ, -R7 ;  /* 0x000000ffff0a7224 */ /* 0x000fe200078e0a07 */
[----:B------:R-:W-:Y:S01]  /*0750*/  ISETP.GE.AND P2, PT, R19, RZ, PT ;  /* 0x000000ff1300720c */ /* 0x000fe20003f46270 */
[----:B------:R-:W-:Y:S01]  /*0760*/  IMAD.MOV.U32 R7, RZ, RZ, R17 ;  /* 0x000000ffff077224 */ /* 0x000fe200078e0011 */
[----:B--2---:R-:W-:Y:S01]  /*0770*/  LOP3.LUT R0, R2, R9, RZ, 0x3c, !PT ;  /* 0x0000000902007212 */ /* 0x004fe200078e3cff */
[C---:B------:R-:W-:Y:S01]  /*0780*/  IMAD R10, R32.reuse, R10, R11 ;  /* 0x0000000a200a7224 */ /* 0x040fe200078e020b */
[----:B------:R-:W-:Y:S01]  /*0790*/  IABS R11, R18 ;  /* 0x00000012000b7213 */ /* 0x000fe20000000000 */
[----:B------:R-:W-:Y:S01]  /*07a0*/  IMAD.MOV R2, RZ, RZ, -R8 ;  /* 0x000000ffff027224 */ /* 0x000fe200078e0a08 */
[----:B------:R-:W-:Y:S01]  /*07b0*/  IABS R17, R19 ;  /* 0x0000001300117213 */ /* 0x000fe20000000000 */
[----:B------:R2:W-:Y:S01]  /*07c0*/  STL [R1+0xf8], R0 ;  /* 0x0000f80001007387 */ /* 0x0005e20000100800 */
[----:B------:R-:W-:Y:S01]  /*07d0*/  ISETP.GT.U32.AND P0, PT, R32, R10, PT ;  /* 0x0000000a2000720c */ /* 0x000fe20003f04070 */
[----:B---3--:R-:W-:Y:S01]  /*07e0*/  IMAD.MOV R9, RZ, RZ, -R3 ;  /* 0x000000ffff097224 */ /* 0x008fe200078e0a03 */
[----:B------:R-:W-:-:S02]  /*07f0*/  LOP3.LUT R35, R4, 0x1c, RZ, 0xfc, !PT ;  /* 0x0000001c04237812 */ /* 0x000fc400078efcff */
[C---:B------:R-:W-:Y:S02]  /*0800*/  LOP3.LUT R37, R4.reuse, 0x24, RZ, 0xfc, !PT ;  /* 0x0000002404257812 */ /* 0x040fe400078efcff */
[----:B------:R-:W-:Y:S02]  /*0810*/  LOP3.LUT R36, R4, 0x20, RZ, 0xfc, !PT ;  /* 0x0000002004247812 */ /* 0x000fe400078efcff */
[----:B------:R-:W-:Y:S01]  /*0820*/  IABS R23, R37 ;  /* 0x0000002500177213 */ /* 0x000fe20000000000 */
[----:B--2---:R-:W-:Y:S01]  /*0830*/  IMAD.HI.U32 R0, R6, R7, RZ ;  /* 0x0000000706007227 */ /* 0x004fe200078e00ff */
[----:B------:R-:W-:Y:S02]  /*0840*/  IABS R21, R36 ;  /* 0x0000002400157213 */ /* 0x000fe40000000000 */
[----:B------:R-:W-:Y:S01]  /*0850*/  LOP3.LUT R39, R4, 0x2c, RZ, 0xfc, !PT ;  /* 0x0000002c04277812 */ /* 0x000fe200078efcff */
[----:B------:R-:W-:Y:S01]  /*0860*/  IMAD.MOV R8, RZ, RZ, -R0 ;  /* 0x000000ffff087224 */ /* 0x000fe200078e0a00 */
[----:B------:R-:W-:Y:S01]  /*0870*/  @!P0 IADD3 R10, R10, -R32, RZ ;  /* 0x800000200a0a8210 */ /* 0x000fe20007ffe0ff */
[----:B------:R-:W-:Y:S01]  /*0880*/  IMAD R0, R15, R2, R14 ;  /* 0x000000020f007224 */ /* 0x000fe200078e020e */
[----:B------:R-:W-:Y:S01]  /*0890*/  ISETP.GE.AND P0, PT, R18, RZ, PT ;  /* 0x000000ff1200720c */ /* 0x000fe20003f06270 */
[C---:B------:R-:W-:Y:S01]  /*08a0*/  IMAD R7, R32.reuse, R8, R7 ;  /* 0x0000000820077224 */ /* 0x040fe200078e0207 */
[----:B------:R-:W-:Y:S01]  /*08b0*/  ISETP.GT.U32.AND P5, PT, R32, R10, PT ;  /* 0x0000000a2000720c */ /* 0x000fe20003fa4070 */
[----:B------:R-:W-:Y:S01]  /*08c0*/  IMAD.MOV.U32 R15, RZ, RZ, R11 ;  /* 0x000000ffff0f7224 */ /* 0x000fe200078e000b */
[----:B------:R-:W-:Y:S01]  /*08d0*/  LOP3.LUT R38, R4, 0x28, RZ, 0xfc, !PT ;  /* 0x0000002804267812 */ /* 0x000fe200078efcff */
[----:B------:R-:W-:Y:S01]  /*08e0*/  IMAD.MOV.U32 R14, RZ, RZ, R9 ;  /* 0x000000ffff0e7224 */ /* 0x000fe200078e0009 */
[----:B------:R-:W-:Y:S01]  /*08f0*/  ISETP.GT.U32.AND P4, PT, R32, R7, PT ;  /* 0x000000072000720c */ /* 0x000fe20003f84070 */
[----:B------:R-:W-:Y:S01]  /*0900*/  IMAD.HI.U32 R8, R6, R15, RZ ;  /* 0x0000000f06087227 */ /* 0x000fe200078e00ff */
[----:B------:R-:W-:-:S02]  /*0910*/  LOP3.LUT R40, R4, 0x30, RZ, 0xfc, !PT ;  /* 0x0000003004287812 */ /* 0x000fc400078efcff */
[----:B------:R-:W-:Y:S01]  /*0920*/  LOP3.LUT R41, R4, 0x34, RZ, 0xfc, !PT ;  /* 0x0000003404297812 */ /* 0x000fe200078efcff */
[----:B------:R-:W-:Y:S01]  /*0930*/  IMAD.MOV.U32 R2, RZ, RZ, RZ ;  /* 0x000000ffff027224 */ /* 0x000fe200078e00ff */
[----:B------:R-:W-:Y:S01]  /*0940*/  IABS R25, R40 ;  /* 0x0000002800197213 */ /* 0x000fe20000000000 */
[----:B------:R-:W-:Y:S01]  /*0950*/  IMAD R11, R14, R29, RZ ;  /* 0x0000001d0e0b7224 */ /* 0x000fe200078e02ff */
[C---:B------:R-:W-:Y:S01]  /*0960*/  LOP3.LUT R14, R4.reuse, 0x14, RZ, 0xfc, !PT ;  /* 0x00000014040e7812 */ /* 0x040fe200078efcff */
[----:B------:R-:W-:Y:S01]  /*0970*/  IMAD.MOV R8, RZ, RZ, -R8 ;  /* 0x000000ffff087224 */ /* 0x000fe200078e0a08 */
[C---:B------:R-:W-:Y:S01]  /*0980*/  LOP3.LUT R31, R4.reuse, 0x38, RZ, 0xfc, !PT ;  /* 0x00000038041f7812 */ /* 0x040fe200078efcff */
[----:B------:R-:W-:Y:S01]  /*0990*/  IMAD.HI.U32 R2, R3, R11, R2 ;  /* 0x0000000b03027227 */ /* 0x000fe200078e0002 */
[----:B------:R-:W-:Y:S02]  /*09a0*/  LOP3.LUT R11, R4, 0xc, RZ, 0xfc, !PT ;  /* 0x0000000c040b7812 */ /* 0x000fe400078efcff */
[----:B------:R-:W-:Y:S01]  /*09b0*/  IABS R19, R14 ;  /* 0x0000000e00137213 */ /* 0x000fe20000000000 */
[----:B------:R-:W-:Y:S01]  /*09c0*/  @!P4 IMAD.IADD R7, R7, 0x1, -R32 ;  /* 0x000000010707c824 */ /* 0x000fe200078e0a20 */
[----:B------:R-:W-:Y:S01]  /*09d0*/  IABS R27, R41 ;  /* 0x00000029001b7213 */ /* 0x000fe20000000000 */
[----:B------:R-:W-:Y:S01]  /*09e0*/  IMAD R3, R32, R8, R15 ;  /* 0x0000000820037224 */ /* 0x000fe200078e020f */
[----:B------:R-:W-:Y:S01]  /*09f0*/  IABS R15, R11 ;  /* 0x0000000b000f7213 */ /* 0x000fe20000000000 */
[----:B------:R-:W-:Y:S01]  /*0a00*/  IMAD.HI.U32 R9, R6, R17, RZ ;  /* 0x0000001106097227 */ /* 0x000fe200078e00ff */
[----:B------:R-:W-:-:S02]  /*0a10*/  ISETP.GT.U32.AND P4, PT, R32, R7, PT ;  /* 0x000000072000720c */ /* 0x000fc40003f84070 */
[----:B------:R-:W-:Y:S01]  /*0a20*/  ISETP.GT.U32.AND P6, PT, R32, R3, PT ;  /* 0x000000032000720c */ /* 0x000fe20003fc4070 */
[----:B------:R-:W-:Y:S02]  /*0a30*/  IMAD.MOV R9, RZ, RZ, -R9 ;  /* 0x000000ffff097224 */ /* 0x000fe400078e0a09 */
[----:B------:R-:W-:Y:S01]  /*0a40*/  @!P5 IMAD.IADD R10, R10, 0x1, -R32 ;  /* 0x000000010a0ad824 */ /* 0x000fe200078e0a20 */
[----:B------:R-:W-:Y:S01]  /*0a50*/  ISETP.GE.AND P5, PT, R11, RZ, PT ;  /* 0x000000ff0b00720c */ /* 0x000fe20003fa6270 */
[----:B------:R-:W-:Y:S01]  /*0a60*/  IMAD.IADD R0, R12, 0x1, R0 ;  /* 0x000000010c007824 */ /* 0x000fe200078e0200 */
[----:B------:R-:W-:Y:S01]  /*0a70*/  LOP3.LUT R12, R4, 0x10, RZ, 0xfc, !PT ;  /* 0x00000010040c7812 */ /* 0x000fe200078efcff */
[----:B------:R-:W-:Y:S02]  /*0a80*/  IMAD R9, R32, R9, R17 ;  /* 0x0000000920097224 */ /* 0x000fe400078e0211 */
[----:B------:R-:W-:Y:S01]  /*0a90*/  IMAD.MOV.U32 R28, RZ, RZ, R10 ;  /* 0x000000ffff1c7224 */ /* 0x000fe200078e000a */
[----:B------:R-:W-:Y:S01]  /*0aa0*/  IABS R17, R12 ;  /* 0x0000000c00117213 */ /* 0x000fe20000000000 */
[----:B------:R-:W-:-:S02]  /*0ab0*/  IMAD.SHL.U32 R8, R42, 0x10, RZ ;  /* 0x000000102a087824 */ /* 0x000fc400078e00ff */
[----:B------:R-:W-:Y:S01]  /*0ac0*/  @!P4 IMAD.IADD R7, R7, 0x1, -R32 ;  /* 0x000000010707c824 */ /* 0x000fe200078e0a20 */
[----:B------:R-:W-:Y:S01]  /*0ad0*/  ISETP.GT.U32.AND P4, PT, R32, R9, PT ;  /* 0x000000092000720c */ /* 0x000fe20003f84070 */
[----:B------:R-:W-:Y:S01]  /*0ae0*/  @!P3 IMAD.MOV R28, RZ, RZ, -R28 ;  /* 0x000000ffff1cb224 */ /* 0x000fe200078e0a1c */
[----:B------:R-:W-:Y:S01]  /*0af0*/  ISETP.GE.AND P3, PT, R12, RZ, PT ;  /* 0x000000ff0c00720c */ /* 0x000fe20003f66270 */
[----:B------:R-:W-:Y:S01]  /*0b00*/  @!P6 IMAD.IADD R3, R3, 0x1, -R32 ;  /* 0x000000010303e824 */ /* 0x000fe200078e0a20 */
[----:B------:R-:W-:Y:S01]  /*0b10*/  LOP3.LUT R12, R8, 0x70, RZ, 0xc0, !PT ;  /* 0x00000070080c7812 */ /* 0x000fe200078ec0ff */
[----:B------:R-:W-:Y:S02]  /*0b20*/  IMAD.MOV.U32 R8, RZ, RZ, R7 ;  /* 0x000000ffff087224 */ /* 0x000fe400078e0007 */
[----:B------:R-:W-:Y:S01]  /*0b30*/  IMAD.HI.U32 R7, R6, R15, RZ ;  /* 0x0000000f06077227 */ /* 0x000fe200078e00ff */
[----:B------:R-:W-:-:S03]  /*0b40*/  ISETP.GT.U32.AND P6, PT, R32, R3, PT ;  /* 0x000000032000720c */ /* 0x000fc60003fc4070 */
[----:B------:R-:W-:Y:S01]  /*0b50*/  @!P1 IMAD.MOV R8, RZ, RZ, -R8 ;  /* 0x000000ffff089224 */ /* 0x000fe200078e0a08 */
[----:B------:R-:W-:Y:S01]  /*0b60*/  IADD3 R7, -R7, RZ, RZ ;  /* 0x000000ff07077210 */ /* 0x000fe20007ffe1ff */
[----:B------:R-:W-:Y:S01]  /*0b70*/  IMAD R12, R5, 0x80, R12 ;  /* 0x00000080050c7824 */ /* 0x000fe200078e020c */
[----:B------:R-:W-:Y:S01]  /*0b80*/  ISETP.GE.AND P1, PT, R14, RZ, PT ;  /* 0x000000ff0e00720c */ /* 0x000fe20003f26270 */
[----:B------:R-:W-:Y:S01]  /*0b90*/  IMAD R14, R0, 0x200, R5 ;  /* 0x00000200000e7824 */ /* 0x000fe200078e0205 */
[----:B------:R-:W-:Y:S01]  /*0ba0*/  LOP3.LUT R0, R4, 0x18, RZ, 0xfc, !PT ;  /* 0x0000001804007812 */ /* 0x000fe200078efcff */
[--C-:B------:R-:W-:Y:S01]  /*0bb0*/  @!P4 IMAD.IADD R9, R9, 0x1, -R32.reuse ;  /* 0x000000010909c824 */ /* 0x100fe200078e0a20 */
[----:B------:R-:W-:Y:S01]  /*0bc0*/  LOP3.LUT R241, R12, 0x10, RZ, 0x3c, !PT ;  /* 0x000000100cf17812 */ /* 0x000fe200078e3cff */
[----:B------:R-:W-:Y:S01]  /*0bd0*/  IMAD R5, R32, R7, R15 ;  /* 0x0000000720057224 */ /* 0x000fe200078e020f */
[----:B------:R-:W-:Y:S01]  /*0be0*/  LOP3.LUT R242, R12, 0x30, RZ, 0x3c, !PT ;  /* 0x000000300cf27812 */ /* 0x000fe200078e3cff */
[----:B------:R-:W-:Y:S01]  /*0bf0*/  @!P6 IMAD.IADD R3, R3, 0x1, -R32 ;  /* 0x000000010303e824 */ /* 0x000fe200078e0a20 */
[----:B------:R-:W-:Y:S01]  /*0c00*/  ISETP.GT.U32.AND P4, PT, R32, R9, PT ;  /* 0x000000092000720c */ /* 0x000fe20003f84070 */
[----:B------:R-:W-:Y:S01]  /*0c10*/  IMAD.HI.U32 R10, R6, R17, RZ ;  /* 0x00000011060a7227 */ /* 0x000fe200078e00ff */
[----:B------:R-:W-:-:S02]  /*0c20*/  ISETP.GT.U32.AND P6, PT, R32, R5, PT ;  /* 0x000000052000720c */ /* 0x000fc40003fc4070 */
[----:B------:R-:W-:Y:S01]  /*0c30*/  IADD3 R241, R241, UR12, RZ ;  /* 0x0000000cf1f17c10 */ /* 0x000fe2000fffe0ff */
[----:B------:R-:W-:Y:S01]  /*0c40*/  IMAD.MOV R10, RZ, RZ, -R10 ;  /* 0x000000ffff0a7224 */ /* 0x000fe200078e0a0a */
[----:B------:R-:W-:Y:S01]  /*0c50*/  LOP3.LUT R243, R12, 0x40, RZ, 0x3c, !PT ;  /* 0x000000400cf37812 */ /* 0x000fe200078e3cff */
[----:B------:R-:W-:Y:S01]  /*0c60*/  IMAD.HI.U32 R11, R6, R19, RZ ;  /* 0x00000013060b7227 */ /* 0x000fe200078e00ff */
[C---:B------:R-:W-:Y:S02]  /*0c70*/  LOP3.LUT R244, R12.reuse, 0x50, RZ, 0x3c, !PT ;  /* 0x000000500cf47812 */ /* 0x040fe400078e3cff */
[----:B------:R-:W-:Y:S01]  /*0c80*/  LOP3.LUT R174, R12, 0x60, RZ, 0x3c, !PT ;  /* 0x000000600cae7812 */ /* 0x000fe200078e3cff */
[C---:B------:R-:W-:Y:S01]  /*0c90*/  IMAD R7, R32.reuse, R10, R17 ;  /* 0x0000000a20077224 */ /* 0x040fe200078e0211 */
[----:B------:R-:W-:Y:S01]  /*0ca0*/  IABS R17, R35 ;  /* 0x0000002300117213 */ /* 0x000fe20000000000 */
[--C-:B------:R-:W-:Y:S02]  /*0cb0*/  @!P4 IMAD.IADD R9, R9, 0x1, -R32.reuse ;  /* 0x000000010909c824 */ /* 0x100fe400078e0a20 */
[----:B------:R-:W-:Y:S01]  /*0cc0*/  @!P6 IMAD.IADD R5, R5, 0x1, -R32 ;  /* 0x000000010505e824 */ /* 0x000fe200078e0a20 */
[----:B------:R-:W-:Y:S01]  /*0cd0*/  ISETP.GT.U32.AND P4, PT, R32, R7, PT ;  /* 0x000000072000720c */ /* 0x000fe20003f84070 */
[----:B------:R-:W-:-:S02]  /*0ce0*/  IMAD.MOV R11, RZ, RZ, -R11 ;  /* 0x000000ffff0b7224 */ /* 0x000fc400078e0a0b */
[----:B------:R-:W-:Y:S01]  /*0cf0*/  IMAD.MOV.U32 R10, RZ, RZ, R3 ;  /* 0x000000ffff0a7224 */ /* 0x000fe200078e0003 */
[C---:B------:R-:W-:Y:S01]  /*0d00*/  ISETP.GT.U32.AND P6, PT, R32.reuse, R5, PT ;  /* 0x000000052000720c */ /* 0x040fe20003fc4070 */
[----:B------:R-:W-:Y:S01]  /*0d10*/  IMAD R11, R32, R11, R19 ;  /* 0x0000000b200b7224 */ /* 0x000fe200078e0213 */
[----:B------:R-:W-:Y:S01]  /*0d20*/  IABS R19, R0 ;  /* 0x0000000000137213 */ /* 0x000fe20000000000 */
[----:B------:R-:W-:Y:S01]  /*0d30*/  @!P0 IMAD.MOV R10, RZ, RZ, -R10 ;  /* 0x000000ffff0a8224 */ /* 0x000fe200078e0a0a */
[----:B------:R-:W-:Y:S01]  /*0d40*/  ISETP.GE.AND P0, PT, R0, RZ, PT ;  /* 0x000000ff0000720c */ /* 0x000fe20003f06270 */
[----:B------:R-:W-:-:S04]  /*0d50*/  IMAD.HI.U32 R3, R6, R17, RZ ;  /* 0x0000001106037227 */ /* 0x000fc800078e00ff */
[----:B------:R-:W-:Y:S02]  /*0d60*/  @!P4 IMAD.IADD R7, R7, 0x1, -R32 ;  /* 0x000000010707c824 */ /* 0x000fe400078e0a20 */
[----:B------:R-:W-:-:S03]  /*0d70*/  IMAD.HI.U32 R0, R6, R19, RZ ;  /* 0x0000001306007227 */ /* 0x000fc600078e00ff */
[C---:B------:R-:W-:Y:S01]  /*0d80*/  ISETP.GT.U32.AND P4, PT, R32.reuse, R7, PT ;  /* 0x000000072000720c */ /* 0x040fe20003f84070 */
[----:B------:R-:W-:Y:S01]  /*0d90*/  @!P6 IMAD.IADD R5, R5, 0x1, -R32 ;  /* 0x000000010505e824 */ /* 0x000fe200078e0a20 */
[C---:B------:R-:W-:Y:S01]  /*0da0*/  ISETP.GT.U32.AND P6, PT, R32.reuse, R11, PT ;  /* 0x0000000b2000720c */ /* 0x040fe20003fc4070 */
[----:B------:R-:W-:Y:S02]  /*0db0*/  IMAD.MOV R16, RZ, RZ, -R0 ;  /* 0x000000ffff107224 */ /* 0x000fe400078e0a00 */
[----:B------:R-:W-:Y:S02]  /*0dc0*/  IMAD.MOV R3, RZ, RZ, -R3 ;  /* 0x000000ffff037224 */ /* 0x000fe400078e0a03 */
[C---:B------:R-:W-:Y:S02]  /*0dd0*/  IMAD R19, R32.reuse, R16, R19 ;  /* 0x0000001020137224 */ /* 0x040fe400078e0213 */
[----:B------:R-:W-:Y:S01]  /*0de0*/  IMAD R20, R32, R3, R17 ;  /* 0x0000000320147224 */ /* 0x000fe200078e0211 */
[----:B------:R-:W-:Y:S01]  /*0df0*/  IABS R17, R39 ;  /* 0x0000002700117213 */ /* 0x000fe20000000000 */
[----:B------:R-:W-:-:S04]  /*0e00*/  IMAD.HI.U32 R15, R6, R23, RZ ;  /* 0x00000017060f7227 */ /* 0x000fc800078e00ff */
[--C-:B------:R-:W-:Y:S01]  /*0e10*/  @!P4 IMAD.IADD R7, R7, 0x1, -R32.reuse ;  /* 0x000000010707c824 */ /* 0x100fe200078e0a20 */
[----:B------:R-:W-:Y:S01]  /*0e20*/  ISETP.GT.U32.AND P4, PT, R32, R19, PT ;  /* 0x000000132000720c */ /* 0x000fe20003f84070 */
[----:B------:R-:W-:Y:S01]  /*0e30*/  @!P6 IMAD.IADD R11, R11, 0x1, -R32 ;  /* 0x000000010b0be824 */ /* 0x000fe200078e0a20 */
[----:B------:R-:W-:Y:S01]  /*0e40*/  IADD3 R15, -R15, RZ, RZ ;  /* 0x000000ff0f0f7210 */ /* 0x000fe20007ffe1ff */
[----:B------:R-:W-:-:S03]  /*0e50*/  IMAD.HI.U32 R0, R6, R21, RZ ;  /* 0x0000001506007227 */ /* 0x000fc600078e00ff */
[C---:B------:R-:W-:Y:S01]  /*0e60*/  ISETP.GT.U32.AND P6, PT, R32.reuse, R11, PT ;  /* 0x0000000b2000720c */ /* 0x040fe20003fc4070 */
[----:B------:R-:W-:Y:S02]  /*0e70*/  IMAD.MOV R0, RZ, RZ, -R0 ;  /* 0x000000ffff007224 */ /* 0x000fe400078e0a00 */
[C---:B------:R-:W-:Y:S01]  /*0e80*/  IMAD R22, R32.reuse, R15, R23 ;  /* 0x0000000f20167224 */ /* 0x040fe200078e0217 */
[----:B------:R-:W-:Y:S01]  /*0e90*/  IABS R23, R38 ;  /* 0x0000002600177213 */ /* 0x000fe20000000000 */
[----:B------:R-:W-:Y:S02]  /*0ea0*/  IMAD R21, R32, R0, R21 ;  /* 0x0000000020157224 */ /* 0x000fe400078e0215 */
[----:B------:R-:W-:Y:S02]  /*0eb0*/  @!P4 IMAD.IADD R19, R19, 0x1, -R32 ;  /* 0x000000011313c824 */ /* 0x000fe400078e0a20 */
[----:B------:R-:W-:-:S03]  /*0ec0*/  IMAD.HI.U32 R3, R6, R17, RZ ;  /* 0x0000001106037227 */ /* 0x000fc600078e00ff */
[C---:B------:R-:W-:Y:S01]  /*0ed0*/  ISETP.GT.U32.AND P4, PT, R32.reuse, R19, PT ;  /* 0x000000132000720c */ /* 0x040fe20003f84070 */
[----:B------:R-:W-:Y:S01]  /*0ee0*/  @!P6 IMAD.IADD R11, R11, 0x1, -R32 ;  /* 0x000000010b0be824 */ /* 0x000fe200078e0a20 */
[----:B------:R-:W-:Y:S01]  /*0ef0*/  ISETP.GT.U32.AND P6, PT, R32, R20, PT ;  /* 0x000000142000720c */ /* 0x000fe20003fc4070 */
[----:B------:R-:W-:-:S04]  /*0f00*/  IMAD.HI.U32 R0, R6, R23, RZ ;  /* 0x0000001706007227 */ /* 0x000fc800078e00ff */
[----:B------:R-:W-:-:S04]  /*0f10*/  IMAD.HI.U32 R4, R6, R25, RZ ;  /* 0x0000001906047227 */ /* 0x000fc800078e00ff */
[----:B------:R-:W-:Y:S02]  /*0f20*/  IMAD.MOV R3, RZ, RZ, -R3 ;  /* 0x000000ffff037224 */ /* 0x000fe400078e0a03 */
[--C-:B------:R-:W-:Y:S01]  /*0f30*/  @!P4 IMAD.IADD R19, R19, 0x1, -R32.reuse ;  /* 0x000000011313c824 */ /* 0x100fe200078e0a20 */
[----:B------:R-:W-:Y:S01]  /*0f40*/  ISETP.GT.U32.AND P4, PT, R32, R21, PT ;  /* 0x000000152000720c */ /* 0x000fe20003f84070 */
[----:B------:R-:W-:Y:S01]  /*0f50*/  @!P6 IMAD.IADD R20, R20, 0x1, -R32 ;  /* 0x000000011414e824 */ /* 0x000fe200078e0a20 */
[----:B------:R-:W-:Y:S01]  /*0f60*/  ISETP.GT.U32.AND P6, PT, R32, R22, PT ;  /* 0x000000162000720c */ /* 0x000fe20003fc4070 */
[----:B------:R-:W-:Y:S01]  /*0f70*/  IMAD.MOV R0, RZ, RZ, -R0 ;  /* 0x000000ffff007224 */ /* 0x000fe200078e0a00 */
[----:B------:R-:W-:Y:S01]  /*0f80*/  @!P0 IADD3 R19, -R19, RZ, RZ ;  /* 0x000000ff13138210 */ /* 0x000fe20007ffe1ff */
[----:B------:R-:W-:-:S04]  /*0f90*/  IMAD.HI.U32 R15, R6, R27, RZ ;  /* 0x0000001b060f7227 */ /* 0x000fc800078e00ff */
[----:B------:R-:W-:Y:S02]  /*0fa0*/  IMAD.MOV R4, RZ, RZ, -R4 ;  /* 0x000000ffff047224 */ /* 0x000fe400078e0a04 */
[----:B------:R-:W-:Y:S02]  /*0fb0*/  IMAD R24, R32, R3, R17 ;  /* 0x0000000320187224 */ /* 0x000fe400078e0211 */
[----:B------:R-:W-:Y:S02]  /*0fc0*/  VIADD R17, R14, 0x80 ;  /* 0x000000800e117836 */ /* 0x000fe40000000000 */
[C---:B------:R-:W-:Y:S01]  /*0fd0*/  IMAD R23, R32.reuse, R0, R23 ;  /* 0x0000000020177224 */ /* 0x040fe200078e0217 */
[----:B------:R-:W-:Y:S01]  /*0fe0*/  IABS R0, R31 ;  /* 0x0000001f00007213 */ /* 0x000fe20000000000 */
[----:B------:R-:W-:Y:S01]  /*0ff0*/  IMAD.MOV R15, RZ, RZ, -R15 ;  /* 0x000000ffff0f7224 */ /* 0x000fe200078e0a0f */
[----:B------:R-:W-:Y:S01]  /*1000*/  IABS R18, R17 ;  /* 0x0000001100127213 */ /* 0x000fe20000000000 */
[C---:B------:R-:W-:Y:S01]  /*1010*/  IMAD R25, R32.reuse, R4, R25 ;  /* 0x0000000420197224 */ /* 0x040fe200078e0219 */
[----:B------:R-:W-:Y:S01]  /*1020*/  IABS R4, R14 ;  /* 0x0000000e00047213 */ /* 0x000fe20000000000 */
[--C-:B------:R-:W-:Y:S01]  /*1030*/  @!P4 IMAD.IADD R21, R21, 0x1, -R32.reuse ;  /* 0x000000011515c824 */ /* 0x100fe200078e0a20 */
[----:B------:R-:W-:Y:S01]  /*1040*/  ISETP.GT.U32.AND P4, PT, R32, R23, PT ;  /* 0x000000172000720c */ /* 0x000fe20003f84070 */
[----:B------:R-:W-:Y:S01]  /*1050*/  @!P6 IMAD.IADD R22, R22, 0x1, -R32 ;  /* 0x000000011616e824 */ /* 0x000fe200078e0a20 */
[C---:B------:R-:W-:Y:S01]  /*1060*/  ISETP.GT.U32.AND P6, PT, R32.reuse, R24, PT ;  /* 0x000000182000720c */ /* 0x040fe20003fc4070 */
[----:B------:R-:W-:Y:S01]  /*1070*/  IMAD R26, R32, R15, R27 ;  /* 0x0000000f201a7224 */ /* 0x000fe200078e021b */
[----:B------:R-:W-:Y:S01]  /*1080*/  IADD3 R15, R14, 0x180, RZ ;  /* 0x000001800e0f7810 */ /* 0x000fe20007ffe0ff */
[----:B------:R-:W-:-:S02]  /*1090*/  IMAD.MOV.U32 R27, RZ, RZ, R0 ;  /* 0x000000ffff1b7224 */ /* 0x000fc400078e0000 */
[----:B------:R-:W-:Y:S01]  /*10a0*/  IMAD.HI.U32 R0, R2, R4, RZ ;  /* 0x0000000402007227 */ /* 0x000fe200078e00ff */
[----:B------:R-:W-:-:S03]  /*10b0*/  IABS R34, R15 ;  /* 0x0000000f00227213 */ /* 0x000fc60000000000 */
[----:B------:R-:W-:-:S04]  /*10c0*/  IMAD.HI.U32 R3, R2, R18, RZ ;  /* 0x0000001202037227 */ /* 0x000fc800078e00ff */
[----:B------:R-:W-:Y:S02]  /*10d0*/  VIADD R16, R14, 0x100 ;  /* 0x000001000e107836 */ /* 0x000fe40000000000 */
[----:B------:R-:W-:Y:S02]  /*10e0*/  IMAD.MOV R0, RZ, RZ, -R0 ;  /* 0x000000ffff007224 */ /* 0x000fe400078e0a00 */
[----:B------:R-:W-:Y:S01]  /*10f0*/  IMAD.MOV R3, RZ, RZ, -R3 ;  /* 0x000000ffff037224 */ /* 0x000fe200078e0a03 */
[----:B------:R-:W-:Y:S01]  /*1100*/  IABS R33, R16 ;  /* 0x0000001000217213 */ /* 0x000fe20000000000 */
[----:B------:R-:W-:Y:S01]  /*1110*/  @!P2 IMAD.MOV R9, RZ, RZ, -R9 ;  /* 0x000000ffff09a224 */ /* 0x000fe200078e0a09 */
[----:B------:R-:W-:Y:S01]  /*1120*/  ISETP.GT.U32.AND P2, PT, R32, R20, PT ;  /* 0x000000142000720c */ /* 0x000fe20003f44070 */
[----:B------:R-:W-:Y:S01]  /*1130*/  IMAD.HI.U32 R6, R6, R27, RZ ;  /* 0x0000001b06067227 */ /* 0x000fe200078e00ff */
[----:B------:R2:W-:Y:S03]  /*1140*/  STL.64 [R1+0x500], R16 ;  /* 0x0005001001007387 */ /* 0x0005e60000100a00 */
[C---:B------:R-:W-:Y:S01]  /*1150*/  IMAD R0, R29.reuse, R0, R4 ;  /* 0x000000001d007224 */ /* 0x040fe200078e0204 */
[----:B------:R3:W-:Y:S01]  /*1160*/  STL.64 [R1+0x508], R14 ;  /* 0x0005080e01007387 */ /* 0x0007e20000100a00 */
[----:B------:R-:W-:Y:S01]  /*1170*/  IMAD R4, R29, R3, R18 ;  /* 0x000000031d047224 */ /* 0x000fe200078e0212 */
[----:B------:R-:W-:Y:S01]  /*1180*/  MOV R18, R7 ;  /* 0x0000000700127202 */ /* 0x000fe20000000f00 */
[--C-:B------:R-:W-:Y:S01]  /*1190*/  @!P4 IMAD.IADD R23, R23, 0x1, -R32.reuse ;  /* 0x000000011717c824 */ /* 0x100fe200078e0a20 */
[----:B------:R-:W-:Y:S01]  /*11a0*/  ISETP.GT.U32.AND P4, PT, R32, R25, PT ;  /* 0x000000192000720c */ /* 0x000fe20003f84070 */
[----:B------:R-:W-:Y:S01]  /*11b0*/  @!P6 IMAD.IADD R24, R24, 0x1, -R32 ;  /* 0x000000011818e824 */ /* 0x000fe200078e0a20 */
[----:B------:R-:W-:Y:S01]  /*11c0*/  ISETP.GT.U32.AND P6, PT, R32, R22, PT ;  /* 0x000000162000720c */ /* 0x000fe20003fc4070 */
[----:B------:R-:W-:-:S02]  /*11d0*/  IMAD.MOV R30, RZ, RZ, -R6 ;  /* 0x000000ffff1e7224 */ /* 0x000fc400078e0a06 */
[----:B------:R-:W-:Y:S02]  /*11e0*/  IMAD.MOV.U32 R6, RZ, RZ, R33 ;  /* 0x000000ffff067224 */ /* 0x000fe400078e0021 */
[----:B------:R-:W-:Y:S01]  /*11f0*/  @!P3 IMAD.MOV R18, RZ, RZ, -R18 ;  /* 0x000000ffff12b224 */ /* 0x000fe200078e0a12 */
[C---:B------:R-:W-:Y:S01]  /*1200*/  ISETP.GT.U32.AND P3, PT, R32.reuse, R23, PT ;  /* 0x000000172000720c */ /* 0x040fe20003f64070 */
[----:B------:R-:W-:Y:S01]  /*1210*/  @!P1 IMAD.MOV R11, RZ, RZ, -R11 ;  /* 0x000000ffff0b9224 */ /* 0x000fe200078e0a0b */
[C---:B------:R-:W-:Y:S01]  /*1220*/  ISETP.GT.U32.AND P1, PT, R32.reuse, R24, PT ;  /* 0x000000182000720c */ /* 0x040fe20003f24070 */
[C---:B------:R-:W-:Y:S02]  /*1230*/  IMAD R27, R32.reuse, R30, R27 ;  /* 0x0000001e201b7224 */ /* 0x040fe400078e021b */
[----:B------:R-:W-:Y:S01]  /*1240*/  @!P5 IMAD.MOV R5, RZ, RZ, -R5 ;  /* 0x000000ffff05d224 */ /* 0x000fe200078e0a05 */
[----:B------:R-:W-:Y:S01]  /*1250*/  ISETP.GT.U32.AND P5, PT, R32, R21, PT ;  /* 0x000000152000720c */ /* 0x000fe20003fa4070 */
[----:B------:R-:W-:-:S02]  /*1260*/  IMAD.MOV.U32 R30, RZ, RZ, R34 ;  /* 0x000000ffff1e7224 */ /* 0x000fc400078e0022 */
[----:B------:R-:W-:-:S04]  /*1270*/  IMAD.HI.U32 R3, R2, R6, RZ ;  /* 0x0000000602037227 */ /* 0x000fc800078e00ff */
[----:B------:R-:W-:Y:S01]  /*1280*/  @!P2 IMAD.IADD R20, R20, 0x1, -R32 ;  /* 0x000000011414a824 */ /* 0x000fe200078e0a20 */
[----:B------:R-:W-:Y:S01]  /*1290*/  ISETP.GT.U32.AND P2, PT, R32, R26, PT ;  /* 0x0000001a2000720c */ /* 0x000fe20003f44070 */
[----:B------:R-:W-:-:S04]  /*12a0*/  IMAD.HI.U32 R2, R2, R30, RZ ;  /* 0x0000001e02027227 */ /* 0x000fc800078e00ff */
[----:B------:R-:W-:Y:S02]  /*12b0*/  IMAD.MOV R3, RZ, RZ, -R3 ;  /* 0x000000ffff037224 */ /* 0x000fe400078e0a03 */
[----:B------:R-:W-:Y:S02]  /*12c0*/  IMAD.MOV R2, RZ, RZ, -R2 ;  /* 0x000000ffff027224 */ /* 0x000fe400078e0a02 */
[----:B------:R-:W-:Y:S01]  /*12d0*/  IMAD R6, R29, R3, R6 ;  /* 0x000000031d067224 */ /* 0x000fe200078e0206 */
[----:B------:R-:W-:Y:S01]  /*12e0*/  LOP3.LUT R3, RZ, R44, RZ, 0x33, !PT ;  /* 0x0000002cff037212 */ /* 0x000fe200078e33ff */
[--C-:B------:R-:W-:Y:S02]  /*12f0*/  @!P4 IMAD.IADD R25, R25, 0x1, -R32.reuse ;  /* 0x000000011919c824 */ /* 0x100fe400078e0a20 */
[----:B------:R-:W-:Y:S01]  /*1300*/  @!P6 IMAD.IADD R22, R22, 0x1, -R32 ;  /* 0x000000011616e824 */ /* 0x000fe200078e0a20 */
[C---:B------:R-:W-:Y:S01]  /*1310*/  ISETP.GT.U32.AND P6, PT, R29.reuse, R0, PT ;  /* 0x000000001d00720c */ /* 0x040fe20003fc4070 */
[----:B------:R-:W-:Y:S01]  /*1320*/  IMAD R7, R29, R2, R30 ;  /* 0x000000021d077224 */ /* 0x000fe200078e021e */
[----:B------:R-:W-:Y:S01]  /*1330*/  ISETP.GT.U32.AND P4, PT, R32, R25, PT ;  /* 0x000000192000720c */ /* 0x000fe20003f84070 */
[--C-:B------:R-:W-:Y:S01]  /*1340*/  @!P3 IMAD.IADD R23, R23, 0x1, -R32.reuse ;  /* 0x000000011717b824 */ /* 0x100fe200078e0a20 */
[C---:B------:R-:W-:Y:S01]  /*1350*/  ISETP.GT.U32.AND P3, PT, R29.reuse, R4, PT ;  /* 0x000000041d00720c */ /* 0x040fe20003f64070 */
[--C-:B------:R-:W-:Y:S01]  /*1360*/  @!P1 IMAD.IADD R24, R24, 0x1, -R32.reuse ;  /* 0x0000000118189824 */ /* 0x100fe200078e0a20 */
[----:B------:R-:W-:Y:S01]  /*1370*/  ISETP.GT.U32.AND P1, PT, R29, R6, PT ;  /* 0x000000061d00720c */ /* 0x000fe20003f24070 */
[--C-:B------:R-:W-:Y:S01]  /*1380*/  @!P5 IMAD.IADD R21, R21, 0x1, -R32.reuse ;  /* 0x000000011515d824 */ /* 0x100fe200078e0a20 */
[----:B------:R-:W-:Y:S01]  /*1390*/  ISETP.GT.U32.AND P5, PT, R32, R27, PT ;  /* 0x0000001b2000720c */ /* 0x000fe20003fa4070 */
[----:B------:R-:W-:Y:S01]  /*13a0*/  @!P2 IMAD.IADD R26, R26, 0x1, -R32 ;  /* 0x000000011a1aa824 */ /* 0x000fe200078e0a20 */
[----:B------:R-:W-:Y:S01]  /*13b0*/  ISETP.GT.U32.AND P2, PT, R29, R7, PT ;  /* 0x000000071d00720c */ /* 0x000fe20003f44070 */
[----:B------:R-:W-:-:S02]  /*13c0*/  VIADD R240, R12, UR12 ;  /* 0x0000000c0cf07c36 */ /* 0x000fc40008000000 */
[--C-:B------:R-:W-:Y:S01]  /*13d0*/  @!P6 IMAD.IADD R0, R0, 0x1, -R29.reuse ;  /* 0x000000010000e824 */ /* 0x100fe200078e0a1d */
[----:B------:R-:W-:Y:S01]  /*13e0*/  ISETP.GT.U32.AND P6, PT, R32, R26, PT ;  /* 0x0000001a2000720c */ /* 0x000fe20003fc4070 */
[--C-:B------:R-:W-:Y:S01]  /*13f0*/  @!P4 IMAD.IADD R25, R25, 0x1, -R32.reuse ;  /* 0x000000011919c824 */ /* 0x100fe200078e0a20 */
[----:B------:R-:W-:Y:S01]  /*1400*/  ISETP.GE.AND P4, PT, R35, RZ, PT ;  /* 0x000000ff2300720c */ /* 0x000fe20003f86270 */
[--C-:B------:R-:W-:Y:S01]  /*1410*/  @!P3 IMAD.IADD R4, R4, 0x1, -R29.reuse ;  /* 0x000000010404b824 */ /* 0x100fe200078e0a1d */
[----:B------:R-:W-:Y:S01]  /*1420*/  ISETP.GT.U32.AND P3, PT, R29, R0, PT ;  /* 0x000000001d00720c */ /* 0x000fe20003f64070 */
[--C-:B------:R-:W-:Y:S02]  /*1430*/  @!P1 IMAD.IADD R6, R6, 0x1, -R29.reuse ;  /* 0x0000000106069824 */ /* 0x100fe400078e0a1d */
[--C-:B------:R-:W-:Y:S01]  /*1440*/  @!P5 IMAD.IADD R27, R27, 0x1, -R32.reuse ;  /* 0x000000011b1bd824 */ /* 0x100fe200078e0a20 */
[----:B------:R-:W-:Y:S01]  /*1450*/  ISETP.GE.AND P5, PT, R36, RZ, PT ;  /* 0x000000ff2400720c */ /* 0x000fe20003fa6270 */
[--C-:B------:R-:W-:Y:S01]  /*1460*/  @!P2 IMAD.IADD R7, R7, 0x1, -R29.reuse ;  /* 0x000000010707a824 */ /* 0x100fe200078e0a1d */
[C---:B------:R-:W-:Y:S01]  /*1470*/  ISETP.GT.U32.AND P1, PT, R29.reuse, R4, PT ;  /* 0x000000041d00720c */ /* 0x040fe20003f24070 */
[----:B------:R-:W-:Y:S01]  /*1480*/  VIADD R242, R242, UR12 ;  /* 0x0000000cf2f27c36 */ /* 0x000fe20008000000 */
[C---:B------:R-:W-:Y:S01]  /*1490*/  ISETP.GT.U32.AND P2, PT, R29.reuse, R6, PT ;  /* 0x000000061d00720c */ /* 0x040fe20003f44070 */
[----:B------:R-:W-:Y:S01]  /*14a0*/  @!P6 IMAD.IADD R26, R26, 0x1, -R32 ;  /* 0x000000011a1ae824 */ /* 0x000fe200078e0a20 */
[----:B------:R-:W-:Y:S01]  /*14b0*/  ISETP.GT.U32.AND P0, PT, R32, R27, PT ;  /* 0x0000001b2000720c */ /* 0x000fe20003f04070 */
[----:B------:R-:W-:Y:S01]  /*14c0*/  @!P4 IMAD.MOV R20, RZ, RZ, -R20 ;  /* 0x000000ffff14c224 */ /* 0x000fe200078e0a14 */
[----:B------:R-:W-:Y:S01]  /*14d0*/  ISETP.GT.U32.AND P4, PT, R29, R7, PT ;  /* 0x000000071d00720c */ /* 0x000fe20003f84070 */
[----:B------:R-:W-:Y:S01]  /*14e0*/  @!P3 IMAD.IADD R0, R0, 0x1, -R29 ;  /* 0x000000010000b824 */ /* 0x000fe200078e0a1d */
[----:B------:R-:W-:Y:S01]  /*14f0*/  ISETP.GE.AND P6, PT, R38, RZ, PT ;  /* 0x000000ff2600720c */ /* 0x000fe20003fc6270 */
[----:B------:R-:W-:Y:S01]  /*1500*/  VIADD R243, R243, UR12 ;  /* 0x0000000cf3f37c36 */ /* 0x000fe20008000000 */
[----:B------:R-:W-:Y:S01]  /*1510*/  ISETP.GE.AND P3, PT, R40, RZ, PT ;  /* 0x000000ff2800720c */ /* 0x000fe20003f66270 */
[----:B------:R-:W-:Y:S01]  /*1520*/  @!P5 IMAD.MOV R21, RZ, RZ, -R21 ;  /* 0x000000ffff15d224 */ /* 0x000fe200078e0a15 */
[----:B------:R-:W-:Y:S01]  /*1530*/  ISETP.GE.AND P5, PT, R37, RZ, PT ;  /* 0x000000ff2500720c */ /* 0x000fe20003fa6270 */
[--C-:B------:R-:W-:Y:S01]  /*1540*/  @!P1 IMAD.IADD R4, R4, 0x1, -R29.reuse ;  /* 0x0000000104049824 */ /* 0x100fe200078e0a1d */
[----:B------:R-:W-:Y:S01]  /*1550*/  ISETP.GE.AND P1, PT, R41, RZ, PT ;  /* 0x000000ff2900720c */ /* 0x000fe20003f26270 */
[--C-:B------:R-:W-:Y:S01]  /*1560*/  @!P2 IMAD.IADD R6, R6, 0x1, -R29.reuse ;  /* 0x000000010606a824 */ /* 0x100fe200078e0a1d */
[----:B------:R-:W-:Y:S01]  /*1570*/  ISETP.GE.AND P2, PT, R31, RZ, PT ;  /* 0x000000ff1f00720c */ /* 0x000fe20003f46270 */
[----:B------:R-:W-:Y:S01]  /*1580*/  @!P0 IMAD.IADD R27, R27, 0x1, -R32 ;  /* 0x000000011b1b8824 */ /* 0x000fe200078e0a20 */
[----:B------:R-:W-:Y:S01]  /*1590*/  ISETP.GE.AND P0, PT, R39, RZ, PT ;  /* 0x000000ff2700720c */ /* 0x000fe20003f06270 */
[----:B------:R-:W-:Y:S01]  /*15a0*/  @!P4 IMAD.IADD R7, R7, 0x1, -R29 ;  /* 0x000000010707c824 */ /* 0x000fe200078e0a1d */
[----:B------:R-:W-:Y:S01]  /*15b0*/  ISETP.NE.AND P4, PT, R44, RZ, PT ;  /* 0x000000ff2c00720c */ /* 0x000fe20003f85270 */
[----:B------:R-:W-:-:S02]  /*15c0*/  @!P6 IMAD.MOV R23, RZ, RZ, -R23 ;  /* 0x000000ffff17e224 */ /* 0x000fc400078e0a17 */
[----:B------:R-:W-:Y:S01]  /*15d0*/  @!P3 IMAD.MOV R25, RZ, RZ, -R25 ;  /* 0x000000ffff19b224 */ /* 0x000fe200078e0a19 */
[C---:B------:R-:W-:Y:S01]  /*15e0*/  SEL R29, R3.reuse, R8, !P4 ;  /* 0x00000008031d7207 */ /* 0x040fe20006000000 */
[----:B------:R-:W-:Y:S01]  /*15f0*/  @!P5 IMAD.MOV R22, RZ, RZ, -R22 ;  /* 0x000000ffff16d224 */ /* 0x000fe200078e0a16 */
[C---:B------:R-:W-:Y:S01]  /*1600*/  SEL R30, R3.reuse, R10, !P4 ;  /* 0x0000000a031e7207 */ /* 0x040fe20006000000 */
[----:B------:R-:W-:Y:S01]  /*1610*/  @!P1 IMAD.MOV R26, RZ, RZ, -R26 ;  /* 0x000000ffff1a9224 */ /* 0x000fe200078e0a1a */
[C---:B------:R-:W-:Y:S01]  /*1620*/  SEL R9, R3.reuse, R9, !P4 ;  /* 0x0000000903097207 */ /* 0x040fe20006000000 */
[----:B------:R-:W-:Y:S01]  /*1630*/  @!P2 IMAD.MOV R27, RZ, RZ, -R27 ;  /* 0x000000ffff1ba224 */ /* 0x000fe200078e0a1b */
[C---:B------:R-:W-:Y:S01]  /*1640*/  SEL R31, R3.reuse, R5, !P4 ;  /* 0x00000005031f7207 */ /* 0x040fe20006000000 */
[----:B------:R-:W-:Y:S01]  /*1650*/  VIADD R10, R222, 0xffffffff ;  /* 0xffffffffde0a7836 */ /* 0x000fe20000000000 */
[----:B------:R-:W-:Y:S01]  /*1660*/  @!P0 IADD3 R24, -R24, RZ, RZ ;  /* 0x000000ff18188210 */ /* 0x000fe20007ffe1ff */
[----:B------:R-:W-:Y:S01]  /*1670*/  VIADD R244, R244, UR12 ;  /* 0x0000000cf4f47c36 */ /* 0x000fe20008000000 */
[C---:B------:R-:W-:Y:S01]  /*1680*/  SEL R32, R3.reuse, R18, !P4 ;  /* 0x0000001203207207 */ /* 0x040fe20006000000 */
[----:B------:R-:W-:Y:S01]  /*1690*/  VIADD R245, R174, UR12 ;  /* 0x0000000caef57c36 */ /* 0x000fe20008000000 */
[----:B------:R-:W-:-:S02]  /*16a0*/  SEL R11, R3, R11, !P4 ;  /* 0x0000000b030b7207 */ /* 0x000fc40006000000 */
[C---:B------:R-:W-:Y:S01]  /*16b0*/  SEL R19, R3.reuse, R19, !P4 ;  /* 0x0000001303137207 */ /* 0x040fe20006000000 */
[----:B------:R-:W-:Y:S01]  /*16c0*/  IMAD R35, R32, UR5, RZ ;  /* 0x0000000520237c24 */ /* 0x000fe2000f8e02ff */
[----:B------:R-:W-:Y:S01]  /*16d0*/  SEL R20, R3, R20, !P4 ;  /* 0x0000001403147207 */ /* 0x000fe20006000000 */
[----:B------:R-:W-:Y:S01]  /*16e0*/  IMAD R11, R11, UR5, RZ ;  /* 0x000000050b0b7c24 */ /* 0x000fe2000f8e02ff */
[----:B------:R-:W-:Y:S01]  /*16f0*/  SEL R21, R3, R21, !P4 ;  /* 0x0000001503157207 */ /* 0x000fe20006000000 */
[----:B------:R-:W-:Y:S01]  /*1700*/  IMAD R19, R19, UR5, RZ ;  /* 0x0000000513137c24 */ /* 0x000fe2000f8e02ff */
[C---:B------:R-:W-:Y:S01]  /*1710*/  SEL R22, R3.reuse, R22, !P4 ;  /* 0x0000001603167207 */ /* 0x040fe20006000000 */
[----:B------:R-:W-:Y:S01]  /*1720*/  IMAD R20, R20, UR5, RZ ;  /* 0x0000000514147c24 */ /* 0x000fe2000f8e02ff */
[----:B------:R-:W-:Y:S01]  /*1730*/  SEL R23, R3, R23, !P4 ;  /* 0x0000001703177207 */ /* 0x000fe20006000000 */
[----:B------:R-:W-:Y:S01]  /*1740*/  IMAD R21, R21, UR5, RZ ;  /* 0x0000000515157c24 */ /* 0x000fe2000f8e02ff */
[----:B------:R-:W-:-:S02]  /*1750*/  SEL R24, R3, R24, !P4 ;  /* 0x0000001803187207 */ /* 0x000fc40006000000 */
[C---:B------:R-:W-:Y:S02]  /*1760*/  SEL R25, R3.reuse, R25, !P4 ;  /* 0x0000001903197207 */ /* 0x040fe40006000000 */
[C---:B------:R-:W-:Y:S01]  /*1770*/  SEL R33, R3.reuse, R26, !P4 ;  /* 0x0000001a03217207 */ /* 0x040fe20006000000 */
[----:B------:R-:W-:Y:S01]  /*1780*/  VIADD R26, R222, 0xfffffffe ;  /* 0xfffffffede1a7836 */ /* 0x000fe20000000000 */
[----:B------:R-:W-:Y:S01]  /*1790*/  SEL R34, R3, R27, !P4 ;  /* 0x0000001b03227207 */ /* 0x000fe20006000000 */
[----:B------:R-:W-:Y:S01]  /*17a0*/  IMAD R32, R25, UR5, RZ ;  /* 0x0000000519207c24 */ /* 0x000fe2000f8e02ff */
[----:B------:R-:W-:Y:S02]  /*17b0*/  SEL R8, R3, R28, !P4 ;  /* 0x0000001c03087207 */ /* 0x000fe40006000000 */
[----:B------:R-:W2:Y:S01]  /*17c0*/  LDC.64 R2, c[0x0][0x238] ;  /* 0x00008e00ff027b82 */ /* 0x000ea20000000a00 */
[----:B------:R-:W-:Y:S02]  /*17d0*/  ISETP.GE.AND P1, PT, R14, RZ, PT ;  /* 0x000000ff0e00720c */ /* 0x000fe40003f26270 */
[----:B------:R-:W-:-:S02]  /*17e0*/  ISETP.GE.AND P2, PT, R17, RZ, PT ;  /* 0x000000ff1100720c */ /* 0x000fc40003f46270 */
[----:B------:R-:W-:Y:S02]  /*17f0*/  ISETP.GE.AND P3, PT, R16, RZ, PT ;  /* 0x000000ff1000720c */ /* 0x000fe40003f66270 */
[----:B------:R-:W-:Y:S02]  /*1800*/  ISETP.GE.AND P4, PT, R15, RZ, PT ;  /* 0x000000ff0f00720c */ /* 0x000fe40003f86270 */
[----:B------:R-:W-:Y:S02]  /*1810*/  ISETP.NE.AND P0, PT, R43, RZ, PT ;  /* 0x000000ff2b00720c */ /* 0x000fe40003f05270 */
[----:B------:R-:W-:-:S03]  /*1820*/  LOP3.LUT R5, RZ, R43, RZ, 0x33, !PT ;  /* 0x0000002bff057212 */ /* 0x000fc600078e33ff */
[----:B------:R-:W-:Y:S02]  /*1830*/  @!P1 IMAD.MOV R0, RZ, RZ, -R0 ;  /* 0x000000ffff009224 */ /* 0x000fe400078e0a00 */
[----:B------:R-:W-:Y:S02]  /*1840*/  @!P2 IMAD.MOV R4, RZ, RZ, -R4 ;  /* 0x000000ffff04a224 */ /* 0x000fe400078e0a04 */
[----:B------:R-:W-:Y:S01]  /*1850*/  @!P3 IMAD.MOV R6, RZ, RZ, -R6 ;  /* 0x000000ffff06b224 */ /* 0x000fe200078e0a06 */
[C---:B------:R-:W-:Y:S01]  /*1860*/  SEL R0, R5.reuse, R0, !P0 ;  /* 0x0000000005007207 */ /* 0x040fe20004000000 */
[----:B------:R-:W-:Y:S01]  /*1870*/  @!P4 IMAD.MOV R7, RZ, RZ, -R7 ;  /* 0x000000ffff07c224 */ /* 0x000fe200078e0a07 */
[C---:B------:R-:W-:Y:S02]  /*1880*/  SEL R4, R5.reuse, R4, !P0 ;  /* 0x0000000405047207 */ /* 0x040fe40004000000 */
[----:B------:R-:W-:Y:S01]  /*1890*/  SEL R6, R5, R6, !P0 ;  /* 0x0000000605067207 */ /* 0x000fe20004000000 */
[----:B--2---:R-:W-:Y:S01]  /*18a0*/  IMAD R17, R175, R3, RZ ;  /* 0x00000003af117224 */ /* 0x004fe200078e02ff */
[----:B------:R-:W-:Y:S01]  /*18b0*/  SEL R18, R5, R7, !P0 ;  /* 0x0000000705127207 */ /* 0x000fe20004000000 */
[----:B------:R-:W-:Y:S01]  /*18c0*/  VIADD R5, R222, 0xfffffffd ;  /* 0xfffffffdde057836 */ /* 0x000fe20000000000 */
[----:B------:R-:W-:Y:S01]  /*18d0*/  ISETP.GE.U32.AND P3, PT, R10, 0x7fffffe0, PT ;  /* 0x7fffffe00a00780c */ /* 0x000fe20003f66070 */
[----:B------:R-:W-:Y:S01]  /*18e0*/  VIADD R7, R222, 0xfffffffc ;  /* 0xfffffffcde077836 */ /* 0x000fe20000000000 */
[----:B------:R-:W-:Y:S01]  /*18f0*/  ISETP.GE.U32.AND P4, PT, R26, 0x7fffffdf, PT ;  /* 0x7fffffdf1a00780c */ /* 0x000fe20003f86070 */
[----:B------:R-:W-:Y:S01]  /*1900*/  VIADD R10, R222, 0xfffffffb ;  /* 0xfffffffbde0a7836 */ /* 0x000fe20000000000 */
[----:B------:R-:W-:Y:S01]  /*1910*/  ISETP.GE.U32.AND P0, PT, R5, 0x7fffffde, PT ;  /* 0x7fffffde0500780c */ /* 0x000fe20003f06070 */
[----:B------:R-:W-:Y:S01]  /*1920*/  IMAD.SHL.U32 R5, R17, 0x4, RZ ;  /* 0x0000000411057824 */ /* 0x000fe200078e00ff */
[----:B------:R-:W-:Y:S01]  /*1930*/  ISETP.GE.U32.AND P5, PT, R7, 0x7fffffdd, PT ;  /* 0x7fffffdd0700780c */ /* 0x000fe20003fa6070 */
[----:B------:R-:W-:Y:S01]  /*1940*/  IMAD R7, R29, UR5, RZ ;  /* 0x000000051d077c24 */ /* 0x000fe2000f8e02ff */
[----:B------:R-:W-:Y:S01]  /*1950*/  ISETP.GE.U32.AND P6, PT, R10, 0x7fffffdc, PT ;  /* 0x7fffffdc0a00780c */ /* 0x000fe20003fc6070 */
[-C--:B---3--:R-:W-:Y:S01]  /*1960*/  IMAD R15, R4, R223.reuse, RZ ;  /* 0x000000df040f7224 */ /* 0x088fe200078e02ff */
[----:B------:R-:W-:Y:S01]  /*1970*/  IADD3 R10, P1, R5, UR8, RZ ;  /* 0x00000008050a7c10 */ /* 0x000fe2000ff3e0ff */
[-C--:B------:R-:W-:Y:S01]  /*1980*/  IMAD R16, R0, R223.reuse, RZ ;  /* 0x000000df00107224 */ /* 0x080fe200078e02ff */
[----:B------:R2:W-:Y:S01]  /*1990*/  STL [R1+0xfc], R17 ;  /* 0x0000fc1101007387 */ /* 0x0005e20000100800 */
[----:B------:R-:W-:Y:S01]  /*19a0*/  IMAD R4, R30, UR5, RZ ;  /* 0x000000051e047c24 */ /* 0x000fe2000f8e02ff */
[----:B------:R-:W-:Y:S01]  /*19b0*/  LEA.HI.X.SX32 R0, R17, UR9, 0x2, P1 ;  /* 0x0000000911007c11 */ /* 0x000fe200088f16ff */
[-C--:B------:R-:W-:Y:S01]  /*19c0*/  IMAD R14, R6, R223.reuse, RZ ;  /* 0x000000df060e7224 */ /* 0x080fe200078e02ff */
[-C--:B------:R-:W-:Y:S01]  /*19d0*/  LEA R44, P2, R7, R10.reuse, 0x2 ;  /* 0x0000000a072c7211 */ /* 0x080fe200078410ff */
[----:B------:R-:W-:Y:S01]  /*19e0*/  IMAD R6, R9, UR5, RZ ;  /* 0x0000000509067c24 */ /* 0x000fe2000f8e02ff */
[----:B------:R-:W-:Y:S01]  /*19f0*/  STL [R1+0x140], R16 ;  /* 0x0001401001007387 */ /* 0x000fe20000100800 */
[----:B------:R-:W-:Y:S01]  /*1a00*/  IMAD R13, R18, R223, RZ ;  /* 0x000000df120d7224 */ /* 0x000fe200078e02ff */
[----:B------:R-:W-:Y:S01]  /*1a10*/  LEA R30, P1, R4, R10, 0x2 ;  /* 0x0000000a041e7211 */ /* 0x000fe200078210ff */
[----:B------:R-:W-:Y:S01]  /*1a20*/  IMAD R26, R31, UR5, RZ ;  /* 0x000000051f1a7c24 */ /* 0x000fe2000f8e02ff */
[----:B------:R-:W-:Y:S01]  /*1a30*/  STL [R1+0x144], R15 ;  /* 0x0001440f01007387 */ /* 0x000fe20000100800 */
[----:B------:R-:W-:Y:S01]  /*1a40*/  LEA.HI.X.SX32 R45, R7, R0, 0x2, P2 ;  /* 0x00000000072d7211 */ /* 0x000fe200010f16ff */
[----:B--2---:R-:W-:Y:S01]  /*1a50*/  IMAD R17, R22, UR5, RZ ;  /* 0x0000000516117c24 */ /* 0x004fe2000f8e02ff */
[----:B------:R-:W-:Y:S01]  /*1a60*/  LEA R42, P2, R6, R10, 0x2 ;  /* 0x0000000a062a7211 */ /* 0x000fe200078410ff */
[----:B------:R-:W-:Y:S01]  /*1a70*/  STL [R1+0x14c], R14 ;  /* 0x00014c0e01007387 */ /* 0x000fe20000100800 */
[----:B------:R-:W-:Y:S01]  /*1a80*/  LEA.HI.X.SX32 R31, R4, R0, 0x2, P1 ;  /* 0x00000000041f7211 */ /* 0x000fe200008f16ff */
[----:B------:R-:W-:Y:S01]  /*1a90*/  IMAD R18, R23, UR5, RZ ;  /* 0x0000000517127c24 */ /* 0x000fe2000f8e02ff */
[----:B------:R-:W-:Y:S01]  /*1aa0*/  LEA R28, P1, R26, R10, 0x2 ;  /* 0x0000000a1a1c7211 */ /* 0x000fe200078210ff */
[----:B------:R-:W-:Y:S01]  /*1ab0*/  STL [R1+0x148], R13 ;  /* 0x0001480d01007387 */ /* 0x000fe20000100800 */
[-C--:B------:R-:W-:Y:S01]  /*1ac0*/  LEA.HI.X.SX32 R43, R6, R0.reuse, 0x2, P2 ;  /* 0x00000000062b7211 */ /* 0x080fe200010f16ff */
[----:B------:R-:W-:Y:S01]  /*1ad0*/  IMAD R9, R34, UR5, RZ ;  /* 0x0000000522097c24 */ /* 0x000fe2000f8e02ff */
[----:B------:R-:W-:Y:S01]  /*1ae0*/  LEA.HI.X.SX32 R29, R26, R0, 0x2, P1 ;  /* 0x000000001a1d7211 */ /* 0x000fe200008f16ff */
[----:B------:R-:W-:Y:S01]  /*1af0*/  STL [R1+0x13c], R7 ;  /* 0x00013c0701007387 */ /* 0x000fe20000100800 */
[----:B------:R-:W-:-:S02]  /*1b00*/  IMAD R196, R2, 0x1a, RZ ;  /* 0x0000001a02c47824 */ /* 0x000fc400078e02ff */
[C---:B------:R-:W-:Y:S01]  /*1b10*/  IMAD R204, R2.reuse, 0x1b, RZ ;  /* 0x0000001b02cc7824 */ /* 0x040fe200078e02ff */
[----:B------:R2:W-:Y:S01]  /*1b20*/  STL [R1+0x138], R4 ;  /* 0x0001380401007387 */ /* 0x0005e20000100800 */
[C---:B------:R-:W-:Y:S02]  /*1b30*/  IMAD R212, R2.reuse, 0x1c, RZ ;  /* 0x0000001c02d47824 */ /* 0x040fe400078e02ff */
[C---:B------:R-:W-:Y:S01]  /*1b40*/  IMAD R220, R2.reuse, 0x1d, RZ ;  /* 0x0000001d02dc7824 */ /* 0x040fe200078e02ff */
[----:B------:R3:W-:Y:S01]  /*1b50*/  STL [R1+0x134], R6 ;  /* 0x0001340601007387 */ /* 0x0007e20000100800 */
[----:B------:R-:W-:-:S03]  /*1b60*/  IMAD R238, R2, 0x1f, RZ ;  /* 0x0000001f02ee7824 */ /* 0x000fc600078e02ff */
[----:B------:R4:W-:Y:S01]  /*1b70*/  STL [R1+0x130], R26 ;  /* 0x0001301a01007387 */ /* 0x0009e20000100800 */
[----:B--2---:R-:W-:-:S03]  /*1b80*/  IMAD R4, R24, UR5, RZ ;  /* 0x0000000518047c24 */ /* 0x004fc6000f8e02ff */
[----:B------:R-:W-:Y:S01]  /*1b90*/  STL [R1+0x12c], R35 ;  /* 0x00012c2301007387 */ /* 0x000fe20000100800 */
[----:B---3--:R-:W-:-:S03]  /*1ba0*/  LEA R6, P2, R35, R10, 0x2 ;  /* 0x0000000a23067211 */ /* 0x008fc600078410ff */
[----:B------:R2:W-:Y:S01]  /*1bb0*/  STL [R1+0x128], R11 ;  /* 0x0001280b01007387 */ /* 0x0005e20000100800 */
[----:B----4-:R-:W-:Y:S02]  /*1bc0*/  LEA R26, P1, R11, R10, 0x2 ;  /* 0x0000000a0b1a7211 */ /* 0x010fe400078210ff */
[----:B------:R-:W-:Y:S01]  /*1bd0*/  LEA.HI.X.SX32 R7, R35, R0, 0x2, P2 ;  /* 0x0000000023077211 */ /* 0x000fe200010f16ff */
[----:B------:R-:W-:Y:S01]  /*1be0*/  STL [R1+0x124], R19 ;  /* 0x0001241301007387 */ /* 0x000fe20000100800 */
[----:B------:R-:W-:Y:S02]  /*1bf0*/  LEA R40, P2, R19, R10, 0x2 ;  /* 0x0000000a13287211 */ /* 0x000fe400078410ff */
[----:B------:R-:W-:Y:S01]  /*1c00*/  LEA.HI.X.SX32 R27, R11, R0, 0x2, P1 ;  /* 0x000000000b1b7211 */ /* 0x000fe200008f16ff */
[----:B------:R3:W-:Y:S01]  /*1c10*/  STL [R1+0x120], R20 ;  /* 0x0001201401007387 */ /* 0x0007e20000100800 */
[----:B------:R-:W-:Y:S01]  /*1c20*/  LEA R24, P1, R20, R10, 0x2 ;  /* 0x0000000a14187211 */ /* 0x000fe200078210ff */
[----:B--2---:R-:W-:Y:S01]  /*1c30*/  IMAD R11, R33, UR5, RZ ;  /* 0x00000005210b7c24 */ /* 0x004fe2000f8e02ff */
[----:B------:R-:W-:Y:S01]  /*1c40*/  LEA.HI.X.SX32 R41, R19, R0, 0x2, P2 ;  /* 0x0000000013297211 */ /* 0x000fe200010f16ff */
[----:B------:R-:W-:Y:S01]  /*1c50*/  STL [R1+0x11c], R21 ;  /* 0x00011c1501007387 */ /* 0x000fe20000100800 */
[----:B------:R-:W-:-:S02]  /*1c60*/  LEA R38, P2, R21, R10, 0x2 ;  /* 0x0000000a15267211 */ /* 0x000fc400078410ff */
[----:B------:R-:W-:Y:S01]  /*1c70*/  LEA.HI.X.SX32 R25, R20, R0, 0x2, P1 ;  /* 0x0000000014197211 */ /* 0x000fe200008f16ff */
[----:B------:R2:W-:Y:S01]  /*1c80*/  STL [R1+0x118], R17 ;  /* 0x0001181101007387 */ /* 0x0005e20000100800 */
[----:B------:R-:W-:Y:S02]  /*1c90*/  LEA R22, P1, R17, R10, 0x2 ;  /* 0x0000000a11167211 */ /* 0x000fe400078210ff */
[----:B------:R-:W-:Y:S01]  /*1ca0*/  LEA.HI.X.SX32 R39, R21, R0, 0x2, P2 ;  /* 0x0000000015277211 */ /* 0x000fe200010f16ff */
[----:B------:R4:W-:Y:S01]  /*1cb0*/  STL [R1+0x114], R18 ;  /* 0x0001141201007387 */ /* 0x0009e20000100800 */
[----:B------:R-:W-:Y:S02]  /*1cc0*/  LEA R36, P2, R18, R10, 0x2 ;  /* 0x0000000a12247211 */ /* 0x000fe400078410ff */
[----:B------:R-:W-:Y:S01]  /*1cd0*/  LEA.HI.X.SX32 R23, R17, R0, 0x2, P1 ;  /* 0x0000000011177211 */ /* 0x000fe200008f16ff */
[----:B------:R-:W-:Y:S01]  /*1ce0*/  STL [R1+0x110], R4 ;  /* 0x0001100401007387 */ /* 0x000fe20000100800 */
[----:B---3--:R-:W-:Y:S01]  /*1cf0*/  LEA R20, P1, R4, R10, 0x2 ;  /* 0x0000000a04147211 */ /* 0x008fe200078210ff */
[----:B--2---:R-:W-:Y:S01]  /*1d00*/  IMAD R17, R8, UR5, RZ ;  /* 0x0000000508117c24 */ /* 0x004fe2000f8e02ff */
[----:B------:R-:W-:Y:S01]  /*1d10*/  LEA.HI.X.SX32 R37, R18, R0, 0x2, P2 ;  /* 0x0000000012257211 */ /* 0x000fe200010f16ff */
[----:B------:R2:W-:Y:S01]  /*1d20*/  STL [R1+0x10c], R32 ;  /* 0x00010c2001007387 */ /* 0x0005e20000100800 */
[----:B------:R-:W-:Y:S01]  /*1d30*/  LEA R34, P2, R32, R10, 0x2 ;  /* 0x0000000a20227211 */ /* 0x000fe200078410ff */
[----:B------:R-:W-:Y:S01]  /*1d40*/  IMAD.SHL.U32 R8, R16, 0x4, RZ ;  /* 0x0000000410087824 */ /* 0x000fe200078e00ff */
[----:B------:R-:W-:Y:S01]  /*1d50*/  LEA.HI.X.SX32 R21, R4, R0, 0x2, P1 ;  /* 0x0000000004157211 */ /* 0x000fe200008f16ff */
[----:B------:R3:W-:Y:S01]  /*1d60*/  STL [R1+0x108], R11 ;  /* 0x0001080b01007387 */ /* 0x0007e20000100800 */
[----:B----4-:R-:W-:-:S02]  /*1d70*/  LEA R18, P1, R11, R10, 0x2 ;  /* 0x0000000a0b127211 */ /* 0x010fc400078210ff */
[-C--:B------:R-:W-:Y:S01]  /*1d80*/  LEA.HI.X.SX32 R35, R32, R0.reuse, 0x2, P2 ;  /* 0x0000000020237211 */ /* 0x080fe200010f16ff */
[----:B------:R4:W-:Y:S01]  /*1d90*/  STL [R1+0x104], R9 ;  /* 0x0001040901007387 */ /* 0x0009e20000100800 */
[----:B------:R-:W-:Y:S02]  /*1da0*/  LEA.HI.X.SX32 R19, R11, R0, 0x2, P1 ;  /* 0x000000000b137211 */ /* 0x000fe400008f16ff */
[-C--:B--2---:R-:W-:Y:S01]  /*1db0*/  LEA R32, P2, R9, R10.reuse, 0x2 ;  /* 0x0000000a09207211 */ /* 0x084fe200078410ff */
[----:B------:R-:W-:Y:S01]  /*1dc0*/  STL [R1+0x100], R17 ;  /* 0x0001001101007387 */ /* 0x000fe20000100800 */
[----:B------:R-:W-:Y:S02]  /*1dd0*/  LEA R10, P1, R17, R10, 0x2 ;  /* 0x0000000a110a7211 */ /* 0x000fe400078210ff */
[-C--:B------:R-:W-:Y:S01]  /*1de0*/  LEA.HI.X.SX32 R33, R9, R0.reuse, 0x2, P2 ;  /* 0x0000000009217211 */ /* 0x080fe200010f16ff */
[----:B------:R2:W-:Y:S01]  /*1df0*/  STL [R1+0xe4], R8 ;  /* 0x0000e40801007387 */ /* 0x0005e20000100800 */
[----:B---3--:R-:W-:Y:S01]  /*1e00*/  LEA.HI.X.SX32 R11, R17, R0, 0x2, P1 ;  /* 0x00000000110b7211 */ /* 0x008fe200008f16ff */
[----:B----4-:R-:W-:Y:S01]  /*1e10*/  IMAD.SHL.U32 R9, R15, 0x4, RZ ;  /* 0x000000040f097824 */ /* 0x010fe200078e00ff */
[----:B------:R-:W-:Y:S01]  /*1e20*/  IADD3 R50, P1, R8, UR6, RZ ;  /* 0x0000000608327c10 */ /* 0x000fe2000ff3e0ff */
[----:B------:R-:W-:Y:S01]  /*1e30*/  IMAD.SHL.U32 R0, R13, 0x4, RZ ;  /* 0x000000040d007824 */ /* 0x000fe200078e00ff */
[----:B------:R-:W-:-:S02]  /*1e40*/  IADD3 R4, R222, -0x6, RZ ;  /* 0xfffffffade047810 */ /* 0x000fc40007ffe0ff */
[----:B------:R-:W-:Y:S01]  /*1e50*/  IADD3 R48, P2, R9, UR6, RZ ;  /* 0x0000000609307c10 */ /* 0x000fe2000ff5e0ff */
[----:B------:R-:W-:Y:S01]  /*1e60*/  STL [R1+0xe0], R9 ;  /* 0x0000e00901007387 */ /* 0x000fe20000100800 */
[----:B------:R-:W-:Y:S01]  /*1e70*/  LEA.HI.X.SX32 R51, R16, UR7, 0x2, P1 ;  /* 0x0000000710337c11 */ /* 0x000fe200088f16ff */
[----:B--2---:R-:W-:Y:S01]  /*1e80*/  IMAD.SHL.U32 R8, R14, 0x4, RZ ;  /* 0x000000040e087824 */ /* 0x004fe200078e00ff */
[----:B------:R-:W-:Y:S02]  /*1e90*/  LEA.HI.X.SX32 R49, R15, UR7, 0x2, P2 ;  /* 0x000000070f317c11 */ /* 0x000fe400090f16ff */
[----:B------:R-:W-:Y:S01]  /*1ea0*/  IADD3 R46, P2, R0, UR6, RZ ;  /* 0x00000006002e7c10 */ /* 0x000fe2000ff5e0ff */
[----:B------:R-:W-:Y:S01]  /*1eb0*/  IMAD.WIDE R54, R2, 0x4, R50 ;  /* 0x0000000402367825 */ /* 0x000fe200078e0232 */
[----:B------:R-:W-:Y:S01]  /*1ec0*/  IADD3 R52, P1, R8, UR6, RZ ;  /* 0x0000000608347c10 */ /* 0x000fe2000ff3e0ff */
[----:B------:R2:W-:Y:S01]  /*1ed0*/  STL [R1+0xdc], R8 ;  /* 0x0000dc0801007387 */ /* 0x0005e20000100800 */
[----:B------:R-:W-:Y:S01]  /*1ee0*/  LEA.HI.X.SX32 R47, R13, UR7, 0x2, P2 ;  /* 0x000000070d2f7c11 */ /* 0x000fe200090f16ff */
[----:B------:R-:W-:Y:S01]  /*1ef0*/  IMAD.WIDE R16, R2, 0x4, R48 ;  /* 0x0000000402107825 */ /* 0x000fe200078e0230 */
[----:B------:R-:W-:Y:S01]  /*1f00*/  LEA.HI.X.SX32 R53, R14, UR7, 0x2, P1 ;  /* 0x000000070e357c11 */ /* 0x000fe200088f16ff */
[----:B------:R3:W-:Y:S01]  /*1f10*/  STL [R1+0xd8], R0 ;  /* 0x0000d80001007387 */ /* 0x0007e20000100800 */
[----:B------:R-:W-:Y:S01]  /*1f20*/  ISETP.GE.U32.AND P1, PT, R4, 0x7fffffdb, PT ;  /* 0x7fffffdb0400780c */ /* 0x000fe20003f26070 */
[----:B------:R-:W-:-:S02]  /*1f30*/  IMAD.SHL.U32 R4, R2, 0x2, RZ ;  /* 0x0000000202047824 */ /* 0x000fc400078e00ff */
[----:B------:R-:W-:Y:S01]  /*1f40*/  @!PT LDS RZ, [RZ] ;  /* 0x00000000fffff984 */ /* 0x000fe20000000800 */
[----:B------:R-:W-:Y:S01]  /*1f50*/  @!PT LDS RZ, [RZ] ;  /* 0x00000000fffff984 */ /* 0x000fe20000000800 */
[----:B------:R-:W-:Y:S01]  /*1f60*/  @!PT LDS RZ, [RZ] ;  /* 0x00000000fffff984 */ /* 0x000fe20000000800 */
[----:B------:R-:W-:Y:S01]  /*1f70*/  LDGSTS.E [R240], desc[UR16][R50.64], !P3 ;  /* 0x0000000032f07fae */ /* 0x000fe2000d921850 */
[----:B------:R-:W-:-:S03]  /*1f80*/  IMAD.WIDE R14, R2, 0x4, R52 ;  /* 0x00000004020e7825 */ /* 0x000fc600078e0234 */
[----:B------:R-:W-:Y:S01]  /*1f90*/  LDGSTS.E [R240+0x4000], desc[UR16][R48.64], !P3 ;  /* 0x0400000030f07fae */ /* 0x000fe2000d921850 */
[----:B--2---:R-:W-:-:S03]  /*1fa0*/  IMAD.WIDE R8, R2, 0x4, R46 ;  /* 0x0000000402087825 */ /* 0x004fc600078e022e */
[----:B------:R-:W-:Y:S01]  /*1fb0*/  LDGSTS.E [R240+0x8000], desc[UR16][R52.64], !P3 ;  /* 0x0800000034f07fae */ /* 0x000fe2000d921850 */
[----:B---3--:R-:W-:Y:S02]  /*1fc0*/  VIADD R0, R222, 0xfffffff9 ;  /* 0xfffffff9de007836 */ /* 0x008fe40000000000 */
[--C-:B------:R-:W-:Y:S01]  /*1fd0*/  IMAD.WIDE R56, R4, 0x4, R50.reuse ;  /* 0x0000000404387825 */ /* 0x100fe200078e0232 */
[----:B------:R-:W-:Y:S02]  /*1fe0*/  LDGSTS.E [R240+0xc000], desc[UR16][R46.64], !P3 ;  /* 0x0c0000002ef07fae */ /* 0x000fe4000d921850 */
[----:B------:R-:W-:Y:S01]  /*1ff0*/  ISETP.GE.U32.AND P2, PT, R0, 0x7fffffda, PT ;  /* 0x7fffffda0000780c */ /* 0x000fe20003f46070 */
[----:B------:R-:W-:Y:S01]  /*2000*/  VIADD R0, R222, 0xfffffff8 ;  /* 0xfffffff8de007836 */ /* 0x000fe20000000000 */
[----:B------:R2:W-:Y:S01]  /*2010*/  STL.64 [R1+0xf0], R54 ;  /* 0x0000f03601007387 */ /* 0x0005e20000100a00 */
[----:B------:R-:W-:Y:S02]  /*2020*/  IMAD R13, R2, 0x18, RZ ;  /* 0x00000018020d7824 */ /* 0x000fe400078e02ff */
[----:B------:R-:W-:Y:S01]  /*2030*/  IMAD.WIDE R190, R196, 0x4, R50 ;  /* 0x00000004c4be7825 */ /* 0x000fe200078e0232 */
[----:B------:R2:W-:Y:S01]  /*2040*/  LDGSTS.E [R240+0x4], desc[UR16][R54.64], !P4 ;  /* 0x0000400036f07fae */ /* 0x0005e2000e121850 */
[----:B------:R-:W-:-:S02]  /*2050*/  ISETP.GE.U32.AND P3, PT, R0, 0x7fffffd9, PT ;  /* 0x7fffffd90000780c */ /* 0x000fc40003f66070 */
[----:B------:R-:W-:Y:S01]  /*2060*/  VIADD R0, R222, 0xfffffff7 ;  /* 0xfffffff7de007836 */ /* 0x000fe20000000000 */
[----:B------:R3:W-:Y:S01]  /*2070*/  STL.64 [R1+0xe8], R16 ;  /* 0x0000e81001007387 */ /* 0x0007e20000100a00 */
[----:B------:R-:W-:-:S03]  /*2080*/  IMAD.WIDE R176, R13, 0x4, R48 ;  /* 0x000000040db07825 */ /* 0x000fc600078e0230 */
[----:B------:R3:W-:Y:S01]  /*2090*/  LDGSTS.E [R240+0x4004], desc[UR16][R16.64], !P4 ;  /* 0x0400400010f07fae */ /* 0x0007e2000e121850 */
[----:B------:R-:W-:-:S03]  /*20a0*/  IMAD.WIDE R178, R13, 0x4, R52 ;  /* 0x000000040db27825 */ /* 0x000fc600078e0234 */
[----:B------:R4:W-:Y:S01]  /*20b0*/  STL.64 [R1+0xd0], R14 ;  /* 0x0000d00e01007387 */ /* 0x0009e20000100a00 */
[----:B--2---:R-:W-:-:S03]  /*20c0*/  IMAD.WIDE R54, R4, 0x4, R48 ;  /* 0x0000000404367825 */ /* 0x004fc600078e0230 */
[----:B------:R4:W-:Y:S01]  /*20d0*/  LDGSTS.E [R240+0x8004], desc[UR16][R14.64], !P4 ;  /* 0x080040000ef07fae */ /* 0x0009e2000e121850 */
[----:B------:R-:W-:-:S03]  /*20e0*/  IMAD.WIDE R180, R13, 0x4, R46 ;  /* 0x000000040db47825 */ /* 0x000fc600078e022e */
[----:B------:R2:W-:Y:S01]  /*20f0*/  STL.64 [R1+0xc8], R8 ;  /* 0x0000c80801007387 */ /* 0x0005e20000100a00 */
[----:B---3--:R-:W-:-:S03]  /*2100*/  IMAD.WIDE R16, R4, 0x4, R52 ;  /* 0x0000000404107825 */ /* 0x008fc600078e0234 */
[----:B------:R2:W-:Y:S01]  /*2110*/  LDGSTS.E [R240+0xc004], desc[UR16][R8.64], !P4 ;  /* 0x0c00400008f07fae */ /* 0x0005e2000e121850 */
[----:B------:R-:W-:Y:S01]  /*2120*/  ISETP.GE.U32.AND P4, PT, R0, 0x7fffffd8, PT ;  /* 0x7fffffd80000780c */ /* 0x000fe20003f86070 */
[----:B------:R-:W-:Y:S02]  /*2130*/  VIADD R0, R222, 0xfffffff6 ;  /* 0xfffffff6de007836 */ /* 0x000fe40000000000 */
[----:B----4-:R-:W-:Y:S01]  /*2140*/  IMAD.WIDE R14, R4, 0x4, R46 ;  /* 0x00000004040e7825 */ /* 0x010fe200078e022e */
[----:B------:R3:W-:Y:S03]  /*2150*/  STL [R1+0x1c4], R4 ;  /* 0x0001c40401007387 */ /* 0x0007e60000100800 */
[----:B------:R-:W-:Y:S01]  /*2160*/  IMAD.WIDE R192, R196, 0x4, R48 ;  /* 0x00000004c4c07825 */ /* 0x000fe200078e0230 */
[----:B------:R-:W-:Y:S03]  /*2170*/  STL.64 [R1+0xc0], R56 ;  /* 0x0000c03801007387 */ /* 0x000fe60000100a00 */
[----:B--2---:R-:W-:Y:S01]  /*2180*/  IMAD R8, R2, 0x3, RZ ;  /* 0x0000000302087824 */ /* 0x004fe200078e02ff */
[----:B------:R-:W-:Y:S01]  /*2190*/  LDGSTS.E [R240+0x8], desc[UR16][R56.64], !P0 ;  /* 0x0000800038f07fae */ /* 0x000fe2000c121850 */
[----:B------:R-:W-:-:S03]  /*21a0*/  IMAD.WIDE R194, R196, 0x4, R52 ;  /* 0x00000004c4c27825 */ /* 0x000fc600078e0234 */
[----:B------:R2:W-:Y:S01]  /*21b0*/  STL.64 [R1+0xb8], R54 ;  /* 0x0000b83601007387 */ /* 0x0005e20000100a00 */
[----:B---3--:R-:W-:Y:S02]  /*21c0*/  IMAD.SHL.U32 R4, R2, 0x4, RZ ;  /* 0x0000000402047824 */ /* 0x008fe400078e00ff */
[C---:B------:R-:W-:Y:S01]  /*21d0*/  IMAD.WIDE R200, R204.reuse, 0x4, R48 ;  /* 0x00000004ccc87825 */ /* 0x040fe200078e0230 */
[----:B------:R2:W-:Y:S03]  /*21e0*/  LDGSTS.E [R240+0x4008], desc[UR16][R54.64], !P0 ;  /* 0x0400800036f07fae */ /* 0x0005e6000c121850 */
[----:B------:R-:W-:Y:S01]  /*21f0*/  IMAD.WIDE R202, R204, 0x4, R52 ;  /* 0x00000004ccca7825 */ /* 0x000fe200078e0234 */
[----:B------:R3:W-:Y:S03]  /*2200*/  STL.64 [R1+0xb0], R16 ;  /* 0x0000b01001007387 */ /* 0x0007e60000100a00 */
[C---:B------:R-:W-:Y:S01]  /*2210*/  IMAD.WIDE R206, R212.reuse, 0x4, R50 ;  /* 0x00000004d4ce7825 */ /* 0x040fe200078e0232 */
[----:B------:R3:W-:Y:S03]  /*2220*/  LDGSTS.E [R240+0x8008], desc[UR16][R16.64], !P0 ;  /* 0x0800800010f07fae */ /* 0x0007e6000c121850 */
[----:B------:R-:W-:Y:S01]  /*2230*/  IMAD.WIDE R208, R212, 0x4, R48 ;  /* 0x00000004d4d07825 */ /* 0x000fe200078e0230 */
[----:B------:R4:W-:Y:S03]  /*2240*/  STL.64 [R1+0xa8], R14 ;  /* 0x0000a80e01007387 */ /* 0x0009e60000100a00 */
[----:B--2---:R-:W-:Y:S01]  /*2250*/  IMAD.WIDE R54, R8, 0x4, R50 ;  /* 0x0000000408367825 */ /* 0x004fe200078e0232 */
[----:B------:R4:W-:Y:S01]  /*2260*/  LDGSTS.E [R240+0xc008], desc[UR16][R14.64], !P0 ;  /* 0x0c0080000ef07fae */ /* 0x0009e2000c121850 */
[----:B------:R-:W-:-:S02]  /*2270*/  ISETP.GE.U32.AND P0, PT, R0, 0x7fffffd7, PT ;  /* 0x7fffffd70000780c */ /* 0x000fc40003f06070 */
[----:B------:R-:W-:Y:S01]  /*2280*/  VIADD R0, R222, 0xfffffff5 ;  /* 0xfffffff5de007836 */ /* 0x000fe20000000000 */
[----:B------:R2:W-:Y:S01]  /*2290*/  STL [R1+0x1c0], R8 ;  /* 0x0001c00801007387 */ /* 0x0005e20000100800 */
[----:B---3--:R-:W-:-:S03]  /*22a0*/  IMAD.WIDE R16, R8, 0x4, R48 ;  /* 0x0000000408107825 */ /* 0x008fc600078e0230 */
[----:B------:R-:W-:Y:S01]  /*22b0*/  STL [R1+0x154], R4 ;  /* 0x0001540401007387 */ /* 0x000fe20000100800 */
[----:B------:R-:W-:-:S03]  /*22c0*/  IMAD.WIDE R210, R212, 0x4, R52 ;  /* 0x00000004d4d27825 */ /* 0x000fc600078e0234 */
[----:B------:R3:W-:Y:S01]  /*22d0*/  STL.64 [R1+0xa0], R54 ;  /* 0x0000a03601007387 */ /* 0x0007e20000100a00 */
[----:B----4-:R-:W-:-:S03]  /*22e0*/  IMAD.WIDE R14, R8, 0x4, R52 ;  /* 0x00000004080e7825 */ /* 0x010fc600078e0234 */
[----:B------:R3:W-:Y:S01]  /*22f0*/  LDGSTS.E [R240+0xc], desc[UR16][R54.64], !P5 ;  /* 0x0000c00036f07fae */ /* 0x0007e2000e921850 */
[----:B--2---:R-:W-:-:S03]  /*2300*/  IMAD.WIDE R8, R8, 0x4, R46 ;  /* 0x0000000408087825 */ /* 0x004fc600078e022e */
[----:B------:R2:W-:Y:S01]  /*2310*/  STL.64 [R1+0x98], R16 ;  /* 0x0000981001007387 */ /* 0x0005e20000100a00 */
[----:B------:R-:W-:-:S03]  /*2320*/  IMAD.WIDE R214, R220, 0x4, R50 ;  /* 0x00000004dcd67825 */ /* 0x000fc600078e0232 */
[----:B------:R2:W-:Y:S01]  /*2330*/  LDGSTS.E [R240+0x400c], desc[UR16][R16.64], !P5 ;  /* 0x0400c00010f07fae */ /* 0x0005e2000e921850 */
[----:B------:R-:W-:-:S03]  /*2340*/  IMAD.WIDE R216, R220, 0x4, R48 ;  /* 0x00000004dcd87825 */ /* 0x000fc600078e0230 */
[----:B------:R4:W-:Y:S01]  /*2350*/  STL.64 [R1+0x90], R14 ;  /* 0x0000900e01007387 */ /* 0x0009e20000100a00 */
[----:B---3--:R-:W-:-:S03]  /*2360*/  IMAD.WIDE R54, R4, 0x4, R50 ;  /* 0x0000000404367825 */ /* 0x008fc600078e0232 */
[----:B------:R4:W-:Y:S01]  /*2370*/  LDGSTS.E [R240+0x800c], desc[UR16][R14.64], !P5 ;  /* 0x0800c0000ef07fae */ /* 0x0009e2000e921850 */
[----:B------:R-:W-:-:S03]  /*2380*/  IMAD.WIDE R230, R238, 0x4, R50 ;  /* 0x00000004eee67825 */ /* 0x000fc600078e0232 */
[----:B------:R3:W-:Y:S01]  /*2390*/  STL.64 [R1+0x88], R8 ;  /* 0x0000880801007387 */ /* 0x0007e20000100a00 */
[----:B--2---:R-:W-:-:S03]  /*23a0*/  IMAD.WIDE R16, R4, 0x4, R48 ;  /* 0x0000000404107825 */ /* 0x004fc600078e0230 */
[----:B------:R3:W-:Y:S01]  /*23b0*/  LDGSTS.E [R240+0xc00c], desc[UR16][R8.64], !P5 ;  /* 0x0c00c00008f07fae */ /* 0x0007e2000e921850 */
[----:B------:R-:W-:Y:S01]  /*23c0*/  ISETP.GE.U32.AND P5, PT, R0, 0x7fffffd6, PT ;  /* 0x7fffffd60000780c */ /* 0x000fe20003fa6070 */
[----:B------:R-:W-:Y:S02]  /*23d0*/  VIADD R0, R222, 0xfffffff4 ;  /* 0xfffffff4de007836 */ /* 0x000fe40000000000 */
[----:B----4-:R-:W-:Y:S01]  /*23e0*/  IMAD.WIDE R14, R4, 0x4, R52 ;  /* 0x00000004040e7825 */ /* 0x010fe200078e0234 */
[----:B------:R2:W-:Y:S03]  /*23f0*/  STL.64 [R1+0x80], R54 ;  /* 0x0000803601007387 */ /* 0x0005e60000100a00 */
[----:B------:R-:W-:Y:S01]  /*2400*/  IMAD.WIDE R232, R238, 0x4, R48 ;  /* 0x00000004eee87825 */ /* 0x000fe200078e0230 */
[----:B------:R2:W-:Y:S03]  /*2410*/  LDGSTS.E [R241], desc[UR16][R54.64], !P6 ;  /* 0x0000000036f17fae */ /* 0x0005e6000f121850 */
[----:B---3--:R-:W-:Y:S01]  /*2420*/  IMAD.WIDE R8, R4, 0x4, R46 ;  /* 0x0000000404087825 */ /* 0x008fe200078e022e */
[----:B------:R3:W-:Y:S03]  /*2430*/  STL.64 [R1+0x78], R16 ;  /* 0x0000781001007387 */ /* 0x0007e60000100a00 */
[----:B------:R-:W-:Y:S01]  /*2440*/  IMAD R4, R2, 0x5, RZ ;  /* 0x0000000502047824 */ /* 0x000fe200078e02ff */
[----:B------:R3:W-:Y:S01]  /*2450*/  LDGSTS.E [R241+0x4000], desc[UR16][R16.64], !P6 ;  /* 0x0400000010f17fae */ /* 0x0007e2000f121850 */
[----:B------:R-:W-:-:S03]  /*2460*/  IMAD.WIDE R234, R238, 0x4, R52 ;  /* 0x00000004eeea7825 */ /* 0x000fc600078e0234 */
[----:B------:R4:W-:Y:S01]  /*2470*/  STL.64 [R1+0x70], R14 ;  /* 0x0000700e01007387 */ /* 0x0009e20000100a00 */
[----:B--2---:R-:W-:-:S03]  /*2480*/  IMAD.WIDE R54, R4, 0x4, R50 ;  /* 0x0000000404367825 */ /* 0x004fc600078e0232 */
[----:B------:R4:W-:Y:S04]  /*2490*/  LDGSTS.E [R241+0x8000], desc[UR16][R14.64], !P6 ;  /* 0x080000000ef17fae */ /* 0x0009e8000f121850 */
[----:B------:R2:W-:Y:S01]  /*24a0*/  STL.64 [R1+0x68], R8 ;  /* 0x0000680801007387 */ /* 0x0005e20000100a00 */
[----:B---3--:R-:W-:-:S03]  /*24b0*/  IMAD.WIDE R16, R4, 0x4, R48 ;  /* 0x0000000404107825 */ /* 0x008fc600078e0230 */
[----:B------:R2:W-:Y:S01]  /*24c0*/  LDGSTS.E [R241+0xc000], desc[UR16][R8.64], !P6 ;  /* 0x0c00000008f17fae */ /* 0x0005e2000f121850 */
[----:B------:R-:W-:Y:S01]  /*24d0*/  ISETP.GE.U32.AND P6, PT, R0, 0x7fffffd5, PT ;  /* 0x7fffffd50000780c */ /* 0x000fe20003fc6070 */
[----:B------:R-:W-:Y:S02]  /*24e0*/  VIADD R0, R222, 0xfffffff3 ;  /* 0xfffffff3de007836 */ /* 0x000fe40000000000 */
[----:B------:R3:W-:Y:S01]  /*24f0*/  STL [R1+0x1bc], R4 ;  /* 0x0001bc0401007387 */ /* 0x0007e20000100800 */
[----:B----4-:R-:W-:-:S03]  /*2500*/  IMAD.WIDE R14, R4, 0x4, R52 ;  /* 0x00000004040e7825 */ /* 0x010fc600078e0234 */
[----:B------:R4:W-:Y:S01]  /*2510*/  STL.64 [R1+0x60], R54 ;  /* 0x0000603601007387 */ /* 0x0009e20000100a00 */
[----:B--2---:R-:W-:-:S03]  /*2520*/  IMAD.WIDE R8, R4, 0x4, R46 ;  /* 0x0000000404087825 */ /* 0x004fc600078e022e */
[----:B------:R4:W-:Y:S01]  /*2530*/  LDGSTS.E [R241+0x4], desc[UR16][R54.64], !P1 ;  /* 0x0000400036f17fae */ /* 0x0009e2000c921850 */
[----:B---3--:R-:W-:-:S03]  /*2540*/  IMAD R4, R2, 0x6, RZ ;  /* 0x0000000602047824 */ /* 0x008fc600078e02ff */
[----:B------:R2:W-:Y:S01]  /*2550*/  STL.64 [R1+0x58], R16 ;  /* 0x0000581001007387 */ /* 0x0005e20000100a00 */
[----:B------:R-:W-:-:S03]  /*2560*/  IMAD.WIDE R56, R4, 0x4, R50 ;  /* 0x0000000404387825 */ /* 0x000fc600078e0232 */
[----:B------:R2:W-:Y:S04]  /*2570*/  LDGSTS.E [R241+0x4004], desc[UR16][R16.64], !P1 ;  /* 0x0400400010f17fae */ /* 0x0005e8000c921850 */
[----:B------:R3:W-:Y:S01]  /*2580*/  STL.64 [R1+0x50], R14 ;  /* 0x0000500e01007387 */ /* 0x0007e20000100a00 */
[----:B----4-:R-:W-:-:S03]  /*2590*/  IMAD.WIDE R54, R4, 0x4, R48 ;  /* 0x0000000404367825 */ /* 0x010fc600078e0230 */
[----:B------:R3:W-:Y:S04]  /*25a0*/  LDGSTS.E [R241+0x8004], desc[UR16][R14.64], !P1 ;  /* 0x080040000ef17fae */ /* 0x0007e8000c921850 */
[----:B------:R4:W-:Y:S01]  /*25b0*/  STL.64 [R1+0x48], R8 ;  /* 0x0000480801007387 */ /* 0x0009e20000100a00 */
[----:B--2---:R-:W-:-:S03]  /*25c0*/  IMAD.WIDE R16, R4, 0x4, R52 ;  /* 0x0000000404107825 */ /* 0x004fc600078e0234 */
[----:B------:R4:W-:Y:S01]  /*25d0*/  LDGSTS.E [R241+0xc004], desc[UR16][R8.64], !P1 ;  /* 0x0c00400008f17fae */ /* 0x0009e2000c921850 */
[----:B------:R-:W-:Y:S01]  /*25e0*/  ISETP.GE.U32.AND P1, PT, R0, 0x7fffffd4, PT ;  /* 0x7fffffd40000780c */ /* 0x000fe20003f26070 */
[----:B------:R-:W-:Y:S02]  /*25f0*/  VIADD R0, R222, 0xfffffff2 ;  /* 0xfffffff2de007836 */ /* 0x000fe40000000000 */
[----:B---3--:R-:W-:Y:S01]  /*2600*/  IMAD.WIDE R14, R4, 0x4, R46 ;  /* 0x00000004040e7825 */ /* 0x008fe200078e022e */
[----:B------:R2:W-:Y:S04]  /*2610*/  STL [R1+0x1b8], R4 ;  /* 0x0001b80401007387 */ /* 0x0005e80000100800 */
[----:B------:R3:W-:Y:S01]  /*2620*/  STL.64 [R1+0x40], R56 ;  /* 0x0000403801007387 */ /* 0x0007e20000100a00 */
[----:B----4-:R-:W-:-:S03]  /*2630*/  IMAD R8, R2, 0x7, RZ ;  /* 0x0000000702087824 */ /* 0x010fc600078e02ff */
[----:B------:R3:W-:Y:S01]  /*2640*/  LDGSTS.E [R241+0x8], desc[UR16][R56.64], !P2 ;  /* 0x0000800038f17fae */ /* 0x0007e2000d121850 */
[C---:B------:R-:W-:Y:S02]  /*2650*/  IMAD R9, R2.reuse, 0xb, RZ ;  /* 0x0000000b02097824 */ /* 0x040fe400078e02ff */
[----:B--2---:R-:W-:Y:S01]  /*2660*/  IMAD.SHL.U32 R4, R2, 0x8, RZ ;  /* 0x0000000802047824 */ /* 0x004fe200078e00ff */
        /* <DEDUP_REMOVED lines=13> */
[----:B------:R2:W-:Y:S01]  /*2740*/  STL [R1+0x1b4], R8 ;  /* 0x0001b40801007387 */ /* 0x0005e20000100800 */
[----:B----4-:R-:W-:-:S03]  /*2750*/  IMAD.WIDE R16, R8, 0x4, R52 ;  /* 0x0000000408107825 */ /* 0x010fc600078e0234 */
[----:B------:R-:W-:Y:S01]  /*2760*/  STL [R1+0x1b0], R4 ;  /* 0x0001b00401007387 */ /* 0x000fe20000100800 */
[----:B------:R-:W-:-:S03]  /*2770*/  IMAD.WIDE R236, R4, 0x4, R46 ;  /* 0x0000000404ec7825 */ /* 0x000fc600078e022e */
[----:B------:R-:W-:Y:S01]  /*2780*/  STL.64 [R1+0x20], R56 ;  /* 0x0000203801007387 */ /* 0x000fe20000100a00 */
[----:B---3--:R-:W-:Y:S01]  /*2790*/  IMAD.WIDE R14, R8, 0x4, R46 ;  /* 0x00000004080e7825 */ /* 0x008fe200078e022e */
[----:B--2---:R-:W-:Y:S02]  /*27a0*/  LOP3.LUT R8, R12, 0x20, RZ, 0x3c, !PT ;  /* 0x000000200c087812 */ /* 0x004fe400078e3cff */
[----:B------:R-:W-:Y:S01]  /*27b0*/  LDGSTS.E [R241+0xc], desc[UR16][R56.64], !P3 ;  /* 0x0000c00038f17fae */ /* 0x000fe2000d921850 */
[----:B------:R-:W-:-:S03]  /*27c0*/  IMAD.WIDE R72, R9, 0x4, R48 ;  /* 0x0000000409487825 */ /* 0x000fc600078e0230 */
[----:B------:R-:W-:Y:S01]  /*27d0*/  STL.64 [R1+0x18], R54 ;  /* 0x0000183601007387 */ /* 0x000fe20000100a00 */
[----:B------:R-:W-:Y:S02]  /*27e0*/  VIADD R8, R8, UR12 ;  /* 0x0000000c08087c36 */ /* 0x000fe40008000000 */
[C---:B------:R-:W-:Y:S01]  /*27f0*/  IMAD.WIDE R74, R9.reuse, 0x4, R52 ;  /* 0x00000004094a7825 */ /* 0x040fe200078e0234 */
[----:B------:R-:W-:Y:S03]  /*2800*/  LDGSTS.E [R241+0x400c], desc[UR16][R54.64], !P3 ;  /* 0x0400c00036f17fae */ /* 0x000fe6000d921850 */
[----:B------:R-:W-:Y:S01]  /*2810*/  IMAD.WIDE R76, R9, 0x4, R46 ;  /* 0x00000004094c7825 */ /* 0x000fe200078e022e */
[----:B------:R2:W-:Y:S04]  /*2820*/  STL.64 [R1+0x10], R16 ;  /* 0x0000101001007387 */ /* 0x0005e80000100a00 */
[----:B------:R2:W-:Y:S04]  /*2830*/  LDGSTS.E [R241+0x800c], desc[UR16][R16.64], !P3 ;  /* 0x0800c00010f17fae */ /* 0x0005e8000d921850 */
[----:B------:R-:W-:Y:S01]  /*2840*/  LDGSTS.E [R241+0xc00c], desc[UR16][R14.64], !P3 ;  /* 0x0c00c0000ef17fae */ /* 0x000fe2000d921850 */
[----:B------:R-:W-:Y:S01]  /*2850*/  ISETP.GE.U32.AND P3, PT, R0, 0x7fffffd2, PT ;  /* 0x7fffffd20000780c */ /* 0x000fe20003f66070 */
[----:B------:R-:W-:-:S02]  /*2860*/  VIADD R0, R222, 0xfffffff0 ;  /* 0xfffffff0de007836 */ /* 0x000fc40000000000 */
[----:B--2---:R-:W-:-:S04]  /*2870*/  IMAD.WIDE R16, R4, 0x4, R50 ;  /* 0x0000000404107825 */ /* 0x004fc800078e0232 */
[----:B------:R-:W-:Y:S01]  /*2880*/  IMAD R4, R2, 0x9, RZ ;  /* 0x0000000902047824 */ /* 0x000fe200078e02ff */
[----:B------:R-:W-:Y:S03]  /*2890*/  LDGSTS.E [R8], desc[UR16][R16.64], !P4 ;  /* 0x0000000010087fae */ /* 0x000fe6000e121850 */
[C---:B------:R-:W-:Y:S01]  /*28a0*/  IMAD.WIDE R54, R4.reuse, 0x4, R50 ;  /* 0x0000000404367825 */ /* 0x040fe200078e0232 */
[----:B------:R-:W-:Y:S03]  /*28b0*/  LDGSTS.E [R8+0x4000], desc[UR16][R250.64], !P4 ;  /* 0x04000000fa087fae */ /* 0x000fe6000e121850 */
[C---:B------:R-:W-:Y:S01]  /*28c0*/  IMAD.WIDE R56, R4.reuse, 0x4, R48 ;  /* 0x0000000404387825 */ /* 0x040fe200078e0230 */
[----:B------:R-:W-:Y:S03]  /*28d0*/  LDGSTS.E [R8+0x8000], desc[UR16][R248.64], !P4 ;  /* 0x08000000f8087fae */ /* 0x000fe6000e121850 */
[C---:B------:R-:W-:Y:S01]  /*28e0*/  IMAD.WIDE R58, R4.reuse, 0x4, R52 ;  /* 0x00000004043a7825 */ /* 0x040fe200078e0234 */
[----:B------:R2:W-:Y:S03]  /*28f0*/  STL [R1+0x1ac], R4 ;  /* 0x0001ac0401007387 */ /* 0x0005e60000100800 */
[----:B------:R-:W-:Y:S01]  /*2900*/  IMAD.WIDE R60, R4, 0x4, R46 ;  /* 0x00000004043c7825 */ /* 0x000fe200078e022e */
[----:B------:R-:W-:Y:S01]  /*2910*/  LDGSTS.E [R8+0xc000], desc[UR16][R236.64], !P4 ;  /* 0x0c000000ec087fae */ /* 0x000fe2000e121850 */
[----:B------:R-:W-:-:S02]  /*2920*/  ISETP.GE.U32.AND P4, PT, R0, 0x7fffffd1, PT ;  /* 0x7fffffd10000780c */ /* 0x000fc40003f86070 */
[----:B------:R-:W-:Y:S01]  /*2930*/  VIADD R0, R222, 0xffffffef ;  /* 0xffffffefde007836 */ /* 0x000fe20000000000 */
[----:B------:R-:W-:Y:S01]  /*2940*/  LDGSTS.E [R8+0x4], desc[UR16][R54.64], !P0 ;  /* 0x0000400036087fae */ /* 0x000fe2000c121850 */
[----:B--2---:R-:W-:-:S03]  /*2950*/  IMAD R4, R2, 0xa, RZ ;  /* 0x0000000a02047824 */ /* 0x004fc600078e02ff */
[----:B------:R-:W-:Y:S01]  /*2960*/  LDGSTS.E [R8+0x4004], desc[UR16][R56.64], !P0 ;  /* 0x0400400038087fae */ /* 0x000fe2000c121850 */
[----:B------:R-:W-:-:S03]  /*2970*/  IMAD.WIDE R62, R4, 0x4, R50 ;  /* 0x00000004043e7825 */ /* 0x000fc600078e0232 */
[----:B------:R-:W-:Y:S01]  /*2980*/  LDGSTS.E [R8+0x8004], desc[UR16][R58.64], !P0 ;  /* 0x080040003a087fae */ /* 0x000fe2000c121850 */
[----:B------:R-:W-:-:S03]  /*2990*/  IMAD.WIDE R64, R4, 0x4, R48 ;  /* 0x0000000404407825 */ /* 0x000fc600078e0230 */
[----:B------:R-:W-:Y:S01]  /*29a0*/  LDGSTS.E [R8+0xc004], desc[UR16][R60.64], !P0 ;  /* 0x0c0040003c087fae */ /* 0x000fe2000c121850 */
[----:B------:R-:W-:Y:S01]  /*29b0*/  ISETP.GE.U32.AND P0, PT, R0, 0x7fffffd0, PT ;  /* 0x7fffffd00000780c */ /* 0x000fe20003f06070 */
[C---:B------:R-:W-:Y:S02]  /*29c0*/  IMAD.WIDE R66, R4.reuse, 0x4, R52 ;  /* 0x0000000404427825 */ /* 0x040fe400078e0234 */
[----:B------:R-:W-:Y:S02]  /*29d0*/  LDGSTS.E [R8+0x8], desc[UR16][R62.64], !P5 ;  /* 0x000080003e087fae */ /* 0x000fe4000e921850 */
[----:B------:R-:W-:Y:S02]  /*29e0*/  IMAD.WIDE R68, R4, 0x4, R46 ;  /* 0x0000000404447825 */ /* 0x000fe400078e022e */
[----:B------:R-:W-:Y:S02]  /*29f0*/  LDGSTS.E [R8+0x4008], desc[UR16][R64.64], !P5 ;  /* 0x0400800040087fae */ /* 0x000fe4000e921850 */
[----:B------:R-:W-:-:S02]  /*2a00*/  VIADD R0, R222, 0xffffffee ;  /* 0xffffffeede007836 */ /* 0x000fc40000000000 */
[----:B------:R2:W-:Y:S04]  /*2a10*/  STL [R1+0x1a8], R4 ;  /* 0x0001a80401007387 */ /* 0x0005e80000100800 */
[----:B------:R-:W-:Y:S04]  /*2a20*/  LDGSTS.E [R8+0x8008], desc[UR16][R66.64], !P5 ;  /* 0x0800800042087fae */ /* 0x000fe8000e921850 */
[----:B------:R-:W-:Y:S01]  /*2a30*/  LDGSTS.E [R8+0xc008], desc[UR16][R68.64], !P5 ;  /* 0x0c00800044087fae */ /* 0x000fe2000e921850 */
[----:B------:R-:W-:Y:S01]  /*2a40*/  ISETP.GE.U32.AND P5, PT, R0, 0x7fffffcf, PT ;  /* 0x7fffffcf0000780c */ /* 0x000fe20003fa6070 */
[----:B--2---:R-:W-:-:S02]  /*2a50*/  IMAD R4, R2, 0xc, RZ ;  /* 0x0000000c02047824 */ /* 0x004fc400078e02ff */
[----:B------:R-:W-:Y:S01]  /*2a60*/  VIADD R0, R222, 0xffffffed ;  /* 0xffffffedde007836 */ /* 0x000fe20000000000 */
[----:B------:R-:W-:Y:S01]  /*2a70*/  LDGSTS.E [R8+0xc], desc[UR16][R70.64], !P6 ;  /* 0x0000c00046087fae */ /* 0x000fe2000f121850 */
[----:B------:R-:W-:-:S03]  /*2a80*/  IMAD.WIDE R78, R4, 0x4, R50 ;  /* 0x00000004044e7825 */ /* 0x000fc600078e0232 */
[----:B------:R2:W-:Y:S01]  /*2a90*/  STL [R1+0x1a4], R9 ;  /* 0x0001a40901007387 */ /* 0x0005e20000100800 */
[----:B------:R-:W-:-:S03]  /*2aa0*/  IMAD.WIDE R80, R4, 0x4, R48 ;  /* 0x0000000404507825 */ /* 0x000fc600078e0230 */
[----:B------:R-:W-:Y:S01]  /*2ab0*/  LDGSTS.E [R8+0x400c], desc[UR16][R72.64], !P6 ;  /* 0x0400c00048087fae */ /* 0x000fe2000f121850 */
[----:B------:R-:W-:-:S03]  /*2ac0*/  IMAD.WIDE R82, R4, 0x4, R52 ;  /* 0x0000000404527825 */ /* 0x000fc600078e0234 */
[----:B------:R3:W-:Y:S01]  /*2ad0*/  STL [R1+0x1a0], R4 ;  /* 0x0001a00401007387 */ /* 0x0007e20000100800 */
[----:B------:R-:W-:-:S03]  /*2ae0*/  IMAD.WIDE R84, R4, 0x4, R46 ;  /* 0x0000000404547825 */ /* 0x000fc600078e022e */
[----:B------:R-:W-:Y:S01]  /*2af0*/  LDGSTS.E [R8+0x800c], desc[UR16][R74.64], !P6 ;  /* 0x0800c0004a087fae */ /* 0x000fe2000f121850 */
[----:B--2---:R-:W-:-:S03]  /*2b00*/  IMAD R9, R2, 0xf, RZ ;  /* 0x0000000f02097824 */ /* 0x004fc600078e02ff */
[----:B------:R-:W-:Y:S01]  /*2b10*/  LDGSTS.E [R8+0xc00c], desc[UR16][R76.64], !P6 ;  /* 0x0c00c0004c087fae */ /* 0x000fe2000f121850 */
[----:B------:R-:W-:Y:S01]  /*2b20*/  ISETP.GE.U32.AND P6, PT, R0, 0x7fffffce, PT ;  /* 0x7fffffce0000780c */ /* 0x000fe20003fc6070 */
[----:B---3--:R-:W-:Y:S02]  /*2b30*/  IMAD R4, R2, 0xd, RZ ;  /* 0x0000000d02047824 */ /* 0x008fe400078e02ff */
[----:B------:R-:W-:Y:S01]  /*2b40*/  VIADD R0, R222, 0xffffffec ;  /* 0xffffffecde007836 */ /* 0x000fe20000000000 */
[----:B------:R-:W-:Y:S01]  /*2b50*/  LDGSTS.E [R242], desc[UR16][R78.64], !P1 ;  /* 0x000000004ef27fae */ /* 0x000fe2000c921850 */
[----:B------:R-:W-:-:S03]  /*2b60*/  IMAD.WIDE R86, R4, 0x4, R50 ;  /* 0x0000000404567825 */ /* 0x000fc600078e0232 */
[----:B------:R-:W-:Y:S01]  /*2b70*/  LDGSTS.E [R242+0x4000], desc[UR16][R80.64], !P1 ;  /* 0x0400000050f27fae */ /* 0x000fe2000c921850 */
[----:B------:R-:W-:-:S03]  /*2b80*/  IMAD.WIDE R88, R4, 0x4, R48 ;  /* 0x0000000404587825 */ /* 0x000fc600078e0230 */
[----:B------:R-:W-:Y:S01]  /*2b90*/  LDGSTS.E [R242+0x8000], desc[UR16][R82.64], !P1 ;  /* 0x0800000052f27fae */ /* 0x000fe2000c921850 */
[----:B------:R-:W-:-:S03]  /*2ba0*/  IMAD.WIDE R90, R4, 0x4, R52 ;  /* 0x00000004045a7825 */ /* 0x000fc600078e0234 */
[----:B------:R2:W-:Y:S01]  /*2bb0*/  STL [R1+0x19c], R4 ;  /* 0x00019c0401007387 */ /* 0x0005e20000100800 */
[----:B------:R-:W-:-:S03]  /*2bc0*/  IMAD.WIDE R92, R4, 0x4, R46 ;  /* 0x00000004045c7825 */ /* 0x000fc600078e022e */
[----:B------:R-:W-:Y:S01]  /*2bd0*/  LDGSTS.E [R242+0xc000], desc[UR16][R84.64], !P1 ;  /* 0x0c00000054f27fae */ /* 0x000fe2000c921850 */
[----:B------:R-:W-:Y:S01]  /*2be0*/  ISETP.GE.U32.AND P1, PT, R0, 0x7fffffcd, PT ;  /* 0x7fffffcd0000780c */ /* 0x000fe20003f26070 */
[----:B------:R-:W-:Y:S02]  /*2bf0*/  VIADD R0, R222, 0xffffffeb ;  /* 0xffffffebde007836 */ /* 0x000fe40000000000 */
[----:B------:R-:W-:Y:S01]  /*2c00*/  LDGSTS.E [R242+0x4], desc[UR16][R86.64], !P2 ;  /* 0x0000400056f27fae */ /* 0x000fe2000d121850 */
[----:B------:R-:W-:-:S03]  /*2c10*/  IMAD.WIDE R102, R9, 0x4, R50 ;  /* 0x0000000409667825 */ /* 0x000fc600078e0232 */
[----:B------:R-:W-:Y:S01]  /*2c20*/  LDGSTS.E [R242+0x4004], desc[UR16][R88.64], !P2 ;  /* 0x0400400058f27fae */ /* 0x000fe2000d121850 */
[----:B--2---:R-:W-:Y:S02]  /*2c30*/  IMAD R4, R2, 0xe, RZ ;  /* 0x0000000e02047824 */ /* 0x004fe400078e02ff */
[----:B------:R-:W-:Y:S01]  /*2c40*/  IMAD.WIDE R104, R9, 0x4, R48 ;  /* 0x0000000409687825 */ /* 0x000fe200078e0230 */
[----:B------:R-:W-:Y:S03]  /*2c50*/  LDGSTS.E [R242+0x8004], desc[UR16][R90.64], !P2 ;  /* 0x080040005af27fae */ /* 0x000fe6000d121850 */
[----:B------:R-:W-:Y:S01]  /*2c60*/  IMAD.WIDE R94, R4, 0x4, R50 ;  /* 0x00000004045e7825 */ /* 0x000fe200078e0232 */
[----:B------:R-:W-:Y:S01]  /*2c70*/  LDGSTS.E [R242+0xc004], desc[UR16][R92.64], !P2 ;  /* 0x0c0040005cf27fae */ /* 0x000fe2000d121850 */
[----:B------:R-:W-:Y:S02]  /*2c80*/  ISETP.GE.U32.AND P2, PT, R0, 0x7fffffcc, PT ;  /* 0x7fffffcc0000780c */ /* 0x000fe40003f46070 */
[C---:B------:R-:W-:Y:S01]  /*2c90*/  IMAD.WIDE R96, R4.reuse, 0x4, R48 ;  /* 0x0000000404607825 */ /* 0x040fe200078e0230 */
[----:B------:R2:W-:Y:S03]  /*2ca0*/  STL [R1+0x198], R4 ;  /* 0x0001980401007387 */ /* 0x0005e60000100800 */
[C---:B------:R-:W-:Y:S01]  /*2cb0*/  IMAD.WIDE R98, R4.reuse, 0x4, R52 ;  /* 0x0000000404627825 */ /* 0x040fe200078e0234 */
[----:B------:R-:W-:Y:S03]  /*2cc0*/  LDGSTS.E [R242+0x8], desc[UR16][R94.64], !P3 ;  /* 0x000080005ef27fae */ /* 0x000fe6000d921850 */
[----:B------:R-:W-:Y:S01]  /*2cd0*/  IMAD.WIDE R100, R4, 0x4, R46 ;  /* 0x0000000404647825 */ /* 0x000fe200078e022e */
[----:B------:R-:W-:Y:S03]  /*2ce0*/  LDGSTS.E [R242+0x4008], desc[UR16][R96.64], !P3 ;  /* 0x0400800060f27fae */ /* 0x000fe6000d921850 */
[----:B------:R-:W-:Y:S01]  /*2cf0*/  VIADD R0, R222, 0xffffffea ;  /* 0xffffffeade007836 */ /* 0x000fe20000000000 */
[----:B------:R-:W-:Y:S01]  /*2d00*/  LDGSTS.E [R242+0x8008], desc[UR16][R98.64], !P3 ;  /* 0x0800800062f27fae */ /* 0x000fe2000d921850 */
[----:B--2---:R-:W-:-:S02]  /*2d10*/  IMAD.SHL.U32 R4, R2, 0x10, RZ ;  /* 0x0000001002047824 */ /* 0x004fc400078e00ff */
[C---:B------:R-:W-:Y:S01]  /*2d20*/  IMAD.WIDE R106, R9.reuse, 0x4, R52 ;  /* 0x00000004096a7825 */ /* 0x040fe200078e0234 */
[----:B------:R-:W-:Y:S03]  /*2d30*/  STL [R1+0x194], R9 ;  /* 0x0001940901007387 */ /* 0x000fe60000100800 */
[----:B------:R-:W-:Y:S01]  /*2d40*/  IMAD.WIDE R108, R9, 0x4, R46 ;  /* 0x00000004096c7825 */ /* 0x000fe200078e022e */
[----:B------:R-:W-:Y:S01]  /*2d50*/  LDGSTS.E [R242+0xc008], desc[UR16][R100.64], !P3 ;  /* 0x0c00800064f27fae */ /* 0x000fe2000d921850 */
[----:B------:R-:W-:Y:S02]  /*2d60*/  ISETP.GE.U32.AND P3, PT, R0, 0x7fffffcb, PT ;  /* 0x7fffffcb0000780c */ /* 0x000fe40003f66070 */
[----:B------:R-:W-:Y:S01]  /*2d70*/  IMAD.WIDE R110, R4, 0x4, R50 ;  /* 0x00000004046e7825 */ /* 0x000fe200078e0232 */
[----:B------:R2:W-:Y:S01]  /*2d80*/  STL [R1+0x190], R4 ;  /* 0x0001900401007387 */ /* 0x0005e20000100800 */
[----:B------:R-:W-:-:S02]  /*2d90*/  IADD3 R0, R222, -0x17, RZ ;  /* 0xffffffe9de007810 */ /* 0x000fc40007ffe0ff */
[C---:B------:R-:W-:Y:S01]  /*2da0*/  IMAD.WIDE R112, R4.reuse, 0x4, R48 ;  /* 0x0000000404707825 */ /* 0x040fe200078e0230 */
[----:B------:R-:W-:Y:S03]  /*2db0*/  LDGSTS.E [R242+0xc], desc[UR16][R102.64], !P4 ;  /* 0x0000c00066f27fae */ /* 0x000fe6000e121850 */
[C---:B------:R-:W-:Y:S01]  /*2dc0*/  IMAD.WIDE R114, R4.reuse, 0x4, R52 ;  /* 0x0000000404727825 */ /* 0x040fe200078e0234 */
[----:B------:R-:W-:Y:S03]  /*2dd0*/  LDGSTS.E [R242+0x400c], desc[UR16][R104.64], !P4 ;  /* 0x0400c00068f27fae */ /* 0x000fe6000e121850 */
[----:B------:R-:W-:Y:S01]  /*2de0*/  IMAD.WIDE R116, R4, 0x4, R46 ;  /* 0x0000000404747825 */ /* 0x000fe200078e022e */
[----:B------:R-:W-:Y:S03]  /*2df0*/  LDGSTS.E [R242+0x800c], desc[UR16][R106.64], !P4 ;  /* 0x0800c0006af27fae */ /* 0x000fe6000e121850 */
[----:B--2---:R-:W-:Y:S01]  /*2e00*/  IMAD R4, R2, 0x11, RZ ;  /* 0x0000001102047824 */ /* 0x004fe200078e02ff */
[----:B------:R-:W-:Y:S01]  /*2e10*/  LDGSTS.E [R242+0xc00c], desc[UR16][R108.64], !P4 ;  /* 0x0c00c0006cf27fae */ /* 0x000fe2000e121850 */
[----:B------:R-:W-:Y:S01]  /*2e20*/  ISETP.GE.U32.AND P4, PT, R0, 0x7fffffca, PT ;  /* 0x7fffffca0000780c */ /* 0x000fe20003f86070 */
[----:B------:R-:W-:-:S02]  /*2e30*/  VIADD R0, R222, 0xffffffe8 ;  /* 0xffffffe8de007836 */ /* 0x000fc40000000000 */
[----:B------:R2:W-:Y:S01]  /*2e40*/  STL [R1+0x18c], R4 ;  /* 0x00018c0401007387 */ /* 0x0005e20000100800 */
[----:B------:R-:W-:-:S03]  /*2e50*/  IMAD.WIDE R118, R4, 0x4, R50 ;  /* 0x0000000404767825 */ /* 0x000fc600078e0232 */
[----:B------:R-:W-:Y:S01]  /*2e60*/  LDGSTS.E [R243], desc[UR16][R110.64], !P0 ;  /* 0x000000006ef37fae */ /* 0x000fe2000c121850 */
[----:B------:R-:W-:-:S03]  /*2e70*/  IMAD.WIDE R120, R4, 0x4, R48 ;  /* 0x0000000404787825 */ /* 0x000fc600078e0230 */
[----:B------:R-:W-:Y:S01]  /*2e80*/  LDGSTS.E [R243+0x4000], desc[UR16][R112.64], !P0 ;  /* 0x0400000070f37fae */ /* 0x000fe2000c121850 */
[----:B------:R-:W-:-:S03]  /*2e90*/  IMAD.WIDE R122, R4, 0x4, R52 ;  /* 0x00000004047a7825 */ /* 0x000fc600078e0234 */
[----:B------:R-:W-:Y:S01]  /*2ea0*/  LDGSTS.E [R243+0x8000], desc[UR16][R114.64], !P0 ;  /* 0x0800000072f37fae */ /* 0x000fe2000c121850 */
[----:B------:R-:W-:-:S03]  /*2eb0*/  IMAD.WIDE R124, R4, 0x4, R46 ;  /* 0x00000004047c7825 */ /* 0x000fc600078e022e */
[----:B------:R-:W-:Y:S01]  /*2ec0*/  LDGSTS.E [R243+0xc000], desc[UR16][R116.64], !P0 ;  /* 0x0c00000074f37fae */ /* 0x000fe2000c121850 */
[----:B--2---:R-:W-:Y:S01]  /*2ed0*/  IMAD R4, R2, 0x12, RZ ;  /* 0x0000001202047824 */ /* 0x004fe200078e02ff */
[----:B------:R-:W-:Y:S01]  /*2ee0*/  ISETP.GE.U32.AND P0, PT, R0, 0x7fffffc9, PT ;  /* 0x7fffffc90000780c */ /* 0x000fe20003f06070 */
[----:B------:R-:W-:Y:S01]  /*2ef0*/  VIADD R0, R222, 0xffffffe7 ;  /* 0xffffffe7de007836 */ /* 0x000fe20000000000 */
[----:B------:R-:W-:Y:S01]  /*2f00*/  LDGSTS.E [R243+0x4], desc[UR16][R118.64], !P5 ;  /* 0x0000400076f37fae */ /* 0x000fe2000e921850 */
[----:B------:R-:W-:-:S03]  /*2f10*/  IMAD.WIDE R126, R4, 0x4, R50 ;  /* 0x00000004047e7825 */ /* 0x000fc600078e0232 */
[----:B------:R2:W-:Y:S01]  /*2f20*/  STL [R1+0x188], R4 ;  /* 0x0001880401007387 */ /* 0x0005e20000100800 */
[----:B------:R-:W-:-:S03]  /*2f30*/  IMAD.WIDE R128, R4, 0x4, R48 ;  /* 0x0000000404807825 */ /* 0x000fc600078e0230 */
[----:B------:R-:W-:Y:S01]  /*2f40*/  LDGSTS.E [R243+0x4004], desc[UR16][R120.64], !P5 ;  /* 0x0400400078f37fae */ /* 0x000fe2000e921850 */
[----:B------:R-:W-:-:S03]  /*2f50*/  IMAD.WIDE R130, R4, 0x4, R52 ;  /* 0x0000000404827825 */ /* 0x000fc600078e0234 */
[----:B------:R-:W-:Y:S01]  /*2f60*/  LDGSTS.E [R243+0x8004], desc[UR16][R122.64], !P5 ;  /* 0x080040007af37fae */ /* 0x000fe2000e921850 */
[----:B------:R-:W-:-:S03]  /*2f70*/  IMAD.WIDE R132, R4, 0x4, R46 ;  /* 0x0000000404847825 */ /* 0x000fc600078e022e */
[----:B------:R-:W-:Y:S01]  /*2f80*/  LDGSTS.E [R243+0xc004], desc[UR16][R124.64], !P5 ;  /* 0x0c0040007cf37fae */ /* 0x000fe2000e921850 */
[----:B------:R-:W-:Y:S01]  /*2f90*/  IMAD R9, R2, 0x13, RZ ;  /* 0x0000001302097824 */ /* 0x000fe200078e02ff */
[----:B------:R-:W-:Y:S01]  /*2fa0*/  ISETP.GE.U32.AND P5, PT, R0, 0x7fffffc8, PT ;  /* 0x7fffffc80000780c */ /* 0x000fe20003fa6070 */
[----:B--2---:R-:W-:Y:S01]  /*2fb0*/  IMAD R4, R2, 0x14, RZ ;  /* 0x0000001402047824 */ /* 0x004fe200078e02ff */
[----:B------:R-:W-:Y:S01]  /*2fc0*/  LDGSTS.E [R243+0x8], desc[UR16][R126.64], !P6 ;  /* 0x000080007ef37fae */ /* 0x000fe2000f121850 */
[----:B------:R-:W-:Y:S02]  /*2fd0*/  VIADD R0, R222, 0xffffffe6 ;  /* 0xffffffe6de007836 */ /* 0x000fe40000000000 */
[C---:B------:R-:W-:Y:S01]  /*2fe0*/  IMAD.WIDE R142, R4.reuse, 0x4, R50 ;  /* 0x00000004048e7825 */ /* 0x040fe200078e0232 */
[----:B------:R-:W-:Y:S03]  /*2ff0*/  STL [R1+0x184], R9 ;  /* 0x0001840901007387 */ /* 0x000fe60000100800 */
[C---:B------:R-:W-:Y:S01]  /*3000*/  IMAD.WIDE R144, R4.reuse, 0x4, R48 ;  /* 0x0000000404907825 */ /* 0x040fe200078e0230 */
[----:B------:R2:W-:Y:S03]  /*3010*/  STL [R1+0x180], R4 ;  /* 0x0001800401007387 */ /* 0x0005e60000100800 */
[C---:B------:R-:W-:Y:S01]  /*3020*/  IMAD.WIDE R146, R4.reuse, 0x4, R52 ;  /* 0x0000000404927825 */ /* 0x040fe200078e0234 */
[----:B------:R-:W-:Y:S03]  /*3030*/  LDGSTS.E [R243+0x4008], desc[UR16][R128.64], !P6 ;  /* 0x0400800080f37fae */ /* 0x000fe6000f121850 */
[----:B------:R-:W-:Y:S01]  /*3040*/  IMAD.WIDE R148, R4, 0x4, R46 ;  /* 0x0000000404947825 */ /* 0x000fe200078e022e */
[----:B------:R-:W-:Y:S03]  /*3050*/  LDGSTS.E [R243+0x8008], desc[UR16][R130.64], !P6 ;  /* 0x0800800082f37fae */ /* 0x000fe6000f121850 */
[----:B------:R-:W-:Y:S01]  /*3060*/  IMAD.WIDE R134, R9, 0x4, R50 ;  /* 0x0000000409867825 */ /* 0x000fe200078e0232 */
[----:B------:R-:W-:Y:S01]  /*3070*/  LDGSTS.E [R243+0xc008], desc[UR16][R132.64], !P6 ;  /* 0x0c00800084f37fae */ /* 0x000fe2000f121850 */
[----:B------:R-:W-:-:S02]  /*3080*/  ISETP.GE.U32.AND P6, PT, R0, 0x7fffffc7, PT ;  /* 0x7fffffc70000780c */ /* 0x000fc40003fc6070 */
[----:B--2---:R-:W-:Y:S01]  /*3090*/  IMAD R4, R2, 0x15, RZ ;  /* 0x0000001502047824 */ /* 0x004fe200078e02ff */
[----:B------:R-:W-:Y:S01]  /*30a0*/  LDGSTS.E [R243+0xc], desc[UR16][R134.64], !P1 ;  /* 0x0000c00086f37fae */ /* 0x000fe2000c921850 */
[----:B------:R-:W-:-:S03]  /*30b0*/  IMAD.WIDE R136, R9, 0x4, R48 ;  /* 0x0000000409887825 */ /* 0x000fc600078e0230 */
[----:B------:R2:W-:Y:S01]  /*30c0*/  STL [R1+0x17c], R4 ;  /* 0x00017c0401007387 */ /* 0x0005e20000100800 */
[----:B------:R-:W-:-:S03]  /*30d0*/  IMAD.WIDE R138, R9, 0x4, R52 ;  /* 0x00000004098a7825 */ /* 0x000fc600078e0234 */
[----:B------:R-:W-:Y:S01]  /*30e0*/  LDGSTS.E [R243+0x400c], desc[UR16][R136.64], !P1 ;  /* 0x0400c00088f37fae */ /* 0x000fe2000c921850 */
[----:B------:R-:W-:Y:S02]  /*30f0*/  IMAD.WIDE R140, R9, 0x4, R46 ;  /* 0x00000004098c7825 */ /* 0x000fe400078e022e */
[----:B------:R-:W3:Y:S01]  /*3100*/  LDC R9, c[0x0][0x230] ;  /* 0x00008c00ff097b82 */ /* 0x000ee20000000800 */
[----:B------:R-:W-:Y:S01]  /*3110*/  LDGSTS.E [R243+0x800c], desc[UR16][R138.64], !P1 ;  /* 0x0800c0008af37fae */ /* 0x000fe2000c921850 */
[----:B------:R-:W-:Y:S02]  /*3120*/  VIADD R0, R222, 0xffffffe5 ;  /* 0xffffffe5de007836 */ /* 0x000fe40000000000 */
[----:B------:R-:W-:Y:S01]  /*3130*/  IMAD.WIDE R150, R4, 0x4, R50 ;  /* 0x0000000404967825 */ /* 0x000fe200078e0232 */
[----:B------:R-:W-:Y:S02]  /*3140*/  LDGSTS.E [R243+0xc00c], desc[UR16][R140.64], !P1 ;  /* 0x0c00c0008cf37fae */ /* 0x000fe4000c921850 */
[----:B------:R-:W-:Y:S01]  /*3150*/  ISETP.GE.U32.AND P1, PT, R0, 0x7fffffc6, PT ;  /* 0x7fffffc60000780c */ /* 0x000fe20003f26070 */
[C---:B------:R-:W-:Y:S01]  /*3160*/  IMAD.WIDE R152, R4.reuse, 0x4, R48 ;  /* 0x0000000404987825 */ /* 0x040fe200078e0230 */
[----:B------:R-:W-:Y:S03]  /*3170*/  LDGSTS.E [R244], desc[UR16][R142.64], !P2 ;  /* 0x000000008ef47fae */ /* 0x000fe6000d121850 */
[C---:B------:R-:W-:Y:S01]  /*3180*/  IMAD.WIDE R154, R4.reuse, 0x4, R52 ;  /* 0x00000004049a7825 */ /* 0x040fe200078e0234 */
[----:B------:R-:W-:Y:S03]  /*3190*/  LDGSTS.E [R244+0x4000], desc[UR16][R144.64], !P2 ;  /* 0x0400000090f47fae */ /* 0x000fe6000d121850 */
[----:B------:R-:W-:Y:S01]  /*31a0*/  IMAD.WIDE R156, R4, 0x4, R46 ;  /* 0x00000004049c7825 */ /* 0x000fe200078e022e */
[----:B------:R-:W-:Y:S03]  /*31b0*/  LDGSTS.E [R244+0x8000], desc[UR16][R146.64], !P2 ;  /* 0x0800000092f47fae */ /* 0x000fe6000d121850 */
[----:B--2---:R-:W-:Y:S01]  /*31c0*/  IMAD R4, R2, 0x16, RZ ;  /* 0x0000001602047824 */ /* 0x004fe200078e02ff */
[----:B------:R-:W-:Y:S01]  /*31d0*/  LDGSTS.E [R244+0xc000], desc[UR16][R148.64], !P2 ;  /* 0x0c00000094f47fae */ /* 0x000fe2000d121850 */
[----:B------:R-:W-:-:S02]  /*31e0*/  VIADD R0, R222, 0xffffffe4 ;  /* 0xffffffe4de007836 */ /* 0x000fc40000000000 */
[----:B------:R-:W-:Y:S01]  /*31f0*/  IMAD.WIDE R158, R4, 0x4, R50 ;  /* 0x00000004049e7825 */ /* 0x000fe200078e0232 */
[----:B------:R2:W-:Y:S02]  /*3200*/  STL [R1+0x178], R4 ;  /* 0x0001780401007387 */ /* 0x0005e40000100800 */
[----:B------:R-:W-:Y:S01]  /*3210*/  ISETP.GE.U32.AND P2, PT, R0, 0x7fffffc5, PT ;  /* 0x7fffffc50000780c */ /* 0x000fe20003f46070 */
        /* <DEDUP_REMOVED lines=10> */
[----:B------:R-:W-:Y:S02]  /*32c0*/  LDGSTS.E [R244+0x8], desc[UR16][R158.64], !P4 ;  /* 0x000080009ef47fae */ /* 0x000fe4000e121850 */
[----:B------:R-:W-:Y:S01]  /*32d0*/  ISETP.GE.U32.AND P3, PT, R0, 0x7fffffc4, PT ;  /* 0x7fffffc40000780c */ /* 0x000fe20003f66070 */
[C---:B------:R-:W-:Y:S01]  /*32e0*/  IMAD.WIDE R168, R4.reuse, 0x4, R48 ;  /* 0x0000000404a87825 */ /* 0x040fe200078e0230 */
[----:B------:R-:W-:Y:S03]  /*32f0*/  LDGSTS.E [R244+0x4008], desc[UR16][R160.64], !P4 ;  /* 0x04008000a0f47fae */ /* 0x000fe6000e121850 */
[C---:B------:R-:W-:Y:S01]  /*3300*/  IMAD.WIDE R170, R4.reuse, 0x4, R52 ;  /* 0x0000000404aa7825 */ /* 0x040fe200078e0234 */
[----:B------:R-:W-:Y:S03]  /*3310*/  LDGSTS.E [R244+0x8008], desc[UR16][R162.64], !P4 ;  /* 0x08008000a2f47fae */ /* 0x000fe6000e121850 */
[----:B------:R-:W-:Y:S01]  /*3320*/  IMAD.WIDE R172, R4, 0x4, R46 ;  /* 0x0000000404ac7825 */ /* 0x000fe200078e022e */
[----:B------:R-:W-:Y:S03]  /*3330*/  LDGSTS.E [R244+0xc008], desc[UR16][R164.64], !P4 ;  /* 0x0c008000a4f47fae */ /* 0x000fe6000e121850 */
[----:B------:R-:W-:Y:S01]  /*3340*/  VIADD R0, R222, 0xffffffe2 ;  /* 0xffffffe2de007836 */ /* 0x000fe20000000000 */
[----:B------:R-:W-:Y:S04]  /*3350*/  LDGSTS.E [R244+0xc], desc[UR16][R166.64], !P0 ;  /* 0x0000c000a6f47fae */ /* 0x000fe8000c121850 */
[----:B------:R-:W-:Y:S01]  /*3360*/  LDGSTS.E [R244+0x400c], desc[UR16][R168.64], !P0 ;  /* 0x0400c000a8f47fae */ /* 0x000fe2000c121850 */
[----:B------:R-:W-:-:S03]  /*3370*/  ISETP.GE.U32.AND P4, PT, R0, 0x7fffffc3, PT ;  /* 0x7fffffc30000780c */ /* 0x000fc60003f86070 */
[----:B------:R-:W-:Y:S04]  /*3380*/  LDGSTS.E [R244+0x800c], desc[UR16][R170.64], !P0 ;  /* 0x0800c000aaf47fae */ /* 0x000fe8000c121850 */
[----:B------:R-:W-:Y:S01]  /*3390*/  LDGSTS.E [R244+0xc00c], desc[UR16][R172.64], !P0 ;  /* 0x0c00c000acf47fae */ /* 0x000fe2000c121850 */
[----:B------:R-:W-:-:S03]  /*33a0*/  ISETP.GT.AND P0, PT, R252, 0x1f, PT ;  /* 0x0000001ffc00780c */ /* 0x000fc60003f04270 */
[----:B------:R2:W-:Y:S01]  /*33b0*/  STL [R1+0x174], R4 ;  /* 0x0001740401007387 */ /* 0x0005e20000100800 */
[----:B------:R-:W-:Y:S02]  /*33c0*/  SEL R0, RZ, 0x4, !P0 ;  /* 0x00000004ff007807 */ /* 0x000fe40004000000 */
[----:B------:R-:W-:Y:S01]  /*33d0*/  ISETP.GE.AND P0, PT, R175, R222, PT ;  /* 0x000000deaf00720c */ /* 0x000fe20003f06270 */
[--C-:B------:R-:W-:Y:S01]  /*33e0*/  IMAD.WIDE R174, R13, 0x4, R50.reuse ;  /* 0x000000040dae7825 */ /* 0x100fe200078e0232 */
[----:B------:R4:W-:Y:S02]  /*33f0*/  STL [R1+0x170], R13 ;  /* 0x0001700d01007387 */ /* 0x0009e40000100800 */
[----:B------:R-:W-:Y:S02]  /*3400*/  SEL R0, R0, RZ, !P0 ;  /* 0x000000ff00007207 */ /* 0x000fe40004000000 */
[----:B------:R-:W-:Y:S01]  /*3410*/  LDGSTS.E [R245], desc[UR16][R174.64], !P5 ;  /* 0x00000000aef57fae */ /* 0x000fe2000e921850 */
[----:B--2---:R-:W-:Y:S01]  /*3420*/  VIADD R4, R222, 0xffffffe1 ;  /* 0xffffffe1de047836 */ /* 0x004fe20000000000 */
[----:B------:R-:W-:Y:S01]  /*3430*/  ISETP.NE.U32.AND P0, PT, R0, RZ, PT ;  /* 0x000000ff0000720c */ /* 0x000fe20003f05070 */
[----:B------:R-:W-:Y:S01]  /*3440*/  VIADD R0, R198, 0xffffffde ;  /* 0xffffffdec6007836 */ /* 0x000fe20000000000 */
[----:B------:R-:W-:Y:S01]  /*3450*/  LDGSTS.E [R245+0x4000], desc[UR16][R176.64], !P5 ;  /* 0x04000000b0f57fae */ /* 0x000fe2000e921850 */
[----:B------:R-:W-:-:S03]  /*3460*/  IMAD.WIDE R198, R204, 0x4, R50 ;  /* 0x00000004ccc67825 */ /* 0x000fc600078e0232 */
[----:B------:R-:W-:Y:S01]  /*3470*/  LDGSTS.E [R245+0x8000], desc[UR16][R178.64], !P5 ;  /* 0x08000000b2f57fae */ /* 0x000fe2000e921850 */
[----:B----4-:R-:W-:-:S03]  /*3480*/  IMAD R13, R2, 0x19, RZ ;  /* 0x00000019020d7824 */ /* 0x010fc600078e02ff */
[----:B------:R-:W-:Y:S01]  /*3490*/  LDGSTS.E [R245+0xc000], desc[UR16][R180.64], !P5 ;  /* 0x0c000000b4f57fae */ /* 0x000fe2000e921850 */
[----:B------:R-:W-:Y:S01]  /*34a0*/  ISETP.GE.U32.AND P5, PT, R4, 0x7fffffc2, PT ;  /* 0x7fffffc20400780c */ /* 0x000fe20003fa6070 */
[C---:B------:R-:W-:Y:S01]  /*34b0*/  IMAD.WIDE R182, R13.reuse, 0x4, R50 ;  /* 0x000000040db67825 */ /* 0x040fe200078e0232 */
[----:B------:R-:W2:Y:S01]  /*34c0*/  LDC R4, c[0x0][0x230] ;  /* 0x00008c00ff047b82 */ /* 0x000ea20000000800 */
[----:B------:R3:W-:Y:S02]  /*34d0*/  STL [R1+0x16c], R13 ;  /* 0x00016c0d01007387 */ /* 0x0007e40000100800 */
[C---:B------:R-:W-:Y:S02]  /*34e0*/  IMAD.WIDE R184, R13.reuse, 0x4, R48 ;  /* 0x000000040db87825 */ /* 0x040fe400078e0230 */
[----:B------:R-:W-:Y:S02]  /*34f0*/  LDGSTS.E [R245+0x4], desc[UR16][R182.64], !P6 ;  /* 0x00004000b6f57fae */ /* 0x000fe4000f121850 */
[----:B------:R-:W-:-:S02]  /*3500*/  IMAD.WIDE R186, R13, 0x4, R52 ;  /* 0x000000040dba7825 */ /* 0x000fc400078e0234 */
[----:B------:R4:W-:Y:S02]  /*3510*/  STL [R1+0x168], R196 ;  /* 0x000168c401007387 */ /* 0x0009e40000100800 */
[--C-:B------:R-:W-:Y:S01]  /*3520*/  IMAD.WIDE R188, R13, 0x4, R46.reuse ;  /* 0x000000040dbc7825 */ /* 0x100fe200078e022e */
[----:B---3--:R-:W-:Y:S01]  /*3530*/  IADD3 R13, R9, -0x21, RZ ;  /* 0xffffffdf090d7810 */ /* 0x008fe20007ffe0ff */
[----:B------:R-:W-:Y:S01]  /*3540*/  LDGSTS.E [R245+0x4004], desc[UR16][R184.64], !P6 ;  /* 0x04004000b8f57fae */ /* 0x000fe2000f121850 */
[----:B------:R-:W3:Y:S03]  /*3550*/  LDC R9, c[0x0][0x230] ;  /* 0x00008c00ff097b82 */ /* 0x000ee60000000800 */
[----:B------:R-:W-:Y:S01]  /*3560*/  LDGSTS.E [R245+0x8004], desc[UR16][R186.64], !P6 ;  /* 0x08004000baf57fae */ /* 0x000fe2000f121850 */
[----:B----4-:R-:W-:-:S03]  /*3570*/  IMAD.WIDE R196, R196, 0x4, R46 ;  /* 0x00000004c4c47825 */ /* 0x010fc600078e022e */
[----:B------:R-:W-:Y:S04]  /*3580*/  LDGSTS.E [R245+0xc004], desc[UR16][R188.64], !P6 ;  /* 0x0c004000bcf57fae */ /* 0x000fe8000f121850 */
[----:B------:R-:W-:Y:S04]  /*3590*/  LDGSTS.E [R245+0x8], desc[UR16][R190.64], !P1 ;  /* 0x00008000bef57fae */ /* 0x000fe8000c921850 */
[----:B------:R-:W-:Y:S04]  /*35a0*/  LDGSTS.E [R245+0x4008], desc[UR16][R192.64], !P1 ;  /* 0x04008000c0f57fae */ /* 0x000fe8000c921850 */
[----:B------:R-:W-:Y:S04]  /*35b0*/  LDGSTS.E [R245+0x8008], desc[UR16][R194.64], !P1 ;  /* 0x08008000c2f57fae */ /* 0x000fe8000c921850 */
[----:B------:R-:W-:Y:S01]  /*35c0*/  LDGSTS.E [R245+0xc008], desc[UR16][R196.64], !P1 ;  /* 0x0c008000c4f57fae */ /* 0x000fe2000c921850 */
[----:B------:R-:W-:Y:S01]  /*35d0*/  ISETP.GE.U32.AND P1, PT, R0, 0x7fffffbf, PT ;  /* 0x7fffffbf0000780c */ /* 0x000fe20003f26070 */
[----:B--2---:R-:W-:Y:S01]  /*35e0*/  VIADD R0, R4, 0xffffffdd ;  /* 0xffffffdd04007836 */ /* 0x004fe20000000000 */
[----:B------:R-:W-:Y:S01]  /*35f0*/  LOP3.LUT R4, R12, 0x70, RZ, 0x3c, !PT ;  /* 0x000000700c047812 */ /* 0x000fe200078e3cff */
[----:B------:R2:W-:Y:S04]  /*3600*/  STL [R1+0x164], R204 ;  /* 0x000164cc01007387 */ /* 0x0005e80000100800 */
[----:B------:R-:W-:Y:S01]  /*3610*/  LDGSTS.E [R245+0xc], desc[UR16][R198.64], !P2 ;  /* 0x0000c000c6f57fae */ /* 0x000fe2000d121850 */
[----:B------:R-:W-:-:S03]  /*3620*/  VIADD R4, R4, UR12 ;  /* 0x0000000c04047c36 */ /* 0x000fc60008000000 */
[----:B------:R-:W-:Y:S01]  /*3630*/  LDGSTS.E [R245+0x400c], desc[UR16][R200.64], !P2 ;  /* 0x0400c000c8f57fae */ /* 0x000fe2000d121850 */
[----:B--2---:R-:W-:-:S03]  /*3640*/  IMAD.WIDE R204, R204, 0x4, R46 ;  /* 0x00000004cccc7825 */ /* 0x004fc600078e022e */
[----:B------:R-:W-:Y:S04]  /*3650*/  LDGSTS.E [R245+0x800c], desc[UR16][R202.64], !P2 ;  /* 0x0800c000caf57fae */ /* 0x000fe8000d121850 */
[----:B------:R2:W-:Y:S04]  /*3660*/  STL [R1+0x160], R212 ;  /* 0x000160d401007387 */ /* 0x0005e80000100800 */
[----:B------:R-:W-:Y:S01]  /*3670*/  LDGSTS.E [R245+0xc00c], desc[UR16][R204.64], !P2 ;  /* 0x0c00c000ccf57fae */ /* 0x000fe2000d121850 */
[----:B------:R-:W-:Y:S01]  /*3680*/  ISETP.GE.U32.AND P2, PT, R0, 0x7fffffbe, PT ;  /* 0x7fffffbe0000780c */ /* 0x000fe20003f46070 */
[----:B---3--:R-:W-:-:S02]  /*3690*/  VIADD R0, R9, 0xffffffdc ;  /* 0xffffffdc09007836 */ /* 0x008fc40000000000 */
[----:B------:R-:W-:Y:S01]  /*36a0*/  LDGSTS.E [R4], desc[UR16][R206.64], !P3 ;  /* 0x00000000ce047fae */ /* 0x000fe2000d921850 */
[----:B------:R-:W-:Y:S02]  /*36b0*/  IMAD R9, R2, 0x1e, RZ ;  /* 0x0000001e02097824 */ /* 0x000fe400078e02ff */
[----:B--2---:R-:W-:Y:S01]  /*36c0*/  IMAD.WIDE R212, R212, 0x4, R46 ;  /* 0x00000004d4d47825 */ /* 0x004fe200078e022e */
[----:B------:R-:W-:Y:S03]  /*36d0*/  LDGSTS.E [R4+0x4000], desc[UR16][R208.64], !P3 ;  /* 0x04000000d0047fae */ /* 0x000fe6000d921850 */
[C---:B------:R-:W-:Y:S01]  /*36e0*/  IMAD.WIDE R222, R9.reuse, 0x4, R50 ;  /* 0x0000000409de7825 */ /* 0x040fe200078e0232 */
[----:B------:R-:W-:Y:S03]  /*36f0*/  LDGSTS.E [R4+0x8000], desc[UR16][R210.64], !P3 ;  /* 0x08000000d2047fae */ /* 0x000fe6000d921850 */
[----:B------:R-:W-:Y:S01]  /*3700*/  IMAD.WIDE R224, R9, 0x4, R48 ;  /* 0x0000000409e07825 */ /* 0x000fe200078e0230 */
[----:B------:R-:W-:Y:S01]  /*3710*/  LDGSTS.E [R4+0xc000], desc[UR16][R212.64], !P3 ;  /* 0x0c000000d4047fae */ /* 0x000fe2000d921850 */
[----:B------:R-:W-:-:S02]  /*3720*/  ISETP.GE.U32.AND P3, PT, R0, 0x7fffffbd, PT ;  /* 0x7fffffbd0000780c */ /* 0x000fc40003f66070 */
[----:B-1----:R-:W-:Y:S01]  /*3730*/  VIADD R0, R218, 0xffffffdb ;  /* 0xffffffdbda007836 */ /* 0x002fe20000000000 */
[----:B------:R1:W-:Y:S01]  /*3740*/  STL [R1+0x15c], R220 ;  /* 0x00015cdc01007387 */ /* 0x0003e20000100800 */
[----:B------:R-:W-:-:S03]  /*3750*/  IMAD.WIDE R218, R220, 0x4, R52 ;  /* 0x00000004dcda7825 */ /* 0x000fc600078e0234 */
[----:B------:R-:W-:Y:S01]  /*3760*/  LDGSTS.E [R4+0x4], desc[UR16][R214.64], !P4 ;  /* 0x00004000d6047fae */ /* 0x000fe2000e121850 */
[----:B------:R-:W-:-:S03]  /*3770*/  IMAD.WIDE R226, R9, 0x4, R52 ;  /* 0x0000000409e27825 */ /* 0x000fc600078e0234 */
[----:B------:R-:W-:Y:S01]  /*3780*/  LDGSTS.E [R4+0x4004], desc[UR16][R216.64], !P4 ;  /* 0x04004000d8047fae */ /* 0x000fe2000e121850 */
[----:B------:R-:W-:-:S03]  /*3790*/  IMAD.WIDE R228, R9, 0x4, R46 ;  /* 0x0000000409e47825 */ /* 0x000fc600078e022e */
[----:B------:R-:W-:Y:S01]  /*37a0*/  LDGSTS.E [R4+0x8004], desc[UR16][R218.64], !P4 ;  /* 0x08004000da047fae */ /* 0x000fe2000e121850 */
[----:B-1----:R-:W-:-:S03]  /*37b0*/  IMAD.WIDE R220, R220, 0x4, R46 ;  /* 0x00000004dcdc7825 */ /* 0x002fc600078e022e */
[----:B------:R1:W-:Y:S04]  /*37c0*/  STL [R1+0x158], R9 ;  /* 0x0001580901007387 */ /* 0x0003e80000100800 */
[----:B------:R-:W-:Y:S01]  /*37d0*/  LDGSTS.E [R4+0xc004], desc[UR16][R220.64], !P4 ;  /* 0x0c004000dc047fae */ /* 0x000fe2000e121850 */
[----:B------:R-:W-:Y:S02]  /*37e0*/  ISETP.GE.U32.AND P4, PT, R0, 0x7fffffbc, PT ;  /* 0x7fffffbc0000780c */ /* 0x000fe40003f86070 */
[----:B------:R-:W2:Y:S01]  /*37f0*/  LDC R0, c[0x0][0x230] ;  /* 0x00008c00ff007b82 */ /* 0x000ea20000000800 */
[----:B------:R-:W-:Y:S04]  /*3800*/  LDGSTS.E [R4+0x8], desc[UR16][R222.64], !P5 ;  /* 0x00008000de047fae */ /* 0x000fe8000e921850 */
[----:B------:R-:W-:Y:S03]  /*3810*/  LDGSTS.E [R4+0x4008], desc[UR16][R224.64], !P5 ;  /* 0x04008000e0047fae */ /* 0x000fe6000e921850 */
[----:B-1----:R-:W1:Y:S01]  /*3820*/  LDC R9, c[0x0][0x230] ;  /* 0x00008c00ff097b82 */ /* 0x002e620000000800 */
[----:B------:R-:W-:Y:S04]  /*3830*/  LDGSTS.E [R4+0x8008], desc[UR16][R226.64], !P5 ;  /* 0x08008000e2047fae */ /* 0x000fe8000e921850 */
[----:B------:R-:W-:Y:S01]  /*3840*/  LDGSTS.E [R4+0xc008], desc[UR16][R228.64], !P5 ;  /* 0x0c008000e4047fae */ /* 0x000fe2000e921850 */
[----:B------:R-:W-:-:S03]  /*3850*/  ISETP.GE.U32.AND P5, PT, R247, 0x7fffffc1, PT ;  /* 0x7fffffc1f700780c */ /* 0x000fc60003fa6070 */
[----:B------:R3:W-:Y:S01]  /*3860*/  STL [R1+0x150], R238 ;  /* 0x000150ee01007387 */ /* 0x0007e20000100800 */
[----:B--2---:R-:W-:Y:S02]  /*3870*/  VIADD R0, R0, 0xffffffda ;  /* 0xffffffda00007836 */ /* 0x004fe40000000000 */
[----:B---3--:R-:W-:-:S07]  /*3880*/  IMAD.WIDE R238, R238, 0x4, R46 ;  /* 0x00000004eeee7825 */ /* 0x008fce00078e022e */
[----:B------:R-:W-:Y:S04]  /*3890*/  LDGSTS.E [R4+0xc], desc[UR16][R230.64], !P5 ;  /* 0x0000c000e6047fae */ /* 0x000fe8000e921850 */
[----:B------:R-:W-:Y:S04]  /*38a0*/  LDGSTS.E [R4+0x400c], desc[UR16][R232.64], !P5 ;  /* 0x0400c000e8047fae */ /* 0x000fe8000e921850 */
[----:B------:R-:W-:Y:S04]  /*38b0*/  LDGSTS.E [R4+0x800c], desc[UR16][R234.64], !P5 ;  /* 0x0800c000ea047fae */ /* 0x000fe8000e921850 */
[----:B------:R-:W-:Y:S01]  /*38c0*/  LDGSTS.E [R4+0xc00c], desc[UR16][R238.64], !P5 ;  /* 0x0c00c000ee047fae */ /* 0x000fe2000e921850 */
[----:B------:R-:W-:Y:S01]  /*38d0*/  ISETP.GE.U32.AND P5, PT, R0, 0x7fffffbb, PT ;  /* 0x7fffffbb0000780c */ /* 0x000fe20003fa6070 */
[----:B-1----:R-:W-:-:S02]  /*38e0*/  VIADD R0, R9, 0xffffffd9 ;  /* 0xffffffd909007836 */ /* 0x002fc40000000000 */
[----:B------:R-:W2:Y:S03]  /*38f0*/  LDL R9, [R1+0xf8] ;  /* 0x0000f80001097983 */ /* 0x000ea60000100800 */
[----:B------:R-:W-:Y:S01]  /*3900*/  ISETP.GE.U32.AND P6, PT, R0, 0x7fffffba, PT ;  /* 0x7fffffba0000780c */ /* 0x000fe20003fc6070 */
[----:B------:R-:W0:Y:S01]  /*3910*/  LDGDEPBAR ;  /* 0x00000000000079af */ /* 0x000e220000000000 */
[C---:B--2---:R-:W-:Y:S01]  /*3920*/  VIADD R246, R9.reuse, UR12 ;  /* 0x0000000c09f67c36 */ /* 0x044fe20008000000 */
[----:B------:R-:W-:-:S04]  /*3930*/  LOP3.LUT R9, R9, 0x40, RZ, 0x3c, !PT ;  /* 0x0000004009097812 */ /* 0x000fc800078e3cff */
[----:B------:R-:W-:Y:S01]  /*3940*/  LDGSTS.E [R246+0x30000], desc[UR16][R44.64], P0 ;  /* 0x300000002cf67fae */ /* 0x000fe20008121850 */
[----:B------:R-:W-:-:S03]  /*3950*/  VIADD R0, R9, UR12 ;  /* 0x0000000c09007c36 */ /* 0x000fc60008000000 */
[----:B------:R-:W-:Y:S04]  /*3960*/  LDGSTS.E [R246+0x30400], desc[UR16][R42.64], P0 ;  /* 0x304000002af67fae */ /* 0x000fe80008121850 */
        /* <DEDUP_REMOVED lines=13> */
[----:B------:R-:W-:Y:S01]  /*3a40*/  LDGSTS.E [R0+0x31e00], desc[UR16][R10.64], P0 ;  /* 0x31e000000a007fae */ /* 0x000fe20008121850 */
[----:B------:R-:W-:-:S03]  /*3a50*/  ISETP.GE.U32.AND P0, PT, R13, 0x7fffffc0, PT ;  /* 0x7fffffc00d00780c */ /* 0x000fc60003f06070 */
[----:B------:R-:W0:Y:S04]  /*3a60*/  LDGDEPBAR ;  /* 0x00000000000079af */ /* 0x000e280000000000 */
[----:B------:R1:W-:Y:S04]  /*3a70*/  STL [R1+0x4e4], R9 ;  /* 0x0004e40901007387 */ /* 0x0003e80000100800 */
[----:B------:R-:W5:Y:S01]  /*3a80*/  LDL.LU R13, [R1+0x510] ;  /* 0x00051000010d7983 */ /* 0x000f620000300800 */
[----:B-1----:R-:W-:-:S04]  /*3a90*/  IMAD.SHL.U32 R9, R2, 0x20, RZ ;  /* 0x0000002002097824 */ /* 0x002fc800078e00ff */
[C---:B------:R-:W-:Y:S01]  /*3aa0*/  IMAD.WIDE R50, R9.reuse, 0x4, R50 ;  /* 0x0000000409327825 */ /* 0x040fe200078e0232 */
[----:B------:R-:W-:Y:S03]  /*3ab0*/  BAR.SYNC.DEFER_BLOCKING 0x0 ;  /* 0x0000000000007b1d */ /* 0x000fe60000010000 */
[----:B------:R-:W-:-:S03]  /*3ac0*/  IMAD.WIDE R48, R9, 0x4, R48 ;  /* 0x0000000409307825 */ /* 0x000fc600078e0230 */
[----:B------:R-:W-:Y:S01]  /*3ad0*/  @!PT LDS RZ, [RZ] ;  /* 0x00000000fffff984 */ /* 0x000fe20000000800 */
[----:B------:R-:W-:Y:S01]  /*3ae0*/  @!PT LDS RZ, [RZ] ;  /* 0x00000000fffff984 */ /* 0x000fe20000000800 */
[----:B------:R-:W-:Y:S01]  /*3af0*/  @!PT LDS RZ, [RZ] ;  /* 0x00000000fffff984 */ /* 0x000fe20000000800 */
[----:B------:R1:W-:Y:S04]  /*3b00*/  LDGSTS.E [R240+0x10000], desc[UR16][R50.64], !P0 ;  /* 0x1000000032f07fae */ /* 0x0003e8000c121850 */
[----:B------:R-:W-:Y:S01]  /*3b10*/  LDGSTS.E [R240+0x14000], desc[UR16][R48.64], !P0 ;  /* 0x1400000030f07fae */ /* 0x000fe2000c121850 */
[----:B-1----:R-:W1:Y:S03]  /*3b20*/  LDC R50, c[0x0][0x230] ;  /* 0x00008c00ff327b82 */ /* 0x002e660000000800 */
[----:B------:R-:W2:Y:S01]  /*3b30*/  LDL.LU.64 R48, [R1+0xf0] ;  /* 0x0000f00001307983 */ /* 0x000ea20000300a00 */
[----:B------:R-:W-:-:S04]  /*3b40*/  IMAD.WIDE R52, R9, 0x4, R52 ;  /* 0x0000000409347825 */ /* 0x000fc800078e0234 */
[----:B------:R-:W-:Y:S01]  /*3b50*/  IMAD.WIDE R46, R9, 0x4, R46 ;  /* 0x00000004092e7825 */ /* 0x000fe200078e022e */
[----:B------:R-:W-:Y:S04]  /*3b60*/  LDGSTS.E [R240+0x18000], desc[UR16][R52.64], !P0 ;  /* 0x1800000034f07fae */ /* 0x000fe8000c121850 */
[----:B------:R1:W-:Y:S04]  /*3b70*/  LDGSTS.E [R240+0x1c000], desc[UR16][R46.64], !P0 ;  /* 0x1c0000002ef07fae */ /* 0x0003e8000c121850 */
[----:B------:R-:W3:Y:S01]  /*3b80*/  LDL.LU.64 R52, [R1+0xd0] ;  /* 0x0000d00001347983 */ /* 0x000ee20000300a00 */
[----:B-1----:R-:W-:-:S03]  /*3b90*/  VIADD R46, R50, 0xffffffd8 ;  /* 0xffffffd8322e7836 */ /* 0x002fc60000000000 */
[----:B------:R-:W4:Y:S02]  /*3ba0*/  LDL.LU.64 R50, [R1+0xa8] ;  /* 0x0000a80001327983 */ /* 0x000f240000300a00 */
[----:B------:R-:W-:Y:S01]  /*3bb0*/  ISETP.GE.U32.AND P0, PT, R46, 0x7fffffb9, PT ;  /* 0x7fffffb92e00780c */ /* 0x000fe20003f06070 */
[C---:B--2---:R-:W-:Y:S02]  /*3bc0*/  IMAD.WIDE R46, R9.reuse, 0x4, R48 ;  /* 0x00000004092e7825 */ /* 0x044fe400078e0230 */
[----:B------:R-:W1:Y:S03]  /*3bd0*/  LDC R48, c[0x0][0x230] ;  /* 0x00008c00ff307b82 */ /* 0x000e660000000800 */
[----:B------:R2:W-:Y:S04]  /*3be0*/  LDGSTS.E [R240+0x10004], desc[UR16][R46.64], !P1 ;  /* 0x100040002ef07fae */ /* 0x0005e8000c921850 */
[----:B------:R-:W2:Y:S02]  /*3bf0*/  LDL.LU.64 R46, [R1+0xe8] ;  /* 0x0000e800012e7983 */ /* 0x000ea40000300a00 */
[----:B--2---:R-:W-:-:S05]  /*3c00*/  IMAD.WIDE R46, R9, 0x4, R46 ;  /* 0x00000004092e7825 */ /* 0x004fca00078e022e */
[----:B------:R3:W-:Y:S02]  /*3c10*/  LDGSTS.E [R240+0x14004], desc[UR16][R46.64], !P1 ;  /* 0x140040002ef07fae */ /* 0x0007e4000c921850 */
[C---:B---3--:R-:W-:Y:S02]  /*3c20*/  IMAD.WIDE R46, R9.reuse, 0x4, R52 ;  /* 0x00000004092e7825 */ /* 0x048fe400078e0234 */
[----:B------:R-:W2:Y:S04]  /*3c30*/  LDL.LU.64 R52, [R1+0x80] ;  /* 0x0000800001347983 */ /* 0x000ea80000300a00 */
[----:B------:R3:W-:Y:S04]  /*3c40*/  LDGSTS.E [R240+0x18004], desc[UR16][R46.64], !P1 ;  /* 0x180040002ef07fae */ /* 0x0007e8000c921850 */
[----:B------:R-:W3:Y:S02]  /*3c50*/  LDL.LU.64 R46, [R1+0xc8] ;  /* 0x0000c800012e7983 */ /* 0x000ee40000300a00 */
[----:B---3--:R-:W-:-:S05]  /*3c60*/  IMAD.WIDE R46, R9, 0x4, R46 ;  /* 0x00000004092e7825 */ /* 0x008fca00078e022e */
[----:B------:R1:W-:Y:S02]  /*3c70*/  LDGSTS.E [R240+0x1c004], desc[UR16][R46.64], !P1 ;  /* 0x1c0040002ef07fae */ /* 0x0003e4000c921850 */
[----:B-1----:R-:W-:Y:S02]  /*3c80*/  VIADD R46, R48, 0xffffffd7 ;  /* 0xffffffd7302e7836 */ /* 0x002fe40000000000 */
[----:B------:R-:W3:Y:S03]  /*3c90*/  LDL.LU.64 R48, [R1+0xc0] ;  /* 0x0000c00001307983 */ /* 0x000ee60000300a00 */
[----:B------:R-:W-:Y:S01]  /*3ca0*/  ISETP.GE.U32.AND P1, PT, R46, 0x7fffffb8, PT ;  /* 0x7fffffb82e00780c */ /* 0x000fe20003f26070 */
[C---:B---3--:R-:W-:Y:S02]  /*3cb0*/  IMAD.WIDE R46, R9.reuse, 0x4, R48 ;  /* 0x00000004092e7825 */ /* 0x048fe400078e0230 */
[----:B------:R-:W1:Y:S03]  /*3cc0*/  LDC R48, c[0x0][0x230] ;  /* 0x00008c00ff307b82 */ /* 0x000e660000000800 */
[----:B------:R3:W-:Y:S04]  /*3cd0*/  LDGSTS.E [R240+0x10008], desc[UR16][R46.64], !P2 ;  /* 0x100080002ef07fae */ /* 0x0007e8000d121850 */
[----:B------:R-:W3:Y:S02]  /*3ce0*/  LDL.LU.64 R46, [R1+0xb8] ;  /* 0x0000b800012e7983 */ /* 0x000ee40000300a00 */
[----:B---3--:R-:W-:-:S05]  /*3cf0*/  IMAD.WIDE R46, R9, 0x4, R46 ;  /* 0x00000004092e7825 */ /* 0x008fca00078e022e */
[----:B------:R3:W-:Y:S04]  /*3d00*/  LDGSTS.E [R240+0x14008], desc[UR16][R46.64], !P2 ;  /* 0x140080002ef07fae */ /* 0x0007e8000d121850 */
[----:B------:R-:W3:Y:S02]  /*3d10*/  LDL.LU.64 R46, [R1+0xb0] ;  /* 0x0000b000012e7983 */ /* 0x000ee40000300a00 */
[----:B---3--:R-:W-:-:S05]  /*3d20*/  IMAD.WIDE R46, R9, 0x4, R46 ;  /* 0x00000004092e7825 */ /* 0x008fca00078e022e */
[----:B------:R4:W-:Y:S02]  /*3d30*/  LDGSTS.E [R240+0x18008], desc[UR16][R46.64], !P2 ;  /* 0x180080002ef07fae */ /* 0x0009e4000d121850 */
[----:B----4-:R-:W-:Y:S02]  /*3d40*/  IMAD.WIDE R46, R9, 0x4, R50 ;  /* 0x00000004092e7825 */ /* 0x010fe400078e0232 */
[----:B------:R-:W3:Y:S03]  /*3d50*/  LDC R50, c[0x0][0x230] ;  /* 0x00008c00ff327b82 */ /* 0x000ee60000000800 */
[----:B------:R1:W-:Y:S02]  /*3d60*/  LDGSTS.E [R240+0x1c008], desc[UR16][R46.64], !P2 ;  /* 0x1c0080002ef07fae */ /* 0x0003e4000d121850 */
[----:B-1----:R-:W-:Y:S02]  /*3d70*/  IADD3 R46, R48, -0x2a, RZ ;  /* 0xffffffd6302e7810 */ /* 0x002fe40007ffe0ff */
[----:B------:R-:W4:Y:S02]  /*3d80*/  LDL.LU.64 R48, [R1+0x90] ;  /* 0x0000900001307983 */ /* 0x000f240000300a00 */
[----:B------:R-:W-:-:S02]  /*3d90*/  ISETP.GE.U32.AND P2, PT, R46, 0x7fffffb7, PT ;  /* 0x7fffffb72e00780c */ /* 0x000fc40003f46070 */
[----:B------:R-:W2:Y:S02]  /*3da0*/  LDL.LU.64 R46, [R1+0xa0] ;  /* 0x0000a000012e7983 */ /* 0x000ea40000300a00 */
[----:B--2---:R-:W-:-:S05]  /*3db0*/  IMAD.WIDE R46, R9, 0x4, R46 ;  /* 0x00000004092e7825 */ /* 0x004fca00078e022e */
[----:B------:R1:W-:Y:S04]  /*3dc0*/  LDGSTS.E [R240+0x1000c], desc[UR16][R46.64], !P3 ;  /* 0x1000c0002ef07fae */ /* 0x0003e8000d921850 */
[----:B------:R-:W1:Y:S02]  /*3dd0*/  LDL.LU.64 R46, [R1+0x98] ;  /* 0x00009800012e7983 */ /* 0x000e640000300a00 */
[----:B-1----:R-:W-:-:S05]  /*3de0*/  IMAD.WIDE R46, R9, 0x4, R46 ;  /* 0x00000004092e7825 */ /* 0x002fca00078e022e */
[----:B------:R1:W-:Y:S04]  /*3df0*/  LDGSTS.E [R240+0x1400c], desc[UR16][R46.64], !P3 ;  /* 0x1400c0002ef07fae */ /* 0x0003e8000d921850 */
[----:B------:R-:W1:Y:S01]  /*3e00*/  LDL.LU.64 R46, [R1+0x88] ;  /* 0x00008800012e7983 */ /* 0x000e620000300a00 */
[----:B----4-:R-:W-:-:S04]  /*3e10*/  IMAD.WIDE R48, R9, 0x4, R48 ;  /* 0x0000000409307825 */ /* 0x010fc800078e0230 */
[----:B---3--:R-:W-:Y:S01]  /*3e20*/  VIADD R50, R50, 0xffffffd5 ;  /* 0xffffffd532327836 */ /* 0x008fe20000000000 */
[----:B------:R-:W-:Y:S04]  /*3e30*/  LDGSTS.E [R240+0x1800c], desc[UR16][R48.64], !P3 ;  /* 0x1800c00030f07fae */ /* 0x000fe8000d921850 */
[----:B------:R-:W2:Y:S01]  /*3e40*/  LDL.LU.64 R48, [R1+0x70] ;  /* 0x0000700001307983 */ /* 0x000ea20000300a00 */
[----:B-1----:R-:W-:-:S05]  /*3e50*/  IMAD.WIDE R46, R9, 0x4, R46 ;  /* 0x00000004092e7825 */ /* 0x002fca00078e022e */
[----:B------:R1:W-:Y:S01]  /*3e60*/  LDGSTS.E [R240+0x1c00c], desc[UR16][R46.64], !P3 ;  /* 0x1c00c0002ef07fae */ /* 0x0003e2000d921850 */
[----:B------:R-:W-:-:S03]  /*3e70*/  ISETP.GE.U32.AND P3, PT, R50, 0x7fffffb6, PT ;  /* 0x7fffffb63200780c */ /* 0x000fc60003f66070 */
[----:B------:R-:W3:Y:S01]  /*3e80*/  LDL.LU.64 R46, [R1+0x68] ;  /* 0x00006800012e7983 */ /* 0x000ee20000300a00 */
[----:B-1----:R-:W1:Y:S03]  /*3e90*/  LDC R240, c[0x0][0x230] ;  /* 0x00008c00fff07b82 */ /* 0x002e660000000800 */
[----:B------:R-:W4:Y:S01]  /*3ea0*/  LDL.LU.64 R50, [R1+0x78] ;  /* 0x0000780001327983 */ /* 0x000f220000300a00 */
[----:B------:R-:W-:-:S04]  /*3eb0*/  IMAD.WIDE R52, R9, 0x4, R52 ;  /* 0x0000000409347825 */ /* 0x000fc800078e0234 */
[C---:B--2---:R-:W-:Y:S01]  /*3ec0*/  IMAD.WIDE R48, R9.reuse, 0x4, R48 ;  /* 0x0000000409307825 */ /* 0x044fe200078e0230 */
[----:B------:R1:W-:Y:S03]  /*3ed0*/  LDGSTS.E [R241+0x10000], desc[UR16][R52.64], !P4 ;  /* 0x1000000034f17fae */ /* 0x0003e6000e121850 */
[----:B-1----:R-:W-:Y:S02]  /*3ee0*/  VIADD R52, R240, 0xffffffd4 ;  /* 0xffffffd4f0347836 */ /* 0x002fe40000000000 */
[----:B------:R-:W1:Y:S01]  /*3ef0*/  LDC R240, c[0x0][0x230] ;  /* 0x00008c00fff07b82 */ /* 0x000e620000000800 */
[----:B---3--:R-:W-:-:S04]  /*3f00*/  IMAD.WIDE R46, R9, 0x4, R46 ;  /* 0x00000004092e7825 */ /* 0x008fc800078e022e */
[----:B----4-:R-:W-:-:S05]  /*3f10*/  IMAD.WIDE R50, R9, 0x4, R50 ;  /* 0x0000000409327825 */ /* 0x010fca00078e0232 */
[----:B------:R2:W-:Y:S04]  /*3f20*/  LDGSTS.E [R241+0x14000], desc[UR16][R50.64], !P4 ;  /* 0x1400000032f17fae */ /* 0x0005e8000e121850 */
[----:B------:R3:W-:Y:S04]  /*3f30*/  LDGSTS.E [R241+0x18000], desc[UR16][R48.64], !P4 ;  /* 0x1800000030f17fae */ /* 0x0007e8000e121850 */
[----:B------:R4:W-:Y:S01]  /*3f40*/  LDGSTS.E [R241+0x1c000], desc[UR16][R46.64], !P4 ;  /* 0x1c0000002ef17fae */ /* 0x0009e2000e121850 */
[----:B------:R-:W-:-:S03]  /*3f50*/  ISETP.GE.U32.AND P4, PT, R52, 0x7fffffb5, PT ;  /* 0x7fffffb53400780c */ /* 0x000fc60003f86070 */
[----:B------:R-:W2:Y:S04]  /*3f60*/  LDL.LU.64 R50, [R1+0x58] ;  /* 0x0000580001327983 */ /* 0x000ea80000300a00 */
[----:B------:R-:W3:Y:S04]  /*3f70*/  LDL.LU.64 R48, [R1+0x50] ;  /* 0x0000500001307983 */ /* 0x000ee80000300a00 */
[----:B------:R-:W4:Y:S04]  /*3f80*/  LDL.LU.64 R46, [R1+0x48] ;  /* 0x00004800012e7983 */ /* 0x000f280000300a00 */
[----:B------:R-:W4:Y:S01]  /*3f90*/  LDL.LU.64 R52, [R1+0x60] ;  /* 0x0000600001347983 */ /* 0x000f220000300a00 */
[----:B--2---:R-:W-:-:S04]  /*3fa0*/  IMAD.WIDE R50, R9, 0x4, R50 ;  /* 0x0000000409327825 */ /* 0x004fc800078e0232 */
[----:B---3--:R-:W-:-:S04]  /*3fb0*/  IMAD.WIDE R48, R9, 0x4, R48 ;  /* 0x0000000409307825 */ /* 0x008fc800078e0230 */
[----:B----4-:R-:W-:-:S04]  /*3fc0*/  IMAD.WIDE R52, R9, 0x4, R52 ;  /* 0x0000000409347825 */ /* 0x010fc800078e0234 */
[----:B------:R-:W-:Y:S01]  /*3fd0*/  IMAD.WIDE R46, R9, 0x4, R46 ;  /* 0x00000004092e7825 */ /* 0x000fe200078e022e */
[----:B------:R1:W-:Y:S04]  /*3fe0*/  LDGSTS.E [R241+0x10004], desc[UR16][R52.64], !P5 ;  /* 0x1000400034f17fae */ /* 0x0003e8000e921850 */
[----:B------:R2:W-:Y:S04]  /*3ff0*/  LDGSTS.E [R241+0x14004], desc[UR16][R50.64], !P5 ;  /* 0x1400400032f17fae */ /* 0x0005e8000e921850 */
[----:B------:R3:W-:Y:S01]  /*4000*/  LDGSTS.E [R241+0x18004], desc[UR16][R48.64], !P5 ;  /* 0x1800400030f17fae */ /* 0x0007e2000e921850 */
[----:B-1----:R-:W-:-:S03]  /*4010*/  VIADD R52, R240, 0xffffffd3 ;  /* 0xffffffd3f0347836 */ /* 0x002fc60000000000 */
[----:B------:R1:W-:Y:S01]  /*4020*/  LDGSTS.E [R241+0x1c004], desc[UR16][R46.64], !P5 ;  /* 0x1c0040002ef17fae */ /* 0x0003e2000e921850 */
[----:B------:R-:W4:Y:S03]  /*4030*/  LDC R240, c[0x0][0x230] ;  /* 0x00008c00fff07b82 */ /* 0x000f260000000800 */
[----:B------:R-:W2:Y:S01]  /*4040*/  LDL.LU.64 R50, [R1+0x38] ;  /* 0x0000380001327983 */ /* 0x000ea20000300a00 */
[----:B------:R-:W-:-:S03]  /*4050*/  ISETP.GE.U32.AND P5, PT, R52, 0x7fffffb4, PT ;  /* 0x7fffffb43400780c */ /* 0x000fc60003fa6070 */
[----:B------:R-:W3:Y:S04]  /*4060*/  LDL.LU.64 R48, [R1+0x30] ;  /* 0x0000300001307983 */ /* 0x000ee80000300a00 */
[----:B------:R-:W1:Y:S04]  /*4070*/  LDL.LU.64 R46, [R1+0x28] ;  /* 0x00002800012e7983 */ /* 0x000e680000300a00 */
[----:B------:R-:W4:Y:S01]  /*4080*/  LDL.LU.64 R52, [R1+0x40] ;  /* 0x0000400001347983 */ /* 0x000f220000300a00 */
[----:B--2---:R-:W-:-:S04]  /*4090*/  IMAD.WIDE R50, R9, 0x4, R50 ;  /* 0x0000000409327825 */ /* 0x004fc800078e0232 */
[----:B---3--:R-:W-:-:S04]  /*40a0*/  IMAD.WIDE R48, R9, 0x4, R48 ;  /* 0x0000000409307825 */ /* 0x008fc800078e0230 */
[----:B-1----:R-:W-:-:S04]  /*40b0*/  IMAD.WIDE R46, R9, 0x4, R46 ;  /* 0x00000004092e7825 */ /* 0x002fc800078e022e */
[----:B----4-:R-:W-:-:S05]  /*40c0*/  IMAD.WIDE R52, R9, 0x4, R52 ;  /* 0x0000000409347825 */ /* 0x010fca00078e0234 */
[----:B------:R1:W-:Y:S04]  /*40d0*/  LDGSTS.E [R241+0x10008], desc[UR16][R52.64], !P6 ;  /* 0x1000800034f17fae */ /* 0x0003e8000f121850 */
[----:B------:R2:W-:Y:S04]  /*40e0*/  LDGSTS.E [R241+0x14008], desc[UR16][R50.64], !P6 ;  /* 0x1400800032f17fae */ /* 0x0005e8000f121850 */
[----:B------:R3:W-:Y:S04]  /*40f0*/  LDGSTS.E [R241+0x18008], desc[UR16][R48.64], !P6 ;  /* 0x1800800030f17fae */ /* 0x0007e8000f121850 */
[----:B------:R4:W-:Y:S04]  /*4100*/  LDGSTS.E [R241+0x1c008], desc[UR16][R46.64], !P6 ;  /* 0x1c0080002ef17fae */ /* 0x0009e8000f121850 */
[----:B------:R-:W2:Y:S04]  /*4110*/  LDL.LU.64 R50, [R1+0x18] ;  /* 0x0000180001327983 */ /* 0x000ea80000300a00 */
[----:B------:R-:W3:Y:S04]  /*4120*/  LDL.LU.64 R48, [R1+0x10] ;  /* 0x0000100001307983 */ /* 0x000ee80000300a00 */
[----:B------:R-:W4:Y:S01]  /*4130*/  LDL.LU.64 R46, [R1+0x20] ;  /* 0x00002000012e7983 */ /* 0x000f220000300a00 */
[----:B-1----:R-:W-:-:S02]  /*4140*/  VIADD R52, R240, 0xffffffd2 ;  /* 0xffffffd2f0347836 */ /* 0x002fc40000000000 */
[C---:B------:R-:W-:Y:S01]  /*4150*/  IMAD.WIDE R250, R9.reuse, 0x4, R250 ;  /* 0x0000000409fa7825 */ /* 0x040fe200078e02fa */
[----:B------:R-:W1:Y:S02]  /*4160*/  LDC R240, c[0x0][0x230] ;  /* 0x00008c00fff07b82 */ /* 0x000e640000000800 */
[----:B------:R-:W-:Y:S01]  /*4170*/  ISETP.GE.U32.AND P6, PT, R52, 0x7fffffb3, PT ;  /* 0x7fffffb33400780c */ /* 0x000fe20003fc6070 */
[----:B------:R-:W-:-:S04]  /*4180*/  IMAD.WIDE R248, R9, 0x4, R248 ;  /* 0x0000000409f87825 */ /* 0x000fc800078e02f8 */
        /* <DEDUP_REMOVED lines=29> */
[----:B--2---:R-:W-:-:S04]  /*4360*/  IMAD.WIDE R50, R9, 0x4, R50 ;  /* 0x0000000409327825 */ /* 0x004fc800078e0232 */
[----:B---3--:R-:W-:-:S04]  /*4370*/  IMAD.WIDE R48, R9, 0x4, R48 ;  /* 0x0000000409307825 */ /* 0x008fc800078e0230 */
[----:B----4-:R-:W-:-:S04]  /*4380*/  IMAD.WIDE R52, R9, 0x4, R46 ;  /* 0x0000000409347825 */ /* 0x010fc800078e022e */
[----:B------:R-:W-:Y:S01]  /*4390*/  IMAD.WIDE R46, R9, 0x4, R14 ;  /* 0x00000004092e7825 */ /* 0x000fe200078e020e */
[----:B------:R1:W-:Y:S04]  /*43a0*/  LDGSTS.E [R241+0x1000c], desc[UR16][R52.64], !P0 ;  /* 0x1000c00034f17fae */ /* 0x0003e8000c121850 */
[----:B------:R-:W-:Y:S04]  /*43b0*/  LDGSTS.E [R241+0x1400c], desc[UR16][R50.64], !P0 ;  /* 0x1400c00032f17fae */ /* 0x000fe8000c121850 */
[----:B------:R2:W-:Y:S04]  /*43c0*/  LDGSTS.E [R241+0x1800c], desc[UR16][R48.64], !P0 ;  /* 0x1800c00030f17fae */ /* 0x0005e8000c121850 */
[----:B------:R3:W-:Y:S01]  /*43d0*/  LDGSTS.E [R241+0x1c00c], desc[UR16][R46.64], !P0 ;  /* 0x1c00c0002ef17fae */ /* 0x0007e2000c121850 */
[----:B-1----:R-:W-:-:S02]  /*43e0*/  VIADD R52, R240, 0xffffffd1 ;  /* 0xffffffd1f0347836 */ /* 0x002fc40000000000 */
[C---:B------:R-:W-:Y:S01]  /*43f0*/  IMAD.WIDE R110, R9.reuse, 0x4, R110 ;  /* 0x00000004096e7825 */ /* 0x040fe200078e026e */
[----:B------:R-:W5:Y:S01]  /*4400*/  LDL.LU.64 R14, [R1+0x508] ;  /* 0x00050800010e7983 */ /* 0x000f620000300a00 */
[----:B--2---:R-:W1:Y:S02]  /*4410*/  LDC R48, c[0x0][0x230] ;  /* 0x00008c00ff307b82 */ /* 0x004e640000000800 */
[----:B---3--:R-:W-:Y:S01]  /*4420*/  IMAD.WIDE R46, R9, 0x4, R16 ;  /* 0x00000004092e7825 */ /* 0x008fe200078e0210 */
[----:B------:R-:W-:-:S03]  /*4430*/  ISETP.GE.U32.AND P0, PT, R52, 0x7fffffb2, PT ;  /* 0x7fffffb23400780c */ /* 0x000fc60003f06070 */
[C---:B------:R-:W-:Y:S01]  /*4440*/  IMAD.WIDE R112, R9.reuse, 0x4, R112 ;  /* 0x0000000409707825 */ /* 0x040fe200078e0270 */
[----:B------:R2:W-:Y:S04]  /*4450*/  LDGSTS.E [R8+0x10000], desc[UR16][R46.64], !P1 ;  /* 0x100000002e087fae */ /* 0x0005e8000c921850 */
[----:B------:R-:W-:Y:S04]  /*4460*/  LDGSTS.E [R8+0x14000], desc[UR16][R250.64], !P1 ;  /* 0x14000000fa087fae */ /* 0x000fe8000c921850 */
[----:B------:R-:W-:Y:S04]  /*4470*/  LDGSTS.E [R8+0x18000], desc[UR16][R248.64], !P1 ;  /* 0x18000000f8087fae */ /* 0x000fe8000c921850 */
[----:B------:R-:W-:Y:S01]  /*4480*/  LDGSTS.E [R8+0x1c000], desc[UR16][R236.64], !P1 ;  /* 0x1c000000ec087fae */ /* 0x000fe2000c921850 */
[----:B------:R-:W-:Y:S01]  /*4490*/  IMAD.WIDE R114, R9, 0x4, R114 ;  /* 0x0000000409727825 */ /* 0x000fe200078e0272 */
[----:B--2---:R-:W2:Y:S02]  /*44a0*/  LDC R47, c[0x0][0x230] ;  /* 0x00008c00ff2f7b82 */ /* 0x004ea40000000800 */
[----:B------:R-:W-:Y:S04]  /*44b0*/  LDGSTS.E [R8+0x10004], desc[UR16][R54.64], !P2 ;  /* 0x1000400036087fae */ /* 0x000fe8000d121850 */
        /* <DEDUP_REMOVED lines=10> */
[----:B------:R3:W-:Y:S04]  /*4560*/  LDGSTS.E [R8+0x1c00c], desc[UR16][R76.64], !P4 ;  /* 0x1c00c0004c087fae */ /* 0x0007e8000e121850 */
[----:B------:R-:W-:Y:S04]  /*4570*/  LDGSTS.E [R242+0x10000], desc[UR16][R78.64], !P5 ;  /* 0x100000004ef27fae */ /* 0x000fe8000e921850 */
[----:B------:R-:W-:Y:S01]  /*4580*/  LDGSTS.E [R242+0x14000], desc[UR16][R80.64], !P5 ;  /* 0x1400000050f27fae */ /* 0x000fe2000e921850 */
[----:B---3--:R-:W3:Y:S03]  /*4590*/  LDC R8, c[0x0][0x230] ;  /* 0x00008c00ff087b82 */ /* 0x008ee60000000800 */
[----:B------:R-:W-:Y:S04]  /*45a0*/  LDGSTS.E [R242+0x18000], desc[UR16][R82.64], !P5 ;  /* 0x1800000052f27fae */ /* 0x000fe8000e921850 */
[----:B------:R-:W-:Y:S04]  /*45b0*/  LDGSTS.E [R242+0x1c000], desc[UR16][R84.64], !P5 ;  /* 0x1c00000054f27fae */ /* 0x000fe8000e921850 */
[----:B------:R-:W-:Y:S04]  /*45c0*/  LDGSTS.E [R242+0x10004], desc[UR16][R86.64], !P6 ;  /* 0x1000400056f27fae */ /* 0x000fe8000f121850 */
[----:B------:R-:W-:Y:S04]  /*45d0*/  LDGSTS.E [R242+0x14004], desc[UR16][R88.64], !P6 ;  /* 0x1400400058f27fae */ /* 0x000fe8000f121850 */
[----:B------:R-:W-:Y:S04]  /*45e0*/  LDGSTS.E [R242+0x18004], desc[UR16][R90.64], !P6 ;  /* 0x180040005af27fae */ /* 0x000fe8000f121850 */
[----:B------:R-:W-:Y:S01]  /*45f0*/  LDGSTS.E [R242+0x1c004], desc[UR16][R92.64], !P6 ;  /* 0x1c0040005cf27fae */ /* 0x000fe2000f121850 */
[----:B---3--:R-:W-:-:S03]  /*4600*/  VIADD R8, R8, 0xffffffcc ;  /* 0xffffffcc08087836 */ /* 0x008fc60000000000 */
[----:B------:R-:W-:Y:S02]  /*4610*/  LDGSTS.E [R242+0x10008], desc[UR16][R94.64], !P0 ;  /* 0x100080005ef27fae */ /* 0x000fe4000c121850 */
[----:B------:R-:W-:Y:S02]  /*4620*/  ISETP.GE.U32.AND P5, PT, R8, 0x7fffffad, PT ;  /* 0x7fffffad0800780c */ /* 0x000fe40003fa6070 */
[----:B------:R-:W-:Y:S01]  /*4630*/  LDGSTS.E [R242+0x14008], desc[UR16][R96.64], !P0 ;  /* 0x1400800060f27fae */ /* 0x000fe2000c121850 */
[----:B------:R-:W3:Y:S03]  /*4640*/  LDC R8, c[0x0][0x230] ;  /* 0x00008c00ff087b82 */ /* 0x000ee60000000800 */
[----:B------:R-:W-:Y:S04]  /*4650*/  LDGSTS.E [R242+0x18008], desc[UR16][R98.64], !P0 ;  /* 0x1800800062f27fae */ /* 0x000fe8000c121850 */
[----:B------:R-:W-:Y:S01]  /*4660*/  LDGSTS.E [R242+0x1c008], desc[UR16][R100.64], !P0 ;  /* 0x1c00800064f27fae */ /* 0x000fe2000c121850 */
        /* <DEDUP_REMOVED lines=12> */
[----:B------:R-:W-:Y:S01]  /*4730*/  IMAD.WIDE R140, R9, 0x4, R140 ;  /* 0x00000004098c7825 */ /* 0x000fe200078e028c */
[----:B------:R-:W4:Y:S03]  /*4740*/  S2R R53, SR_TID.X ;  /* 0x0000000000357919 */ /* 0x000f260000002100 */
[----:B---3--:R-:W-:Y:S01]  /*4750*/  VIADD R8, R8, 0xffffffcb ;  /* 0xffffffcb08087836 */ /* 0x008fe20000000000 */
[----:B------:R-:W5:Y:S04]  /*4760*/  LDL.LU.64 R16, [R1+0x500] ;  /* 0x0005000001107983 */ /* 0x000f680000300a00 */
[----:B------:R-:W-:Y:S02]  /*4770*/  ISETP.GE.U32.AND P6, PT, R8, 0x7fffffac, PT ;  /* 0x7fffffac0800780c */ /* 0x000fe40003fc6070 */
[----:B------:R-:W3:Y:S01]  /*4780*/  LDC R8, c[0x0][0x230] ;  /* 0x00008c00ff087b82 */ /* 0x000ee20000000800 */
[----:B-1----:R-:W-:-:S05]  /*4790*/  VIADD R46, R48, 0xffffffd0 ;  /* 0xffffffd0302e7836 */ /* 0x002fca0000000000 */
[----:B------:R-:W-:Y:S02]  /*47a0*/  ISETP.GE.U32.AND P1, PT, R46, 0x7fffffb1, PT ;  /* 0x7fffffb12e00780c */ /* 0x000fe40003f26070 */
[----:B------:R-:W1:Y:S11]  /*47b0*/  LDC R46, c[0x0][0x230] ;  /* 0x00008c00ff2e7b82 */ /* 0x000e760000000800 */
[----:B------:R-:W-:Y:S04]  /*47c0*/  LDGSTS.E [R242+0x1000c], desc[UR16][R102.64], !P1 ;  /* 0x1000c00066f27fae */ /* 0x000fe8000c921850 */
[----:B------:R-:W-:Y:S01]  /*47d0*/  LDGSTS.E [R242+0x1400c], desc[UR16][R104.64], !P1 ;  /* 0x1400c00068f27fae */ /* 0x000fe2000c921850 */
[----:B---3--:R-:W-:-:S03]  /*47e0*/  VIADD R8, R8, 0xffffffca ;  /* 0xffffffca08087836 */ /* 0x008fc60000000000 */
[----:B------:R-:W-:Y:S02]  /*47f0*/  LDGSTS.E [R242+0x1800c], desc[UR16][R106.64], !P1 ;  /* 0x1800c0006af27fae */ /* 0x000fe4000c921850 */
[----:B------:R-:W-:Y:S02]  /*4800*/  ISETP.GE.U32.AND P0, PT, R8, 0x7fffffab, PT ;  /* 0x7fffffab0800780c */ /* 0x000fe40003f06070 */
[----:B------:R-:W3:Y:S01]  /*4810*/  LDC R8, c[0x0][0x230] ;  /* 0x00008c00ff087b82 */ /* 0x000ee20000000800 */
[----:B------:R-:W-:Y:S01]  /*4820*/  LDGSTS.E [R242+0x1c00c], desc[UR16][R108.64], !P1 ;  /* 0x1c00c0006cf27fae */ /* 0x000fe2000c921850 */
[----:B-1----:R-:W-:Y:S02]  /*4830*/  VIADD R46, R46, 0xffffffcf ;  /* 0xffffffcf2e2e7836 */ /* 0x002fe40000000000 */
[----:B---3--:R-:W-:-:S05]  /*4840*/  VIADD R8, R8, 0xffffffc9 ;  /* 0xffffffc908087836 */ /* 0x008fca0000000000 */
[----:B------:R-:W-:Y:S02]  /*4850*/  ISETP.GE.U32.AND P1, PT, R8, 0x7fffffaa, PT ;  /* 0x7fffffaa0800780c */ /* 0x000fe40003f26070 */
[----:B------:R-:W1:Y:S01]  /*4860*/  LDC R8, c[0x0][0x230] ;  /* 0x00008c00ff087b82 */ /* 0x000e620000000800 */
[----:B------:R-:W-:-:S07]  /*4870*/  ISETP.GE.U32.AND P2, PT, R46, 0x7fffffb0, PT ;  /* 0x7fffffb02e00780c */ /* 0x000fce0003f46070 */
[----:B------:R-:W3:Y:S06]  /*4880*/  LDC R46, c[0x0][0x230] ;  /* 0x00008c00ff2e7b82 */ /* 0x000eec0000000800 */
[----:B------:R-:W-:Y:S04]  /*4890*/  LDGSTS.E [R243+0x10000], desc[UR16][R110.64], !P2 ;  /* 0x100000006ef37fae */ /* 0x000fe8000d121850 */
[----:B------:R-:W-:Y:S04]  /*48a0*/  LDGSTS.E [R243+0x14000], desc[UR16][R112.64], !P2 ;  /* 0x1400000070f37fae */ /* 0x000fe8000d121850 */
[----:B------:R-:W-:Y:S01]  /*48b0*/  LDGSTS.E [R243+0x18000], desc[UR16][R114.64], !P2 ;  /* 0x1800000072f37fae */ /* 0x000fe2000d121850 */
[----:B-1----:R-:W-:-:S03]  /*48c0*/  IADD3 R8, R8, -0x38, RZ ;  /* 0xffffffc808087810 */ /* 0x002fc60007ffe0ff */
[----:B------:R-:W-:Y:S01]  /*48d0*/  LDGSTS.E [R243+0x1c000], desc[UR16][R116.64], !P2 ;  /* 0x1c00000074f37fae */ /* 0x000fe2000d121850 */
[----:B------:R-:W-:Y:S02]  /*48e0*/  ISETP.GE.U32.AND P2, PT, R8, 0x7fffffa9, PT ;  /* 0x7fffffa90800780c */ /* 0x000fe40003f46070 */
[----:B------:R-:W1:Y:S01]  /*48f0*/  LDC R8, c[0x0][0x230] ;  /* 0x00008c00ff087b82 */ /* 0x000e620000000800 */
[----:B---3--:R-:W-:-:S05]  /*4900*/  VIADD R46, R46, 0xffffffce ;  /* 0xffffffce2e2e7836 */ /* 0x008fca0000000000 */
[----:B------:R-:W-:Y:S02]  /*4910*/  ISETP.GE.U32.AND P3, PT, R46, 0x7fffffaf, PT ;  /* 0x7fffffaf2e00780c */ /* 0x000fe40003f66070 */
[----:B------:R-:W3:Y:S11]  /*4920*/  LDC R46, c[0x0][0x230] ;  /* 0x00008c00ff2e7b82 */ /* 0x000ef60000000800 */
[----:B------:R-:W-:Y:S01]  /*4930*/  LDGSTS.E [R243+0x10004], desc[UR16][R118.64], !P3 ;  /* 0x1000400076f37fae */ /* 0x000fe2000d921850 */
[----:B-1----:R-:W-:-:S03]  /*4940*/  VIADD R8, R8, 0xffffffc7 ;  /* 0xffffffc708087836 */ /* 0x002fc60000000000 */
[----:B------:R-:W-:Y:S04]  /*4950*/  LDGSTS.E [R243+0x14004], desc[UR16][R120.64], !P3 ;  /* 0x1400400078f37fae */ /* 0x000fe8000d921850 */
[----:B------:R-:W-:Y:S04]  /*4960*/  LDGSTS.E [R243+0x18004], desc[UR16][R122.64], !P3 ;  /* 0x180040007af37fae */ /* 0x000fe8000d921850 */
[----:B------:R-:W-:Y:S01]  /*4970*/  LDGSTS.E [R243+0x1c004], desc[UR16][R124.64], !P3 ;  /* 0x1c0040007cf37fae */ /* 0x000fe2000d921850 */
[----:B------:R-:W-:Y:S02]  /*4980*/  ISETP.GE.U32.AND P3, PT, R8, 0x7fffffa8, PT ;  /* 0x7fffffa80800780c */ /* 0x000fe40003f66070 */
[----:B------:R-:W1:Y:S01]  /*4990*/  LDC R8, c[0x0][0x230] ;  /* 0x00008c00ff087b82 */ /* 0x000e620000000800 */
[----:B---3--:R-:W-:-:S05]  /*49a0*/  VIADD R46, R46, 0xffffffcd ;  /* 0xffffffcd2e2e7836 */ /* 0x008fca0000000000 */
[----:B------:R-:W-:Y:S01]  /*49b0*/  ISETP.GE.U32.AND P4, PT, R46, 0x7fffffae, PT ;  /* 0x7fffffae2e00780c */ /* 0x000fe20003f86070 */
[----:B------:R-:W-:-:S04]  /*49c0*/  IMAD.WIDE R142, R9, 0x4, R142 ;  /* 0x00000004098e7825 */ /* 0x000fc800078e028e */
[----:B------:R-:W-:-:S04]  /*49d0*/  IMAD.WIDE R144, R9, 0x4, R144 ;  /* 0x0000000409907825 */ /* 0x000fc800078e0290 */
[----:B------:R-:W-:-:S04]  /*49e0*/  IMAD.WIDE R146, R9, 0x4, R146 ;  /* 0x0000000409927825 */ /* 0x000fc800078e0292 */
[C---:B------:R-:W-:Y:S01]  /*49f0*/  IMAD.WIDE R148, R9.reuse, 0x4, R148 ;  /* 0x0000000409947825 */ /* 0x040fe200078e0294 */
[----:B------:R-:W-:Y:S03]  /*4a00*/  LDGSTS.E [R243+0x10008], desc[UR16][R126.64], !P4 ;  /* 0x100080007ef37fae */ /* 0x000fe6000e121850 */
        /* <DEDUP_REMOVED lines=12> */
[----:B------:R-:W-:Y:S01]  /*4ad0*/  IMAD.WIDE R162, R9, 0x4, R162 ;  /* 0x0000000409a27825 */ /* 0x000fe200078e02a2 */
[----:B------:R-:W-:Y:S01]  /*4ae0*/  LDGSTS.E [R243+0x1c00c], desc[UR16][R140.64], !P5 ;  /* 0x1c00c0008cf37fae */ /* 0x000fe2000e921850 */
[----:B----4-:R-:W-:Y:S01]  /*4af0*/  LOP3.LUT R53, R53, 0x1f, RZ, 0xc0, !PT ;  /* 0x0000001f35357812 */ /* 0x010fe200078ec0ff */
[----:B------:R-:W3:Y:S01]  /*4b00*/  LDC R46, c[0x0][0x230] ;  /* 0x00008c00ff2e7b82 */ /* 0x000ee20000000800 */
[----:B-1----:R-:W-:Y:S01]  /*4b10*/  VIADD R8, R8, 0xffffffc6 ;  /* 0xffffffc608087836 */ /* 0x002fe20000000000 */
[----:B------:R-:W-:Y:S04]  /*4b20*/  LDGSTS.E [R244+0x10000], desc[UR16][R142.64], !P6 ;  /* 0x100000008ef47fae */ /* 0x000fe8000f121850 */
[----:B------:R-:W-:Y:S01]  /*4b30*/  ISETP.GE.U32.AND P4, PT, R8, 0x7fffffa7, PT ;  /* 0x7fffffa70800780c */ /* 0x000fe20003f86070 */
[----:B------:R-:W-:Y:S01]  /*4b40*/  LDGSTS.E [R244+0x14000], desc[UR16][R144.64], !P6 ;  /* 0x1400000090f47fae */ /* 0x000fe2000f121850 */
[----:B------:R-:W1:Y:S03]  /*4b50*/  LDC R8, c[0x0][0x230] ;  /* 0x00008c00ff087b82 */ /* 0x000e660000000800 */
[----:B------:R-:W-:Y:S04]  /*4b60*/  LDGSTS.E [R244+0x18000], desc[UR16][R146.64], !P6 ;  /* 0x1800000092f47fae */ /* 0x000fe8000f121850 */
[----:B------:R-:W-:Y:S01]  /*4b70*/  LDGSTS.E [R244+0x1c000], desc[UR16][R148.64], !P6 ;  /* 0x1c00000094f47fae */ /* 0x000fe2000f121850 */
[----:B------:R-:W-:-:S03]  /*4b80*/  IMAD.WIDE R164, R9, 0x4, R164 ;  /* 0x0000000409a47825 */ /* 0x000fc600078e02a4 */
[----:B------:R-:W-:Y:S04]  /*4b90*/  LDGSTS.E [R244+0x10004], desc[UR16][R150.64], !P0 ;  /* 0x1000400096f47fae */ /* 0x000fe8000c121850 */
[----:B------:R-:W-:Y:S04]  /*4ba0*/  LDGSTS.E [R244+0x14004], desc[UR16][R152.64], !P0 ;  /* 0x1400400098f47fae */ /* 0x000fe8000c121850 */
[----:B------:R-:W-:Y:S04]  /*4bb0*/  LDGSTS.E [R244+0x18004], desc[UR16][R154.64], !P0 ;  /* 0x180040009af47fae */ /* 0x000fe8000c121850 */
[----:B------:R-:W-:Y:S01]  /*4bc0*/  LDGSTS.E [R244+0x1c004], desc[UR16][R156.64], !P0 ;  /* 0x1c0040009cf47fae */ /* 0x000fe2000c121850 */
[----:B-1----:R-:W-:-:S03]  /*4bd0*/  VIADD R8, R8, 0xffffffc5 ;  /* 0xffffffc508087836 */ /* 0x002fc60000000000 */
[----:B------:R-:W-:Y:S02]  /*4be0*/  LDGSTS.E [R244+0x10008], desc[UR16][R158.64], !P1 ;  /* 0x100080009ef47fae */ /* 0x000fe4000c921850 */
[----:B------:R-:W-:Y:S02]  /*4bf0*/  ISETP.GE.U32.AND P5, PT, R8, 0x7fffffa6, PT ;  /* 0x7fffffa60800780c */ /* 0x000fe40003fa6070 */
[----:B------:R-:W1:Y:S01]  /*4c00*/  LDC R8, c[0x0][0x230] ;  /* 0x00008c00ff087b82 */ /* 0x000e620000000800 */
[----:B------:R-:W-:Y:S04]  /*4c10*/  LDGSTS.E [R244+0x14008], desc[UR16][R160.64], !P1 ;  /* 0x14008000a0f47fae */ /* 0x000fe8000c921850 */
[----:B------:R-:W-:Y:S04]  /*4c20*/  LDGSTS.E [R244+0x18008], desc[UR16][R162.64], !P1 ;  /* 0x18008000a2f47fae */ /* 0x000fe8000c921850 */
[----:B------:R-:W-:Y:S01]  /*4c30*/  LDGSTS.E [R244+0x1c008], desc[UR16][R164.64], !P1 ;  /* 0x1c008000a4f47fae */ /* 0x000fe2000c921850 */
[----:B-1----:R-:W-:-:S05]  /*4c40*/  VIADD R8, R8, 0xffffffc4 ;  /* 0xffffffc408087836 */ /* 0x002fca0000000000 */
[----:B------:R-:W-:Y:S02]  /*4c50*/  ISETP.GE.U32.AND P6, PT, R8, 0x7fffffa5, PT ;  /* 0x7fffffa50800780c */ /* 0x000fe40003fc6070 */
[----:B------:R-:W1:Y:S01]  /*4c60*/  LDC R8, c[0x0][0x230] ;  /* 0x00008c00ff087b82 */ /* 0x000e620000000800 */
[----:B------:R-:W-:Y:S01]  /*4c70*/  ISETP.GE.AND P1, PT, R53, R247, PT ;  /* 0x000000f73500720c */ /* 0x000fe20003f26270 */
[----:B-1----:R-:W-:-:S05]  /*4c80*/  VIADD R8, R8, 0xffffffc3 ;  /* 0xffffffc308087836 */ /* 0x002fca0000000000 */
[----:B------:R-:W-:Y:S02]  /*4c90*/  ISETP.GE.U32.AND P0, PT, R8, 0x7fffffa4, PT ;  /* 0x7fffffa40800780c */ /* 0x000fe40003f06070 */
[----:B------:R-:W-:Y:S02]  /*4ca0*/  SEL R8, RZ, 0x4, P1 ;  /* 0x00000004ff087807 */ /* 0x000fe40000800000 */
[----:B------:R-:W-:-:S04]  /*4cb0*/  ISETP.GT.AND P1, PT, R252, 0x3f, PT ;  /* 0x0000003ffc00780c */ /* 0x000fc80003f24270 */
[----:B------:R-:W-:-:S04]  /*4cc0*/  SEL R8, R8, RZ, P1 ;  /* 0x000000ff08087207 */ /* 0x000fc80000800000 */
[----:B------:R-:W-:Y:S02]  /*4cd0*/  ISETP.NE.U32.AND P1, PT, R8, RZ, PT ;  /* 0x000000ff0800720c */ /* 0x000fe40003f25070 */
[----:B------:R-:W1:Y:S01]  /*4ce0*/  LDC R8, c[0x0][0x230] ;  /* 0x00008c00ff087b82 */ /* 0x000e620000000800 */
        /* <DEDUP_REMOVED lines=24> */
[----:B------:R4:W-:Y:S03]  /*4e70*/  STL [R1], RZ ;  /* 0x000000ff01007387 */ /* 0x0009e60000100800 */
[C---:B------:R-:W-:Y:S01]  /*4e80*/  IMAD.WIDE R192, R9.reuse, 0x4, R192 ;  /* 0x0000000409c07825 */ /* 0x040fe200078e02c0 */
[----:B------:R-:W-:Y:S03]  /*4e90*/  LDGSTS.E [R245+0x1c004], desc[UR16][R188.64], !P4 ;  /* 0x1c004000bcf57fae */ /* 0x000fe6000e121850 */
[C---:B------:R-:W-:Y:S01]  /*4ea0*/  IMAD.WIDE R194, R9.reuse, 0x4, R194 ;  /* 0x0000000409c27825 */ /* 0x040fe200078e02c2 */
[----:B------:R4:W-:Y:S03]  /*4eb0*/  STL [R1+0x4], RZ ;  /* 0x000004ff01007387 */ /* 0x0009e60000100800 */
[----:B-1----:R-:W-:Y:S01]  /*4ec0*/  VIADD R8, R8, 0xffffffc2 ;  /* 0xffffffc208087836 */ /* 0x002fe20000000000 */
[----:B------:R-:W-:Y:S01]  /*4ed0*/  LDGSTS.E [R245+0x10008], desc[UR16][R190.64], !P5 ;  /* 0x10008000bef57fae */ /* 0x000fe2000e921850 */
[----:B------:R-:W-:-:S03]  /*4ee0*/  IMAD.WIDE R196, R9, 0x4, R196 ;  /* 0x0000000409c47825 */ /* 0x000fc600078e02c4 */
[----:B------:R4:W-:Y:S01]  /*4ef0*/  STL [R1+0x8], RZ ;  /* 0x000008ff01007387 */ /* 0x0009e20000100800 */
[C---:B------:R-:W-:Y:S01]  /*4f00*/  IMAD.WIDE R198, R9.reuse, 0x4, R198 ;  /* 0x0000000409c67825 */ /* 0x040fe200078e02c6 */
[----:B------:R-:W-:Y:S02]  /*4f10*/  ISETP.GE.U32.AND P2, PT, R8, 0x7fffffa3, PT ;  /* 0x7fffffa30800780c */ /* 0x000fe40003f46070 */
[----:B------:R-:W-:Y:S01]  /*4f20*/  LDGSTS.E [R245+0x14008], desc[UR16][R192.64], !P5 ;  /* 0x14008000c0f57fae */ /* 0x000fe2000e921850 */
[----:B------:R-:W-:-:S03]  /*4f30*/  IMAD.WIDE R200, R9, 0x4, R200 ;  /* 0x0000000409c87825 */ /* 0x000fc600078e02c8 */
[----:B------:R4:W-:Y:S01]  /*4f40*/  STL [R1+0xc], RZ ;  /* 0x00000cff01007387 */ /* 0x0009e20000100800 */
[----:B------:R-:W-:-:S03]  /*4f50*/  IMAD.WIDE R202, R9, 0x4, R202 ;  /* 0x0000000409ca7825 */ /* 0x000fc600078e02ca */
[----:B------:R-:W-:Y:S01]  /*4f60*/  LDGSTS.E [R245+0x18008], desc[UR16][R194.64], !P5 ;  /* 0x18008000c2f57fae */ /* 0x000fe2000e921850 */
[----:B------:R-:W-:-:S03]  /*4f70*/  IMAD.WIDE R204, R9, 0x4, R204 ;  /* 0x0000000409cc7825 */ /* 0x000fc600078e02cc */
[----:B------:R4:W-:Y:S01]  /*4f80*/  STL [R1+0x10], RZ ;  /* 0x000010ff01007387 */ /* 0x0009e20000100800 */
[----:B------:R-:W-:-:S03]  /*4f90*/  IMAD.WIDE R206, R9, 0x4, R206 ;  /* 0x0000000409ce7825 */ /* 0x000fc600078e02ce */
[----:B------:R-:W-:Y:S01]  /*4fa0*/  LDGSTS.E [R245+0x1c008], desc[UR16][R196.64], !P5 ;  /* 0x1c008000c4f57fae */ /* 0x000fe2000e921850 */
[----:B---3--:R-:W-:Y:S02]  /*4fb0*/  VIADD R8, R46, 0xffffffc1 ;  /* 0xffffffc12e087836 */ /* 0x008fe40000000000 */
[C---:B------:R-:W-:Y:S01]  /*4fc0*/  IMAD.WIDE R208, R9.reuse, 0x4, R208 ;  /* 0x0000000409d07825 */ /* 0x040fe200078e02d0 */
[----:B------:R4:W-:Y:S03]  /*4fd0*/  STL [R1+0x14], RZ ;  /* 0x000014ff01007387 */ /* 0x0009e60000100800 */
[C---:B------:R-:W-:Y:S01]  /*4fe0*/  IMAD.WIDE R210, R9.reuse, 0x4, R210 ;  /* 0x0000000409d27825 */ /* 0x040fe200078e02d2 */
[----:B------:R-:W-:Y:S04]  /*4ff0*/  LDGSTS.E [R245+0x1000c], desc[UR16][R198.64], !P6 ;  /* 0x1000c000c6f57fae */ /* 0x000fe8000f121850 */
[----:B------:R4:W-:Y:S01]  /*5000*/  STL [R1+0x18], RZ ;  /* 0x000018ff01007387 */ /* 0x0009e20000100800 */
[----:B------:R-:W-:-:S03]  /*5010*/  IMAD.WIDE R212, R9, 0x4, R212 ;  /* 0x0000000409d47825 */ /* 0x000fc600078e02d4 */
[----:B------:R-:W-:Y:S01]  /*5020*/  LDGSTS.E [R245+0x1400c], desc[UR16][R200.64], !P6 ;  /* 0x1400c000c8f57fae */ /* 0x000fe2000f121850 */
[----:B--2---:R-:W-:-:S03]  /*5030*/  VIADD R48, R47, 0xffffffc0 ;  /* 0xffffffc02f307836 */ /* 0x004fc60000000000 */
[----:B------:R4:W-:Y:S01]  /*5040*/  STL [R1+0x1c], RZ ;  /* 0x00001cff01007387 */ /* 0x0009e20000100800 */
[----:B------:R-:W-:-:S03]  /*5050*/  ISETP.GE.U32.AND P3, PT, R8, 0x7fffffa2, PT ;  /* 0x7fffffa20800780c */ /* 0x000fc60003f66070 */
[----:B------:R-:W-:Y:S04]  /*5060*/  LDGSTS.E [R245+0x1800c], desc[UR16][R202.64], !P6 ;  /* 0x1800c000caf57fae */ /* 0x000fe8000f121850 */
[----:B------:R4:W-:Y:S04]  /*5070*/  STL [R1+0x20], RZ ;  /* 0x000020ff01007387 */ /* 0x0009e80000100800 */
[----:B------:R-:W-:Y:S04]  /*5080*/  LDGSTS.E [R245+0x1c00c], desc[UR16][R204.64], !P6 ;  /* 0x1c00c000ccf57fae */ /* 0x000fe8000f121850 */
[----:B------:R4:W-:Y:S04]  /*5090*/  STL [R1+0x24], RZ ;  /* 0x000024ff01007387 */ /* 0x0009e80000100800 */
[----:B------:R-:W-:Y:S04]  /*50a0*/  LDGSTS.E [R4+0x10000], desc[UR16][R206.64], !P0 ;  /* 0x10000000ce047fae */ /* 0x000fe8000c121850 */
[----:B------:R4:W-:Y:S01]  /*50b0*/  STL [R1+0x28], RZ ;  /* 0x000028ff01007387 */ /* 0x0009e20000100800 */
[----:B------:R-:W-:-:S03]  /*50c0*/  IMAD.WIDE R214, R9, 0x4, R214 ;  /* 0x0000000409d67825 */ /* 0x000fc600078e02d6 */
[----:B------:R-:W-:Y:S04]  /*50d0*/  LDGSTS.E [R4+0x14000], desc[UR16][R208.64], !P0 ;  /* 0x14000000d0047fae */ /* 0x000fe8000c121850 */
[----:B------:R4:W-:Y:S01]  /*50e0*/  STL [R1+0x2c], RZ ;  /* 0x00002cff01007387 */ /* 0x0009e20000100800 */
[----:B------:R-:W-:-:S03]  /*50f0*/  IMAD.WIDE R216, R9, 0x4, R216 ;  /* 0x0000000409d87825 */ /* 0x000fc600078e02d8 */
[----:B------:R-:W-:Y:S04]  /*5100*/  LDGSTS.E [R4+0x18000], desc[UR16][R210.64], !P0 ;  /* 0x18000000d2047fae */ /* 0x000fe8000c121850 */
[----:B------:R4:W-:Y:S01]  /*5110*/  STL [R1+0x30], RZ ;  /* 0x000030ff01007387 */ /* 0x0009e20000100800 */
[----:B------:R-:W-:-:S03]  /*5120*/  IMAD.WIDE R218, R9, 0x4, R218 ;  /* 0x0000000409da7825 */ /* 0x000fc600078e02da */
[----:B------:R-:W-:Y:S01]  /*5130*/  LDGSTS.E [R4+0x1c000], desc[UR16][R212.64], !P0 ;  /* 0x1c000000d4047fae */ /* 0x000fe2000c121850 */
[----:B------:R-:W-:-:S03]  /*5140*/  ISETP.GE.U32.AND P0, PT, R48, 0x7fffffa1, PT ;  /* 0x7fffffa13000780c */ /* 0x000fc60003f06070 */
[----:B------:R4:W-:Y:S01]  /*5150*/  STL [R1+0x34], RZ ;  /* 0x000034ff01007387 */ /* 0x0009e20000100800 */
[----:B------:R-:W-:-:S03]  /*5160*/  IMAD.WIDE R220, R9, 0x4, R220 ;  /* 0x0000000409dc7825 */ /* 0x000fc600078e02dc */
        /* <DEDUP_REMOVED lines=10> */
[----:B------:R-:W-:Y:S04]  /*5210*/  LDGSTS.E [R4+0x10004], desc[UR16][R214.64], !P2 ;  /* 0x10004000d6047fae */ /* 0x000fe8000d121850 */
[----:B------:R4:W-:Y:S01]  /*5220*/  STL [R1+0x4c], RZ ;  /* 0x00004cff01007387 */ /* 0x0009e20000100800 */
[----:B------:R-:W-:-:S03]  /*5230*/  IMAD.WIDE R232, R9, 0x4, R232 ;  /* 0x0000000409e87825 */ /* 0x000fc600078e02e8 */
[----:B------:R1:W-:Y:S01]  /*5240*/  LDGSTS.E [R4+0x14004], desc[UR16][R216.64], !P2 ;  /* 0x14004000d8047fae */ /* 0x0003e2000d121850 */
[----:B------:R-:W-:-:S03]  /*5250*/  IMAD.SHL.U32 R8, R3, 0x20, RZ ;  /* 0x0000002003087824 */ /* 0x000fc600078e00ff */
[----:B------:R4:W-:Y:S01]  /*5260*/  STL [R1+0x50], RZ ;  /* 0x000050ff01007387 */ /* 0x0009e20000100800 */
[----:B------:R-:W-:-:S03]  /*5270*/  IMAD.WIDE R234, R9, 0x4, R234 ;  /* 0x0000000409ea7825 */ /* 0x000fc600078e02ea */
[----:B------:R2:W-:Y:S04]  /*5280*/  LDGSTS.E [R4+0x18004], desc[UR16][R218.64], !P2 ;  /* 0x18004000da047fae */ /* 0x0005e8000d121850 */
[----:B------:R4:W-:Y:S01]  /*5290*/  STL [R1+0x54], RZ ;  /* 0x000054ff01007387 */ /* 0x0009e20000100800 */
[----:B------:R-:W-:-:S03]  /*52a0*/  IMAD.WIDE R238, R9, 0x4, R238 ;  /* 0x0000000409ee7825 */ /* 0x000fc600078e02ee */
[----:B------:R3:W-:Y:S04]  /*52b0*/  LDGSTS.E [R4+0x1c004], desc[UR16][R220.64], !P2 ;  /* 0x1c004000dc047fae */ /* 0x0007e8000d121850 */
[----:B------:R4:W-:Y:S04]  /*52c0*/  STL [R1+0x58], RZ ;  /* 0x000058ff01007387 */ /* 0x0009e80000100800 */
[----:B------:R4:W-:Y:S04]  /*52d0*/  LDGSTS.E [R4+0x10008], desc[UR16][R222.64], !P3 ;  /* 0x10008000de047fae */ /* 0x0009e8000d921850 */
[----:B------:R1:W-:Y:S01]  /*52e0*/  STL [R1+0x5c], RZ ;  /* 0x00005cff01007387 */ /* 0x0003e20000100800 */
[----:B------:R-:W-:-:S03]  /*52f0*/  IMAD.WIDE R44, R8, 0x4, R44 ;  /* 0x00000004082c7825 */ /* 0x000fc600078e022c */
        /* <DEDUP_REMOVED lines=21> */
[----:B------:R-:W0:Y:S04]  /*5450*/  LDGDEPBAR ;  /* 0x00000000000079af */ /* 0x000e280000000000 */
[----:B------:R1:W-:Y:S01]  /*5460*/  STL [R1+0x7c], RZ ;  /* 0x00007cff01007387 */ /* 0x0003e20000100800 */
[----:B------:R-:W-:-:S03]  /*5470*/  IMAD.WIDE R30, R8, 0x4, R30 ;  /* 0x00000004081e7825 */ /* 0x000fc600078e021e */
[----:B------:R-:W-:Y:S01]  /*5480*/  LDGSTS.E [R246+0x32000], desc[UR16][R44.64], P1 ;  /* 0x320000002cf67fae */ /* 0x000fe20008921850 */
[----:B------:R-:W-:-:S03]  /*5490*/  IMAD.WIDE R28, R8, 0x4, R28 ;  /* 0x00000004081c7825 */ /* 0x000fc600078e021c */
[----:B------:R-:W-:Y:S01]  /*54a0*/  LDGSTS.E [R246+0x32400], desc[UR16][R42.64], P1 ;  /* 0x324000002af67fae */ /* 0x000fe20008921850 */
[----:B------:R-:W-:-:S03]  /*54b0*/  ISETP.GE.AND P0, PT, R252, 0x20, PT ;  /* 0x00000020fc00780c */ /* 0x000fc60003f06270 */
[----:B------:R-:W-:Y:S01]  /*54c0*/  LDGSTS.E [R246+0x32800], desc[UR16][R6.64], P1 ;  /* 0x3280000006f67fae */ /* 0x000fe20008921850 */
[----:B------:R-:W-:-:S03]  /*54d0*/  IMAD.WIDE R26, R8, 0x4, R26 ;  /* 0x00000004081a7825 */ /* 0x000fc600078e021a */
        /* <DEDUP_REMOVED lines=8> */
[----:B------:R4:W-:Y:S01]  /*5560*/  LDGSTS.E [R246+0x33c00], desc[UR16][R32.64], P1 ;  /* 0x33c0000020f67fae */ /* 0x0009e20008921850 */
[----:B------:R-:W-:-:S03]  /*5570*/  IMAD.WIDE R10, R8, 0x4, R10 ;  /* 0x00000004080a7825 */ /* 0x000fc600078e020a */
[----:B------:R-:W-:Y:S04]  /*5580*/  LDGSTS.E [R0+0x32200], desc[UR16][R30.64], P1 ;  /* 0x322000001e007fae */ /* 0x000fe80008921850 */
[----:B------:R-:W-:Y:S04]  /*5590*/  LDGSTS.E [R0+0x32600], desc[UR16][R28.64], P1 ;  /* 0x326000001c007fae */ /* 0x000fe80008921850 */
[----:B------:R-:W-:Y:S04]  /*55a0*/  LDGSTS.E [R0+0x32a00], desc[UR16][R26.64], P1 ;  /* 0x32a000001a007fae */ /* 0x000fe80008921850 */
[----:B------:R4:W-:Y:S04]  /*55b0*/  LDGSTS.E [R0+0x32e00], desc[UR16][R24.64], P1 ;  /* 0x32e0000018007fae */ /* 0x0009e80008921850 */
[----:B------:R1:W-:Y:S04]  /*55c0*/  LDGSTS.E [R0+0x33200], desc[UR16][R22.64], P1 ;  /* 0x3320000016007fae */ /* 0x0003e80008921850 */
[----:B------:R2:W-:Y:S04]  /*55d0*/  LDGSTS.E [R0+0x33600], desc[UR16][R20.64], P1 ;  /* 0x3360000014007fae */ /* 0x0005e80008921850 */
[----:B------:R4:W-:Y:S04]  /*55e0*/  LDGSTS.E [R0+0x33a00], desc[UR16][R18.64], P1 ;  /* 0x33a0000012007fae */ /* 0x0009e80008921850 */
[----:B------:R4:W-:Y:S01]  /*55f0*/  LDGSTS.E [R0+0x33e00], desc[UR16][R10.64], P1 ;  /* 0x33e000000a007fae */ /* 0x0009e20008921850 */
[----:B-1----:R-:W-:-:S03]  /*5600*/  CS2R R216, SRZ ;  /* 0x0000000000d87805 */ /* 0x002fc6000001ff00 */
[----:B------:R-:W0:Y:S01]  /*5610*/  LDGDEPBAR ;  /* 0x00000000000079af */ /* 0x000e220000000000 */
[----:B--2---:R-:W-:Y:S02]  /*5620*/  CS2R R218, SRZ ;  /* 0x0000000000da7805 */ /* 0x004fe4000001ff00 */
[----:B---3--:R-:W-:Y:S02]  /*5630*/  CS2R R220, SRZ ;  /* 0x0000000000dc7805 */ /* 0x008fe4000001ff00 */
[----:B----4-:R-:W-:Y:S02]  /*5640*/  CS2R R222, SRZ ;  /* 0x0000000000de7805 */ /* 0x010fe4000001ff00 */
[----:B------:R-:W-:Y:S02]  /*5650*/  CS2R R224, SRZ ;  /* 0x0000000000e07805 */ /* 0x000fe4000001ff00 */
[----:B------:R-:W-:Y:S02]  /*5660*/  CS2R R226, SRZ ;  /* 0x0000000000e27805 */ /* 0x000fe4000001ff00 */
[----:B------:R-:W-:-:S02]  /*5670*/  CS2R R228, SRZ ;  /* 0x0000000000e47805 */ /* 0x000fc4000001ff00 */
[----:B------:R-:W-:Y:S02]  /*5680*/  CS2R R230, SRZ ;  /* 0x0000000000e67805 */ /* 0x000fe4000001ff00 */
[----:B------:R-:W-:Y:S02]  /*5690*/  CS2R R232, SRZ ;  /* 0x0000000000e87805 */ /* 0x000fe4000001ff00 */
[----:B------:R-:W-:Y:S02]  /*56a0*/  CS2R R234, SRZ ;  /* 0x0000000000ea7805 */ /* 0x000fe4000001ff00 */
        /* <DEDUP_REMOVED lines=101> */
[----:B------:R-:W-:Y:S01]  /*5d00*/  CS2R R54, SRZ ;  /* 0x0000000000367805 */ /* 0x000fe2000001ff00 */
[----:B------:R-:W-:Y:S06]  /*5d10*/  @!P0 BRA `(.L_x_0) ;  /* 0x0000008400e08947 */ /* 0x000fec0003800000 */
[----:B------:R-:W2:Y:S04]  /*5d20*/  LDL R249, [R1+0xe4] ;  /* 0x0000e40001f97983 */ /* 0x000ea80000100800 */
[----:B------:R-:W3:Y:S04]  /*5d30*/  LDL R250, [R1+0xe0] ;  /* 0x0000e00001fa7983 */ /* 0x000ee80000100800 */
[----:B------:R-:W4:Y:S01]  /*5d40*/  LDL R251, [R1+0xd8] ;  /* 0x0000d80001fb7983 */ /* 0x000f220000100800 */
[----:B------:R-:W-:Y:S01]  /*5d50*/  IMAD.SHL.U32 R10, R8, 0x8, RZ ;  /* 0x00000008080a7824 */ /* 0x000fe200078e00ff */
[----:B------:R-:W-:Y:S01]  /*5d60*/  SHF.R.S32.HI R11, RZ, 0x1f, R8 ;  /* 0x0000001fff0b7819 */ /* 0x000fe20000011408 */
[----:B------:R-:W1:Y:S01]  /*5d70*/  LDC R42, c[0x0][0x238] ;  /* 0x00008e00ff2a7b82 */ /* 0x000e620000000800 */
[----:B------:R-:W4:Y:S04]  /*5d80*/  LDL.LU R6, [R1+0x140] ;  /* 0x0001400001067983 */ /* 0x000f280000300800 */
[----:B------:R-:W4:Y:S04]  /*5d90*/  LDL.LU R22, [R1+0x144] ;  /* 0x0001440001167983 */ /* 0x000f280000300800 */
[----:B------:R-:W4:Y:S01]  /*5da0*/  LDL.LU R248, [R1+0x14c] ;  /* 0x00014c0001f87983 */ /* 0x000f220000300800 */
[----:B--2---:R-:W-:-:S03]  /*5db0*/  IMAD.MOV.U32 R23, RZ, RZ, R249 ;  /* 0x000000ffff177224 */ /* 0x004fc600078e00f9 */
[----:B------:R-:W2:Y:S01]  /*5dc0*/  LDL.LU R249, [R1+0x148] ;  /* 0x0001480001f97983 */ /* 0x000ea20000300800 */
[----:B---3--:R-:W-:Y:S02]  /*5dd0*/  IMAD.MOV.U32 R7, RZ, RZ, R250 ;  /* 0x000000ffff077224 */ /* 0x008fe400078e00fa */
[----:B----4-:R-:W-:Y:S02]  /*5de0*/  IMAD.MOV.U32 R250, RZ, RZ, R251 ;  /* 0x000000fffffa7224 */ /* 0x010fe400078e00fb */
[----:B------:R-:W3:Y:S01]  /*5df0*/  LDL.LU R251, [R1+0xfc] ;  /* 0x0000fc0001fb7983 */ /* 0x000ee20000300800 */
[----:B------:R-:W-:-:S03]  /*5e00*/  SHF.R.S32.HI R0, RZ, 0x1f, R6 ;  /* 0x0000001fff007819 */ /* 0x000fc60000011406 */
[----:B------:R-:W4:Y:S01]  /*5e10*/  LDL.LU R54, [R1+0x100] ;  /* 0x0001000001367983 */ /* 0x000f220000300800 */
[----:B------:R-:W-:-:S03]  /*5e20*/  SHF.L.U64.HI R92, R6, 0x2, R0 ;  /* 0x00000002065c7819 */ /* 0x000fc60000010200 */
[----:B------:R-:W4:Y:S01]  /*5e30*/  LDL.LU R55, [R1+0x104] ;  /* 0x0001040001377983 */ /* 0x000f220000300800 */
[----:B------:R-:W-:-:S03]  /*5e40*/  SHF.R.S32.HI R3, RZ, 0x1f, R22 ;  /* 0x0000001fff037819 */ /* 0x000fc60000011416 */
[----:B------:R-:W4:Y:S01]  /*5e50*/  LDL.LU R18, [R1+0x108] ;  /* 0x0001080001127983 */ /* 0x000f220000300800 */
[----:B------:R-:W-:-:S03]  /*5e60*/  SHF.R.S32.HI R4, RZ, 0x1f, R248 ;  /* 0x0000001fff047819 */ /* 0x000fc600000114f8 */
[----:B------:R-:W-:Y:S01]  /*5e70*/  STL [R1+0xe8], R92 ;  /* 0x0000e85c01007387 */ /* 0x000fe20000100800 */
[----:B------:R-:W-:Y:S01]  /*5e80*/  IMAD.MOV.U32 R19, RZ, RZ, R23 ;  /* 0x000000ffff137224 */ /* 0x000fe200078e0017 */
[----:B------:R-:W-:Y:S02]  /*5e90*/  SHF.L.U64.HI R93, R22, 0x2, R3 ;  /* 0x00000002165d7819 */ /* 0x000fe40000010203 */
[----:B------:R-:W-:Y:S02]  /*5ea0*/  SHF.L.U64.HI R94, R248, 0x2, R4 ;  /* 0x00000002f85e7819 */ /* 0x000fe40000010204 */
[----:B--2---:R-:W-:-:S04]  /*5eb0*/  SHF.R.S32.HI R0, RZ, 0x1f, R249 ;  /* 0x0000001fff007819 */ /* 0x004fc800000114f9 */
[----:B------:R-:W-:Y:S02]  /*5ec0*/  SHF.L.U64.HI R77, R249, 0x2, R0 ;  /* 0x00000002f94d7819 */ /* 0x000fe40000010200 */
[----:B------:R-:W2:Y:S01]  /*5ed0*/  LDL.LU R249, [R1+0x10c] ;  /* 0x00010c0001f97983 */ /* 0x000ea20000300800 */
[----:B---3--:R-:W-:-:S04]  /*5ee0*/  SHF.R.S32.HI R6, RZ, 0x1f, R251 ;  /* 0x0000001fff067819 */ /* 0x008fc800000114fb */
[----:B------:R-:W-:Y:S02]  /*5ef0*/  SHF.L.U64.HI R6, R251, 0x2, R6 ;  /* 0x00000002fb067819 */ /* 0x000fe40000010206 */
[----:B------:R-:W3:Y:S04]  /*5f00*/  LDL.LU R251, [R1+0x110] ;  /* 0x0001100001fb7983 */ /* 0x000ee80000300800 */
[----:B------:R-:W3:Y:S04]  /*5f10*/  LDL.LU R44, [R1+0x114] ;  /* 0x00011400012c7983 */ /* 0x000ee80000300800 */
[----:B------:R-:W3:Y:S04]  /*5f20*/  LDL.LU R23, [R1+0x118] ;  /* 0x0001180001177983 */ /* 0x000ee80000300800 */
[----:B------:R-:W3:Y:S04]  /*5f30*/  LDL.LU R45, [R1+0x11c] ;  /* 0x00011c00012d7983 */ /* 0x000ee80000300800 */
[----:B------:R-:W3:Y:S04]  /*5f40*/  LDL.LU R46, [R1+0x120] ;  /* 0x00012000012e7983 */ /* 0x000ee80000300800 */
[----:B------:R-:W3:Y:S04]  /*5f50*/  LDL.LU R53, [R1+0x124] ;  /* 0x0001240001357983 */ /* 0x000ee80000300800 */
[----:B------:R-:W-:Y:S04]  /*5f60*/  STL [R1+0xec], R93 ;  /* 0x0000ec5d01007387 */ /* 0x000fe80000100800 */
[----:B------:R-:W-:Y:S04]  /*5f70*/  STL [R1+0xf0], R94 ;  /* 0x0000f05e01007387 */ /* 0x000fe80000100800 */
[----:B------:R-:W-:Y:S04]  /*5f80*/  STL [R1+0xf4], R77 ;  /* 0x0000f44d01007387 */ /* 0x000fe80000100800 */
[----:B------:R-:W3:Y:S04]  /*5f90*/  LDL.LU R47, [R1+0x128] ;  /* 0x00012800012f7983 */ /* 0x000ee80000300800 */
[----:B------:R-:W3:Y:S04]  /*5fa0*/  LDL.LU R48, [R1+0x12c] ;  /* 0x00012c0001307983 */ /* 0x000ee80000300800 */
[----:B------:R-:W3:Y:S04]  /*5fb0*/  LDL.LU R49, [R1+0x130] ;  /* 0x0001300001317983 */ /* 0x000ee80000300800 */
[----:B------:R-:W3:Y:S04]  /*5fc0*/  LDL.LU R51, [R1+0x134] ;  /* 0x0001340001337983 */ /* 0x000ee80000300800 */
[----:B------:R-:W3:Y:S04]  /*5fd0*/  LDL.LU R50, [R1+0x138] ;  /* 0x0001380001327983 */ /* 0x000ee80000300800 */
[----:B------:R-:W3:Y:S01]  /*5fe0*/  LDL.LU R52, [R1+0x13c] ;  /* 0x00013c0001347983 */ /* 0x000ee20000300800 */
[----:B------:R-:W-:-:S02]  /*5ff0*/  MOV R21, R7 ;  /* 0x0000000700157202 */ /* 0x000fc40000000f00 */
[----:B----4-:R-:W-:Y:S02]  /*6000*/  SHF.R.S32.HI R7, RZ, 0x1f, R54 ;  /* 0x0000001fff077819 */ /* 0x010fe40000011436 */
[----:B------:R-:W-:Y:S02]  /*6010*/  SHF.R.S32.HI R4, RZ, 0x1f, R55 ;  /* 0x0000001fff047819 */ /* 0x000fe40000011437 */
[----:B------:R-:W-:Y:S02]  /*6020*/  SHF.R.S32.HI R0, RZ, 0x1f, R18 ;  /* 0x0000001fff007819 */ /* 0x000fe40000011412 */
[----:B------:R-:W-:Y:S02]  /*6030*/  SHF.L.U64.HI R41, R8, 0x3, R11 ;  /* 0x0000000308297819 */ /* 0x000fe4000001020b */
[-C--:B------:R-:W-:Y:S02]  /*6040*/  LEA R20, P0, R54, R10.reuse, 0x2 ;  /* 0x0000000a36147211 */ /* 0x080fe400078010ff */
[----:B------:R-:W-:-:S02]  /*6050*/  LEA R22, P1, R55, R10, 0x2 ;  /* 0x0000000a37167211 */ /* 0x000fc400078210ff */
[----:B------:R-:W-:Y:S02]  /*6060*/  LEA R248, P2, R18, R10, 0x2 ;  /* 0x0000000a12f87211 */ /* 0x000fe400078410ff */
[----:B------:R-:W-:Y:S02]  /*6070*/  SHF.R.S32.HI R3, RZ, 0x1f, R252 ;  /* 0x0000001fff037819 */ /* 0x000fe400000114fc */
[-C--:B------:R-:W-:Y:S01]  /*6080*/  LEA.HI.X R40, R54, R41.reuse, R7, 0x2, P0 ;  /* 0x0000002936287211 */ /* 0x080fe200000f1407 */
[----:B------:R-:W-:Y:S01]  /*6090*/  IMAD.MOV.U32 R54, RZ, RZ, R21 ;  /* 0x000000ffff367224 */ /* 0x000fe200078e0015 */
[-C--:B------:R-:W-:Y:S01]  /*60a0*/  LEA.HI.X R39, R55, R41.reuse, R4, 0x2, P1 ;  /* 0x0000002937277211 */ /* 0x080fe200008f1404 */
[----:B------:R-:W-:Y:S01]  /*60b0*/  IMAD.MOV.U32 R55, RZ, RZ, R19 ;  /* 0x000000ffff377224 */ /* 0x000fe200078e0013 */
[----:B------:R-:W-:Y:S01]  /*60c0*/  LEA.HI.X R38, R18, R41, R0, 0x2, P2 ;  /* 0x0000002912267211 */ /* 0x000fe200010f1400 */
[----:B------:R-:W-:Y:S01]  /*60d0*/  IMAD.MOV.U32 R18, RZ, RZ, R250 ;  /* 0x000000ffff127224 */ /* 0x000fe200078e00fa */
[----:B------:R-:W-:-:S02]  /*60e0*/  LEA.HI R86, R3, R252, RZ, 0x5 ;  /* 0x000000fc03567211 */ /* 0x000fc400078f28ff */
[----:B------:R-:W-:Y:S02]  /*60f0*/  SHF.R.S32.HI R43, RZ, 0x1f, R9 ;  /* 0x0000001fff2b7819 */ /* 0x000fe40000011409 */
[----:B------:R-:W-:Y:S02]  /*6100*/  IADD3 R22, P6, R22, UR8, RZ ;  /* 0x0000000816167c10 */ /* 0x000fe4000ffde0ff */
[----:B--2---:R-:W-:Y:S02]  /*6110*/  SHF.R.S32.HI R7, RZ, 0x1f, R249 ;  /* 0x0000001fff077819 */ /* 0x004fe400000114f9 */
[-C--:B------:R-:W-:Y:S02]  /*6120*/  LEA R250, P0, R249, R10.reuse, 0x2 ;  /* 0x0000000af9fa7211 */ /* 0x080fe400078010ff */
[----:B---3--:R-:W-:Y:S02]  /*6130*/  SHF.R.S32.HI R4, RZ, 0x1f, R251 ;  /* 0x0000001fff047819 */ /* 0x008fe400000114fb */
[----:B------:R-:W-:-:S02]  /*6140*/  LEA R252, P1, R251, R10, 0x2 ;  /* 0x0000000afbfc7211 */ /* 0x000fc400078210ff */
[----:B------:R-:W-:Y:S02]  /*6150*/  SHF.R.S32.HI R3, RZ, 0x1f, R44 ;  /* 0x0000001fff037819 */ /* 0x000fe4000001142c */
[-C--:B------:R-:W-:Y:S02]  /*6160*/  LEA R19, P2, R44, R10.reuse, 0x2 ;  /* 0x0000000a2c137211 */ /* 0x080fe400078410ff */
[----:B------:R-:W-:Y:S02]  /*6170*/  SHF.R.S32.HI R0, RZ, 0x1f, R23 ;  /* 0x0000001fff007819 */ /* 0x000fe40000011417 */
[----:B------:R-:W-:Y:S02]  /*6180*/  LEA R21, P3, R23, R10, 0x2 ;  /* 0x0000000a17157211 */ /* 0x000fe400078610ff */
[-C--:B------:R-:W-:Y:S02]  /*6190*/  LEA.HI.X R249, R249, R41.reuse, R7, 0x2, P0 ;  /* 0x00000029f9f97211 */ /* 0x080fe400000f1407 */
[----:B------:R-:W-:-:S02]  /*61a0*/  LEA.HI.X R251, R251, R41, R4, 0x2, P1 ;  /* 0x00000029fbfb7211 */ /* 0x000fc400008f1404 */
[-C--:B------:R-:W-:Y:S02]  /*61b0*/  LEA.HI.X R37, R44, R41.reuse, R3, 0x2, P2 ;  /* 0x000000292c257211 */ /* 0x080fe400010f1403 */
[----:B------:R-:W-:Y:S02]  /*61c0*/  LEA.HI.X R36, R23, R41, R0, 0x2, P3 ;  /* 0x0000002917247211 */ /* 0x000fe400018f1400 */
[----:B------:R-:W-:Y:S02]  /*61d0*/  SHF.R.S32.HI R4, RZ, 0x1f, R45 ;  /* 0x0000001fff047819 */ /* 0x000fe4000001142d */
[----:B------:R-:W-:Y:S02]  /*61e0*/  SHF.R.S32.HI R3, RZ, 0x1f, R46 ;  /* 0x0000001fff037819 */ /* 0x000fe4000001142e */
[----:B------:R-:W-:Y:S02]  /*61f0*/  LEA R23, P0, R45, R10, 0x2 ;  /* 0x0000000a2d177211 */ /* 0x000fe400078010ff */
[----:B------:R-:W-:-:S02]  /*6200*/  SHF.R.S32.HI R0, RZ, 0x1f, R53 ;  /* 0x0000001fff007819 */ /* 0x000fc40000011435 */
[CC--:B------:R-:W-:Y:S02]  /*6210*/  LEA R33, P1, R46.reuse, R10.reuse, 0x2 ;  /* 0x0000000a2e217211 */ /* 0x0c0fe400078210ff */
[----:B------:R-:W-:Y:S02]  /*6220*/  LEA R31, P2, R53, R10, 0x2 ;  /* 0x0000000a351f7211 */ /* 0x000fe400078410ff */
[-C--:B------:R-:W-:Y:S02]  /*6230*/  LEA.HI.X R35, R45, R41.reuse, R4, 0x2, P0 ;  /* 0x000000292d237211 */ /* 0x080fe400000f1404 */
[-C--:B------:R-:W-:Y:S01]  /*6240*/  LEA.HI.X R34, R46, R41.reuse, R3, 0x2, P1 ;  /* 0x000000292e227211 */ /* 0x080fe200008f1403 */
[----:B------:R-:W2:Y:S01]  /*6250*/  LDC R45, c[0x0][0x230] ;  /* 0x00008c00ff2d7b82 */ /* 0x000ea20000000800 */
[----:B------:R-:W-:Y:S01]  /*6260*/  LEA.HI.X R32, R53, R41, R0, 0x2, P2 ;  /* 0x0000002935207211 */ /* 0x000fe200010f1400 */
[----:B------:R-:W-:Y:S01]  /*6270*/  IMAD.MOV.U32 R53, RZ, RZ, R18 ;  /* 0x000000ffff357224 */ /* 0x000fe200078e0012 */
[----:B------:R-:W-:-:S02]  /*6280*/  SHF.R.S32.HI R7, RZ, 0x1f, R47 ;  /* 0x0000001fff077819 */ /* 0x000fc4000001142f */
[-C--:B------:R-:W-:Y:S02]  /*6290*/  LEA R29, P0, R47, R10.reuse, 0x2 ;  /* 0x0000000a2f1d7211 */ /* 0x080fe400078010ff */
[----:B------:R-:W-:Y:S02]  /*62a0*/  SHF.R.S32.HI R4, RZ, 0x1f, R48 ;  /* 0x0000001fff047819 */ /* 0x000fe40000011430 */
[----:B------:R-:W-:Y:S02]  /*62b0*/  SHF.R.S32.HI R3, RZ, 0x1f, R49 ;  /* 0x0000001fff037819 */ /* 0x000fe40000011431 */
[-C--:B------:R-:W-:Y:S02]  /*62c0*/  LEA R25, P2, R49, R10.reuse, 0x2 ;  /* 0x0000000a31197211 */ /* 0x080fe400078410ff */
[----:B------:R-:W-:Y:S02]  /*62d0*/  SHF.R.S32.HI R0, RZ, 0x1f, R51 ;  /* 0x0000001fff007819 */ /* 0x000fe40000011433 */
[----:B------:R-:W-:-:S02]  /*62e0*/  LEA R27, P1, R48, R10, 0x2 ;  /* 0x0000000a301b7211 */ /* 0x000fc400078210ff */
[----:B------:R-:W-:Y:S02]  /*62f0*/  LEA R18, P3, R51, R10, 0x2 ;  /* 0x0000000a33127211 */ /* 0x000fe400078610ff */
[-C--:B------:R-:W-:Y:S02]  /*6300*/  LEA.HI.X R30, R47, R41.reuse, R7, 0x2, P0 ;  /* 0x000000292f1e7211 */ /* 0x080fe400000f1407 */
[-C--:B------:R-:W-:Y:S02]  /*6310*/  LEA.HI.X R26, R49, R41.reuse, R3, 0x2, P2 ;  /* 0x00000029311a7211 */ /* 0x080fe400010f1403 */
[-C--:B------:R-:W-:Y:S02]  /*6320*/  LEA.HI.X R28, R48, R41.reuse, R4, 0x2, P1 ;  /* 0x00000029301c7211 */ /* 0x080fe400008f1404 */
[----:B------:R-:W-:Y:S02]  /*6330*/  LEA.HI.X R24, R51, R41, R0, 0x2, P3 ;  /* 0x0000002933187211 */ /* 0x000fe400018f1400 */
[----:B------:R-:W-:-:S02]  /*6340*/  SHF.R.S32.HI R3, RZ, 0x1f, R50 ;  /* 0x0000001fff037819 */ /* 0x000fc40000011432 */
[-C--:B------:R-:W-:Y:S02]  /*6350*/  LEA R7, P0, R50, R10.reuse, 0x2 ;  /* 0x0000000a32077211 */ /* 0x080fe400078010ff */
[----:B------:R-:W-:Y:S02]  /*6360*/  SHF.R.S32.HI R51, RZ, 0x1f, R2 ;  /* 0x0000001fff337819 */ /* 0x000fe40000011402 */
[----:B------:R-:W-:Y:S02]  /*6370*/  SHF.R.S32.HI R0, RZ, 0x1f, R52 ;  /* 0x0000001fff007819 */ /* 0x000fe40000011434 */
[----:B------:R-:W-:Y:S02]  /*6380*/  LEA R4, P1, R52, R10, 0x2 ;  /* 0x0000000a34047211 */ /* 0x000fe400078210ff */
[----:B------:R-:W-:Y:S02]  /*6390*/  LEA R2, P2, R9, UR6, 0x3 ;  /* 0x0000000609027c11 */ /* 0x000fe4000f8418ff */
[----:B------:R-:W-:-:S02]  /*63a0*/  LEA.HI.X R10, R50, R41, R3, 0x2, P0 ;  /* 0x00000029320a7211 */ /* 0x000fc400000f1403 */
[----:B------:R-:W-:Y:S02]  /*63b0*/  LEA.HI.X R3, R52, R41, R0, 0x2, P1 ;  /* 0x0000002934037211 */ /* 0x000fe400008f1400 */
[----:B------:R-:W-:Y:S02]  /*63c0*/  LEA.HI.X R0, R9, UR7, R43, 0x3, P2 ;  /* 0x0000000709007c11 */ /* 0x000fe400090f1c2b */
[----:B------:R-:W-:Y:S02]  /*63d0*/  IADD3 R20, P2, R20, UR8, RZ ;  /* 0x0000000814147c10 */ /* 0x000fe4000ff5e0ff */
[----:B------:R-:W-:Y:S02]  /*63e0*/  IADD3 R41, P4, R19, UR8, RZ ;  /* 0x0000000813297c10 */ /* 0x000fe4000ff9e0ff */
[----:B------:R-:W-:Y:S02]  /*63f0*/  IADD3 R248, P1, R248, UR8, RZ ;  /* 0x00000008f8f87c10 */ /* 0x000fe4000ff3e0ff */
[----:B------:R-:W-:-:S02]  /*6400*/  IADD3.X R19, R40, UR9, RZ, P2, !PT ;  /* 0x0000000928137c10 */ /* 0x000fc400097fe4ff */
[----:B------:R-:W-:Y:S02]  /*6410*/  IADD3 R40, P3, R21, UR8, RZ ;  /* 0x0000000815287c10 */ /* 0x000fe4000ff7e0ff */
[----:B------:R-:W-:Y:S02]  /*6420*/  IADD3 R250, P0, R250, UR8, RZ ;  /* 0x00000008fafa7c10 */ /* 0x000fe4000ff1e0ff */
[----:B------:R-:W-:Y:S02]  /*6430*/  IADD3.X R21, R39, UR9, RZ, P6, !PT ;  /* 0x0000000927157c10 */ /* 0x000fe4000b7fe4ff */
[----:B------:R-:W-:Y:S02]  /*6440*/  IADD3 R39, P2, R23, UR8, RZ ;  /* 0x0000000817277c10 */ /* 0x000fe4000ff5e0ff */
[----:B------:R-:W-:Y:S02]  /*6450*/  IADD3 R252, P5, R252, UR8, RZ ;  /* 0x00000008fcfc7c10 */ /* 0x000fe4000ffbe0ff */
[----:B------:R-:W-:-:S02]  /*6460*/  IADD3.X R23, R38, UR9, RZ, P1, !PT ;  /* 0x0000000926177c10 */ /* 0x000fc40008ffe4ff */
[----:B------:R-:W-:Y:S01]  /*6470*/  IADD3 R33, P1, R33, UR8, RZ ;  /* 0x0000000821217c10 */ /* 0x000fe2000ff3e0ff */
[----:B------:R-:W-:Y:S01]  /*6480*/  STL [R1+0x84], R41 ;  /* 0x0000842901007387 */ /* 0x000fe20000100800 */
[----:B------:R-:W-:Y:S02]  /*6490*/  IADD3.X R249, R249, UR9, RZ, P0, !PT ;  /* 0x00000009f9f97c10 */ /* 0x000fe400087fe4ff */
[----:B------:R-:W-:Y:S01]  /*64a0*/  IADD3 R31, P0, R31, UR8, RZ ;  /* 0x000000081f1f7c10 */ /* 0x000fe2000ff1e0ff */
[----:B------:R-:W-:Y:S01]  /*64b0*/  STL [R1+0x8c], R40 ;  /* 0x00008c2801007387 */ /* 0x000fe20000100800 */
[----:B------:R-:W-:Y:S02]  /*64c0*/  IADD3.X R251, R251, UR9, RZ, P5, !PT ;  /* 0x00000009fbfb7c10 */ /* 0x000fe4000affe4ff */
[----:B------:R-:W-:Y:S01]  /*64d0*/  IADD3 R29, P5, R29, UR8, RZ ;  /* 0x000000081d1d7c10 */ /* 0x000fe2000ffbe0ff */
[----:B------:R-:W-:Y:S01]  /*64e0*/  STL [R1+0x94], R39 ;  /* 0x0000942701007387 */ /* 0x000fe20000100800 */
[----:B------:R-:W-:-:S03]  /*64f0*/  IMAD.MOV.U32 R46, RZ, RZ, R53 ;  /* 0x000000ffff2e7224 */ /* 0x000fc600078e0035 */
[----:B------:R-:W-:Y:S04]  /*6500*/  STL [R1+0x9c], R33 ;  /* 0x00009c2101007387 */ /* 0x000fe80000100800 */
[----:B------:R-:W3:Y:S04]  /*6510*/  LDL.LU R52, [R1+0x150] ;  /* 0x0001500001347983 */ /* 0x000ee80000300800 */
[----:B------:R4:W-:Y:S04]  /*6520*/  STL [R1+0xa4], R31 ;  /* 0x0000a41f01007387 */ /* 0x0009e80000100800 */
[----:B------:R-:W3:Y:S04]  /*6530*/  LDL.LU R53, [R1+0x158] ;  /* 0x0001580001357983 */ /* 0x000ee80000300800 */
[----:B------:R1:W-:Y:S01]  /*6540*/  STL [R1+0xac], R29 ;  /* 0x0000ac1d01007387 */ /* 0x0003e20000100800 */
[----:B----4-:R-:W-:Y:S01]  /*6550*/  IADD3.X R31, R37, UR9, RZ, P4, !PT ;  /* 0x00000009251f7c10 */ /* 0x010fe2000a7fe4ff */
[----:B------:R-:W-:Y:S01]  /*6560*/  IMAD.MOV.U32 R47, RZ, RZ, R54 ;  /* 0x000000ffff2f7224 */ /* 0x000fe200078e0036 */
[----:B-1----:R-:W-:-:S02]  /*6570*/  IADD3 R29, P4, R27, UR8, RZ ;  /* 0x000000081b1d7c10 */ /* 0x002fc4000ff9e0ff */
[----:B------:R-:W-:Y:S01]  /*6580*/  IADD3.X R27, R36, UR9, RZ, P3, !PT ;  /* 0x00000009241b7c10 */ /* 0x000fe20009ffe4ff */
[----:B------:R-:W-:Y:S01]  /*6590*/  STL [R1+0x80], R31 ;  /* 0x0000801f01007387 */ /* 0x000fe20000100800 */
[----:B------:R-:W-:-:S03]  /*65a0*/  IADD3 R25, P3, R25, UR8, RZ ;  /* 0x0000000819197c10 */ /* 0x000fc6000ff7e0ff */
[----:B------:R-:W-:Y:S04]  /*65b0*/  STL [R1+0xb4], R29 ;  /* 0x0000b41d01007387 */ /* 0x000fe80000100800 */
[----:B------:R-:W4:Y:S04]  /*65c0*/  LDL.LU R54, [R1+0x15c] ;  /* 0x00015c0001367983 */ /* 0x000f280000300800 */
[----:B------:R1:W-:Y:S01]  /*65d0*/  STL [R1+0x88], R27 ;  /* 0x0000881b01007387 */ /* 0x0003e20000100800 */
[----:B------:R-:W-:-:S03]  /*65e0*/  IMAD.MOV.U32 R48, RZ, RZ, R55 ;  /* 0x000000ffff307224 */ /* 0x000fc600078e0037 */
[----:B------:R2:W-:Y:S01]  /*65f0*/  STL [R1+0xbc], R25 ;  /* 0x0000bc1901007387 */ /* 0x0005e20000100800 */
[----:B-1----:R-:W-:Y:S02]  /*6600*/  IADD3.X R27, R35, UR9, RZ, P2, !PT ;  /* 0x00000009231b7c10 */ /* 0x002fe400097fe4ff */
[----:B------:R-:W-:-:S03]  /*6610*/  IADD3 R18, P2, R18, UR8, RZ ;  /* 0x0000000812127c10 */ /* 0x000fc6000ff5e0ff */
[----:B------:R-:W-:Y:S01]  /*6620*/  STL [R1+0x90], R27 ;  /* 0x0000901b01007387 */ /* 0x000fe20000100800 */
[----:B--2---:R-:W-:-:S03]  /*6630*/  IADD3.X R25, R34, UR9, RZ, P1, !PT ;  /* 0x0000000922197c10 */ /* 0x004fc60008ffe4ff */
[----:B------:R-:W2:Y:S04]  /*6640*/  LDL.LU R55, [R1+0x160] ;  /* 0x0001600001377983 */ /* 0x000ea80000300800 */
[----:B------:R1:W-:Y:S04]  /*6650*/  STL [R1+0xc4], R18 ;  /* 0x0000c41201007387 */ /* 0x0003e80000100800 */
[----:B------:R-:W-:Y:S01]  /*6660*/  STL [R1+0x98], R25 ;  /* 0x0000981901007387 */ /* 0x000fe20000100800 */
[----:B-1----:R-:W-:Y:S02]  /*6670*/  IADD3 R18, P1, R7, UR8, RZ ;  /* 0x0000000807127c10 */ /* 0x002fe4000ff3e0ff */
[----:B------:R-:W-:-:S02]  /*6680*/  IADD3.X R7, R32, UR9, RZ, P0, !PT ;  /* 0x0000000920077c10 */ /* 0x000fc400087fe4ff */
[----:B------:R-:W-:Y:S01]  /*6690*/  IADD3 R4, P0, R4, UR8, RZ ;  /* 0x0000000804047c10 */ /* 0x000fe2000ff1e0ff */
[----:B------:R1:W-:Y:S04]  /*66a0*/  STL [R1+0xcc], R18 ;  /* 0x0000cc1201007387 */ /* 0x0003e80000100800 */
[----:B------:R-:W3:Y:S04]  /*66b0*/  LDL.LU R49, [R1+0x164] ;  /* 0x0001640001317983 */ /* 0x000ee80000300800 */
[----:B------:R1:W-:Y:S02]  /*66c0*/  STL [R1+0xa0], R7 ;  /* 0x0000a00701007387 */ /* 0x0003e40000100800 */
[----:B-1----:R-:W-:-:S02]  /*66d0*/  IADD3.X R18, R30, UR9, RZ, P5, !PT ;  /* 0x000000091e127c10 */ /* 0x002fc4000affe4ff */
[----:B------:R1:W-:Y:S04]  /*66e0*/  STL [R1+0xd4], R4 ;  /* 0x0000d40401007387 */ /* 0x0003e80000100800 */
[----:B------:R-:W-:Y:S01]  /*66f0*/  STL [R1+0xa8], R18 ;  /* 0x0000a81201007387 */ /* 0x000fe20000100800 */
[----:B------:R-:W-:-:S03]  /*6700*/  IADD3.X R7, R26, UR9, RZ, P3, !PT ;  /* 0x000000091a077c10 */ /* 0x000fc60009ffe4ff */
[----:B------:R-:W4:Y:S01]  /*6710*/  LDL.LU R82, [R1+0x168] ;  /* 0x0001680001527983 */ /* 0x000f220000300800 */
[----:B-1----:R-:W-:-:S05]  /*6720*/  IADD3.X R4, R28, UR9, RZ, P4, !PT ;  /* 0x000000091c047c10 */ /* 0x002fca000a7fe4ff */
[----:B------:R1:W-:Y:S01]  /*6730*/  STL [R1+0xb0], R4 ;  /* 0x0000b00401007387 */ /* 0x0003e20000100800 */
[----:B------:R-:W-:-:S03]  /*6740*/  VIADD R45, R45, 0xffffffc0 ;  /* 0xffffffc02d2d7836 */ /* 0x000fc60000000000 */
[----:B------:R1:W-:Y:S02]  /*6750*/  STL [R1+0xb8], R7 ;  /* 0x0000b80701007387 */ /* 0x0003e40000100800 */
[----:B-1----:R-:W-:Y:S02]  /*6760*/  IADD3.X R4, R24, UR9, RZ, P2, !PT ;  /* 0x0000000918047c10 */ /* 0x002fe400097fe4ff */
[----:B------:R-:W-:-:S03]  /*6770*/  IADD3.X R7, R10, UR9, RZ, P1, !PT ;  /* 0x000000090a077c10 */ /* 0x000fc60008ffe4ff */
[----:B------:R1:W-:Y:S04]  /*6780*/  STL [R1+0xc0], R4 ;  /* 0x0000c00401007387 */ /* 0x0003e80000100800 */
[----:B------:R-:W2:Y:S01]  /*6790*/  LDL.LU R50, [R1+0x16c] ;  /* 0x00016c0001327983 */ /* 0x000ea20000300800 */
[----:B-1----:R-:W-:Y:S01]  /*67a0*/  IADD3.X R4, R3, UR9, RZ, P0, !PT ;  /* 0x0000000903047c10 */ /* 0x002fe200087fe4ff */
[----:B------:R-:W-:Y:S02]  /*67b0*/  IMAD.MOV.U32 R3, RZ, RZ, R45 ;  /* 0x000000ffff037224 */ /* 0x000fe400078e002d */
[----:B------:R1:W-:Y:S01]  /*67c0*/  STL [R1+0xc8], R7 ;  /* 0x0000c80701007387 */ /* 0x0003e20000100800 */
[----:B------:R-:W-:Y:S02]  /*67d0*/  IMAD.MOV.U32 R45, RZ, RZ, R46 ;  /* 0x000000ffff2d7224 */ /* 0x000fe400078e002e */
[----:B------:R-:W-:Y:S01]  /*67e0*/  IMAD.MOV.U32 R46, RZ, RZ, R47 ;  /* 0x000000ffff2e7224 */ /* 0x000fe200078e002f */
[----:B------:R4:W-:Y:S01]  /*67f0*/  STL [R1+0xd0], R4 ;  /* 0x0000d00401007387 */ /* 0x0009e20000100800 */
[----:B------:R-:W-:-:S03]  /*6800*/  IMAD.MOV.U32 R47, RZ, RZ, R48 ;  /* 0x000000ffff2f7224 */ /* 0x000fc600078e0030 */
[----:B------:R-:W4:Y:S04]  /*6810*/  LDL.LU R87, [R1+0x170] ;  /* 0x0001700001577983 */ /* 0x000f280000300800 */
[----:B------:R-:W4:Y:S04]  /*6820*/  LDL.LU R48, [R1+0x174] ;  /* 0x0001740001307983 */ /* 0x000f280000300800 */
[----:B------:R-:W4:Y:S01]  /*6830*/  LDL.LU R85, [R1+0x178] ;  /* 0x0001780001557983 */ /* 0x000f220000300800 */
[----:B-1----:R-:W-:-:S03]  /*6840*/  SHF.L.U64.HI R7, R8, 0x2, R11 ;  /* 0x0000000208077819 */ /* 0x002fc6000001020b */
[----:B------:R-:W4:Y:S04]  /*6850*/  LDL.LU R83, [R1+0x17c] ;  /* 0x00017c0001537983 */ /* 0x000f280000300800 */
[----:B------:R-:W4:Y:S04]  /*6860*/  LDL.LU R44, [R1+0x180] ;  /* 0x00018000012c7983 */ /* 0x000f280000300800 */
[----:B------:R-:W4:Y:S04]  /*6870*/  LDL.LU R84, [R1+0x184] ;  /* 0x0001840001547983 */ /* 0x000f280000300800 */
[----:B------:R-:W4:Y:S01]  /*6880*/  LDL.LU R43, [R1+0x188] ;  /* 0x00018800012b7983 */ /* 0x000f220000300800 */
[----:B---3--:R-:W-:Y:S01]  /*6890*/  SHF.R.S32.HI R11, RZ, 0x1f, R49 ;  /* 0x0000001fff0b7819 */ /* 0x008fe20000011431 */
[----:B------:R-:W-:-:S03]  /*68a0*/  IMAD.SHL.U32 R56, R49, 0x4, RZ ;  /* 0x0000000431387824 */ /* 0x000fc600078e00ff */
[----:B------:R-:W-:Y:S02]  /*68b0*/  SHF.L.U64.HI R11, R49, 0x2, R11 ;  /* 0x00000002310b7819 */ /* 0x000fe4000001020b */
[----:B------:R-:W3:Y:S01]  /*68c0*/  LDL.LU R49, [R1+0x18c] ;  /* 0x00018c0001317983 */ /* 0x000ee20000300800 */
[----:B--2---:R-:W-:Y:S01]  /*68d0*/  SHF.R.S32.HI R25, RZ, 0x1f, R50 ;  /* 0x0000001fff197819 */ /* 0x004fe20000011432 */
[----:B------:R-:W-:-:S03]  /*68e0*/  IMAD.SHL.U32 R58, R50, 0x4, RZ ;  /* 0x00000004323a7824 */ /* 0x000fc600078e00ff */
[----:B------:R-:W-:Y:S02]  /*68f0*/  SHF.L.U64.HI R25, R50, 0x2, R25 ;  /* 0x0000000232197819 */ /* 0x000fe40000010219 */
[----:B------:R-:W2:Y:S01]  /*6900*/  LDL.LU R50, [R1+0x190] ;  /* 0x0001900001327983 */ /* 0x000ea20000300800 */
[----:B----4-:R-:W-:Y:S01]  /*6910*/  SHF.R.S32.HI R26, RZ, 0x1f, R87 ;  /* 0x0000001fff1a7819 */ /* 0x010fe20000011457 */
[C---:B------:R-:W-:Y:S01]  /*6920*/  IMAD.SHL.U32 R59, R87.reuse, 0x4, RZ ;  /* 0x00000004573b7824 */ /* 0x040fe200078e00ff */
[----:B------:R-:W-:Y:S01]  /*6930*/  SHF.R.S32.HI R27, RZ, 0x1f, R48 ;  /* 0x0000001fff1b7819 */ /* 0x000fe20000011430 */
[C---:B------:R-:W-:Y:S01]  /*6940*/  IMAD.SHL.U32 R60, R48.reuse, 0x4, RZ ;  /* 0x00000004303c7824 */ /* 0x040fe200078e00ff */
[----:B------:R-:W-:Y:S02]  /*6950*/  SHF.L.U64.HI R26, R87, 0x2, R26 ;  /* 0x00000002571a7819 */ /* 0x000fe4000001021a */
[----:B------:R-:W-:Y:S01]  /*6960*/  SHF.R.S32.HI R28, RZ, 0x1f, R85 ;  /* 0x0000001fff1c7819 */ /* 0x000fe20000011455 */
[----:B------:R-:W4:Y:S01]  /*6970*/  LDL.LU R87, [R1+0x194] ;  /* 0x0001940001577983 */ /* 0x000f220000300800 */
[----:B------:R-:W-:Y:S01]  /*6980*/  SHF.L.U64.HI R27, R48, 0x2, R27 ;  /* 0x00000002301b7819 */ /* 0x000fe2000001021b */
[C---:B------:R-:W-:Y:S01]  /*6990*/  IMAD.SHL.U32 R61, R85.reuse, 0x4, RZ ;  /* 0x00000004553d7824 */ /* 0x040fe200078e00ff */
[----:B------:R-:W-:Y:S01]  /*69a0*/  SHF.L.U64.HI R28, R85, 0x2, R28 ;  /* 0x00000002551c7819 */ /* 0x000fe2000001021c */
[----:B------:R-:W4:Y:S04]  /*69b0*/  LDL.LU R48, [R1+0x198] ;  /* 0x0001980001307983 */ /* 0x000f280000300800 */
[----:B------:R-:W4:Y:S01]  /*69c0*/  LDL.LU R85, [R1+0x19c] ;  /* 0x00019c0001557983 */ /* 0x000f220000300800 */
[----:B------:R-:W-:-:S02]  /*69d0*/  SHF.R.S32.HI R24, RZ, 0x1f, R82 ;  /* 0x0000001fff187819 */ /* 0x000fc40000011452 */
[----:B------:R-:W-:Y:S02]  /*69e0*/  SHF.R.S32.HI R31, RZ, 0x1f, R44 ;  /* 0x0000001fff1f7819 */ /* 0x000fe4000001142c */
[----:B------:R-:W-:Y:S01]  /*69f0*/  SHF.R.S32.HI R30, RZ, 0x1f, R83 ;  /* 0x0000001fff1e7819 */ /* 0x000fe20000011453 */
[----:B------:R-:W-:Y:S01]  /*6a00*/  IMAD.SHL.U32 R57, R82, 0x4, RZ ;  /* 0x0000000452397824 */ /* 0x000fe200078e00ff */
[----:B------:R-:W-:Y:S01]  /*6a10*/  SHF.R.S32.HI R33, RZ, 0x1f, R43 ;  /* 0x0000001fff217819 */ /* 0x000fe2000001142b */
[----:B------:R-:W-:Y:S01]  /*6a20*/  IMAD.SHL.U32 R63, R44, 0x4, RZ ;  /* 0x000000042c3f7824 */ /* 0x000fe200078e00ff */
[----:B------:R-:W-:Y:S01]  /*6a30*/  SHF.L.U64.HI R24, R82, 0x2, R24 ;  /* 0x0000000252187819 */ /* 0x000fe20000010218 */
[----:B------:R-:W4:Y:S01]  /*6a40*/  LDL.LU R81, [R1+0x1a0] ;  /* 0x0001a00001517983 */ /* 0x000f220000300800 */
[----:B------:R-:W-:Y:S01]  /*6a50*/  SHF.L.U64.HI R31, R44, 0x2, R31 ;  /* 0x000000022c1f7819 */ /* 0x000fe2000001021f */
[C---:B------:R-:W-:Y:S01]  /*6a60*/  IMAD.SHL.U32 R62, R83.reuse, 0x4, RZ ;  /* 0x00000004533e7824 */ /* 0x040fe200078e00ff */
[----:B------:R-:W-:Y:S01]  /*6a70*/  SHF.L.U64.HI R30, R83, 0x2, R30 ;  /* 0x00000002531e7819 */ /* 0x000fe2000001021e */
[----:B------:R-:W4:Y:S01]  /*6a80*/  LDL.LU R44, [R1+0x1a4] ;  /* 0x0001a400012c7983 */ /* 0x000f220000300800 */
[----:B------:R-:W-:Y:S01]  /*6a90*/  IMAD.MOV.U32 R82, RZ, RZ, R45 ;  /* 0x000000ffff527224 */ /* 0x000fe200078e002d */
[----:B------:R-:W-:Y:S01]  /*6aa0*/  SHF.R.S32.HI R32, RZ, 0x1f, R84 ;  /* 0x0000001fff207819 */ /* 0x000fe20000011454 */
[----:B------:R-:W-:Y:S01]  /*6ab0*/  IMAD.MOV.U32 R83, RZ, RZ, R46 ;  /* 0x000000ffff537224 */ /* 0x000fe200078e002e */
[C---:B------:R-:W-:Y:S01]  /*6ac0*/  SHF.L.U64.HI R33, R43.reuse, 0x2, R33 ;  /* 0x000000022b217819 */ /* 0x040fe20000010221 */
[----:B------:R-:W4:Y:S01]  /*6ad0*/  LDL.LU R45, [R1+0x1a8] ;  /* 0x0001a800012d7983 */ /* 0x000f220000300800 */
[----:B------:R-:W-:Y:S01]  /*6ae0*/  SHF.L.U32 R65, R43, 0x2, RZ ;  /* 0x000000022b417819 */ /* 0x000fe200000006ff */
[----:B------:R-:W-:-:S02]  /*6af0*/  IMAD.MOV.U32 R43, RZ, RZ, R47 ;  /* 0x000000ffff2b7224 */ /* 0x000fc400078e002f */
[----:B------:R-:W4:Y:S01]  /*6b00*/  LDL.LU R46, [R1+0x1ac] ;  /* 0x0001ac00012e7983 */ /* 0x000f220000300800 */
[C---:B------:R-:W-:Y:S01]  /*6b10*/  SHF.L.U64.HI R32, R84.reuse, 0x2, R32 ;  /* 0x0000000254207819 */ /* 0x040fe20000010220 */
[----:B------:R-:W-:Y:S02]  /*6b20*/  IMAD.SHL.U32 R64, R84, 0x4, RZ ;  /* 0x0000000454407824 */ /* 0x000fe400078e00ff */
        /* <DEDUP_REMOVED lines=8> */
[----:B------:R-:W2:Y:S04]  /*6bb0*/  LDL.LU R50, [R1+0x1b8] ;  /* 0x0001b80001327983 */ /* 0x000ea80000300800 */
[----:B------:R-:W2:Y:S01]  /*6bc0*/  LDL.LU R84, [R1+0x1bc] ;  /* 0x0001bc0001547983 */ /* 0x000ea20000300800 */
[----:B----4-:R-:W-:Y:S01]  /*6bd0*/  SHF.R.S32.HI R36, RZ, 0x1f, R87 ;  /* 0x0000001fff247819 */ /* 0x010fe20000011457 */
[C---:B------:R-:W-:Y:S01]  /*6be0*/  IMAD.SHL.U32 R68, R87.reuse, 0x4, RZ ;  /* 0x0000000457447824 */ /* 0x040fe200078e00ff */
[----:B------:R-:W-:Y:S01]  /*6bf0*/  SHF.R.S32.HI R37, RZ, 0x1f, R48 ;  /* 0x0000001fff257819 */ /* 0x000fe20000011430 */
[----:B------:R-:W-:Y:S01]  /*6c00*/  IMAD.SHL.U32 R69, R48, 0x4, RZ ;  /* 0x0000000430457824 */ /* 0x000fe200078e00ff */
[----:B------:R-:W-:-:S02]  /*6c10*/  SHF.L.U64.HI R36, R87, 0x2, R36 ;  /* 0x0000000257247819 */ /* 0x000fc40000010224 */
[----:B------:R-:W-:Y:S01]  /*6c20*/  SHF.R.S32.HI R38, RZ, 0x1f, R85 ;  /* 0x0000001fff267819 */ /* 0x000fe20000011455 */
[----:B------:R-:W4:Y:S01]  /*6c30*/  LDL.LU R87, [R1+0x1c0] ;  /* 0x0001c00001577983 */ /* 0x000f220000300800 */
[----:B------:R-:W-:Y:S01]  /*6c40*/  SHF.L.U64.HI R37, R48, 0x2, R37 ;  /* 0x0000000230257819 */ /* 0x000fe20000010225 */
[C---:B------:R-:W-:Y:S01]  /*6c50*/  IMAD.SHL.U32 R70, R85.reuse, 0x4, RZ ;  /* 0x0000000455467824 */ /* 0x040fe200078e00ff */
[----:B------:R-:W-:Y:S01]  /*6c60*/  SHF.L.U64.HI R38, R85, 0x2, R38 ;  /* 0x0000000255267819 */ /* 0x000fe20000010226 */
[----:B------:R-:W4:Y:S04]  /*6c70*/  LDL.LU R48, [R1+0x1c4] ;  /* 0x0001c40001307983 */ /* 0x000f280000300800 */
[----:B------:R-:W3:Y:S04]  /*6c80*/  LDL.LU R119, [R1+0x154] ;  /* 0x0001540001777983 */ /* 0x000ee80000300800 */
[----:B------:R-:W2:Y:S01]  /*6c90*/  LDL R85, [R1+0xdc] ;  /* 0x0000dc0001557983 */ /* 0x000ea20000100800 */
[----:B------:R-:W-:Y:S01]  /*6ca0*/  IMAD.MOV.U32 R79, RZ, RZ, R82 ;  /* 0x000000ffff4f7224 */ /* 0x000fe200078e0052 */
[----:B------:R-:W-:Y:S01]  /*6cb0*/  SHF.R.S32.HI R40, RZ, 0x1f, R81 ;  /* 0x0000001fff287819 */ /* 0x000fe20000011451 */
[----:B------:R-:W-:-:S03]  /*6cc0*/  IMAD.SHL.U32 R71, R81, 0x4, RZ ;  /* 0x0000000451477824 */ /* 0x000fc600078e00ff */
[----:B------:R-:W-:Y:S01]  /*6cd0*/  SHF.L.U64.HI R40, R81, 0x2, R40 ;  /* 0x0000000251287819 */ /* 0x000fe20000010228 */
[----:B------:R-:W-:Y:S01]  /*6ce0*/  IMAD.MOV.U32 R81, RZ, RZ, R43 ;  /* 0x000000ffff517224 */ /* 0x000fe200078e002b */
[----:B------:R-:W-:-:S04]  /*6cf0*/  SHF.R.S32.HI R39, RZ, 0x1f, R52 ;  /* 0x0000001fff277819 */ /* 0x000fc80000011434 */
[C---:B------:R-:W-:Y:S01]  /*6d00*/  SHF.L.U64.HI R39, R52.reuse, 0x2, R39 ;  /* 0x0000000234277819 */ /* 0x040fe20000010227 */
[----:B------:R-:W-:-:S05]  /*6d10*/  IMAD.SHL.U32 R52, R52, 0x4, RZ ;  /* 0x0000000434347824 */ /* 0x000fca00078e00ff */
[----:B------:R-:W-:Y:S02]  /*6d20*/  IADD3 R91, P4, R52, R79, RZ ;  /* 0x0000004f345b7210 */ /* 0x000fe40007f9e0ff */
[----:B------:R-:W-:-:S03]  /*6d30*/  SHF.R.S32.HI R29, RZ, 0x1f, R53 ;  /* 0x0000001fff1d7819 */ /* 0x000fc60000011435 */
[----:B------:R-:W-:Y:S01]  /*6d40*/  IMAD.X R95, R39, 0x1, R77, P4 ;  /* 0x00000001275f7824 */ /* 0x000fe200020e064d */
[----:B------:R-:W-:Y:S02]  /*6d50*/  IADD3 R97, P4, R83, R52, RZ ;  /* 0x0000003453617210 */ /* 0x000fe40007f9e0ff */
[C---:B------:R-:W-:Y:S01]  /*6d60*/  SHF.L.U64.HI R29, R53.reuse, 0x2, R29 ;  /* 0x00000002351d7819 */ /* 0x040fe2000001021d */
[----:B------:R-:W-:Y:S01]  /*6d70*/  IMAD.SHL.U32 R53, R53, 0x4, RZ ;  /* 0x0000000435357824 */ /* 0x000fe200078e00ff */
[----:B------:R-:W-:-:S04]  /*6d80*/  SHF.R.S32.HI R10, RZ, 0x1f, R54 ;  /* 0x0000001fff0a7819 */ /* 0x000fc80000011436 */
[C---:B------:R-:W-:Y:S01]  /*6d90*/  SHF.L.U64.HI R10, R54.reuse, 0x2, R10 ;  /* 0x00000002360a7819 */ /* 0x040fe2000001020a */
[----:B------:R-:W-:Y:S01]  /*6da0*/  IMAD.SHL.U32 R54, R54, 0x4, RZ ;  /* 0x0000000436367824 */ /* 0x000fe200078e00ff */
[----:B------:R-:W-:-:S04]  /*6db0*/  SHF.R.S32.HI R4, RZ, 0x1f, R55 ;  /* 0x0000001fff047819 */ /* 0x000fc80000011437 */
[C---:B------:R-:W-:Y:S01]  /*6dc0*/  SHF.L.U64.HI R4, R55.reuse, 0x2, R4 ;  /* 0x0000000237047819 */ /* 0x040fe20000010204 */
[----:B------:R-:W-:Y:S01]  /*6dd0*/  IMAD.SHL.U32 R55, R55, 0x4, RZ ;  /* 0x0000000437377824 */ /* 0x000fe200078e00ff */
[C---:B---3--:R-:W-:Y:S02]  /*6de0*/  IADD3 R89, P3, R119.reuse, R79, RZ ;  /* 0x0000004f77597210 */ /* 0x048fe40007f7e0ff */
[----:B--2---:R-:W-:-:S03]  /*6df0*/  IADD3 R88, P2, R119, R85, RZ ;  /* 0x0000005577587210 */ /* 0x004fc60007f5e0ff */
[----:B------:R-:W-:Y:S01]  /*6e00*/  STL [R1+0x11c], R89 ;  /* 0x00011c5901007387 */ /* 0x000fe20000100800 */
[----:B------:R-:W-:-:S03]  /*6e10*/  IADD3 R18, P1, R119, R83, RZ ;  /* 0x0000005377127210 */ /* 0x000fc60007f3e0ff */
[----:B------:R1:W-:Y:S04]  /*6e20*/  STL [R1+0x114], R88 ;  /* 0x0001145801007387 */ /* 0x0003e80000100800 */
[----:B------:R-:W-:Y:S01]  /*6e30*/  STL [R1+0x10c], R18 ;  /* 0x00010c1201007387 */ /* 0x000fe20000100800 */
[----:B-1----:R-:W-:-:S05]  /*6e40*/  IADD3 R88, P0, R119, R81, RZ ;  /* 0x0000005177587210 */ /* 0x002fca0007f1e0ff */
[----:B------:R-:W-:Y:S04]  /*6e50*/  STL [R1+0x104], R88 ;  /* 0x0001045801007387 */ /* 0x000fe80000100800 */
[----:B------:R-:W-:Y:S04]  /*6e60*/  STL [R1], RZ ;  /* 0x000000ff01007387 */ /* 0x000fe80000100800 */
[----:B------:R-:W-:Y:S04]  /*6e70*/  STL [R1+0x4], RZ ;  /* 0x000004ff01007387 */ /* 0x000fe80000100800 */
        /* <DEDUP_REMOVED lines=22> */
[----:B------:R-:W-:Y:S01]  /*6fe0*/  STL [R1+0x60], RZ ;  /* 0x000060ff01007387 */ /* 0x000fe20000100800 */
[----:B------:R-:W-:-:S03]  /*6ff0*/  IADD3 R96, P5, R85, R52, RZ ;  /* 0x0000003455607210 */ /* 0x000fc60007fbe0ff */
[----:B------:R-:W-:Y:S04]  /*7000*/  STL [R1+0x64], RZ ;  /* 0x000064ff01007387 */ /* 0x000fe80000100800 */
[----:B------:R-:W-:Y:S04]  /*7010*/  STL [R1+0x68], RZ ;  /* 0x000068ff01007387 */ /* 0x000fe80000100800 */
[----:B------:R-:W-:Y:S04]  /*7020*/  STL [R1+0x6c], RZ ;  /* 0x00006cff01007387 */ /* 0x000fe80000100800 */
[----:B------:R-:W-:Y:S04]  /*7030*/  STL [R1+0x70], RZ ;  /* 0x000070ff01007387 */ /* 0x000fe80000100800 */
[----:B------:R-:W-:Y:S04]  /*7040*/  STL [R1+0x74], RZ ;  /* 0x000074ff01007387 */ /* 0x000fe80000100800 */
[----:B------:R-:W-:Y:S04]  /*7050*/  STL [R1+0x78], RZ ;  /* 0x000078ff01007387 */ /* 0x000fe80000100800 */
[----:B------:R-:W-:Y:S04]  /*7060*/  STL [R1+0x7c], RZ ;  /* 0x00007cff01007387 */ /* 0x000fe80000100800 */
[----:B------:R-:W-:Y:S04]  /*7070*/  STL [R1+0x4e0], R91 ;  /* 0x0004e05b01007387 */ /* 0x000fe80000100800 */
[----:B------:R1:W-:Y:S04]  /*7080*/  STL [R1+0x4d8], R96 ;  /* 0x0004d86001007387 */ /* 0x0003e80000100800 */
[----:B------:R2:W-:Y:S01]  /*7090*/  STL [R1+0x4dc], R95 ;  /* 0x0004dc5f01007387 */ /* 0x0005e20000100800 */
[----:B-1----:R-:W-:-:S03]  /*70a0*/  IMAD.X R96, R94, 0x1, R39, P5 ;  /* 0x000000015e607824 */ /* 0x002fc600028e0627 */
[----:B------:R1:W-:Y:S01]  /*70b0*/  STL [R1+0x4d0], R97 ;  /* 0x0004d06101007387 */ /* 0x0003e20000100800 */
[----:B--2---:R-:W-:Y:S01]  /*70c0*/  IADD3 R95, P5, R81, R52, RZ ;  /* 0x00000034515f7210 */ /* 0x004fe20007fbe0ff */
[----:B------:R-:W-:Y:S02]  /*70d0*/  IMAD.MOV.U32 R52, RZ, RZ, R92 ;  /* 0x000000ffff347224 */ /* 0x000fe400078e005c */
[----:B------:R2:W-:Y:S01]  /*70e0*/  STL [R1+0x4d4], R96 ;  /* 0x0004d46001007387 */ /* 0x0005e20000100800 */
[----:B-1----:R-:W-:-:S03]  /*70f0*/  IMAD.X R97, R93, 0x1, R39, P4 ;  /* 0x000000015d617824 */ /* 0x002fc600020e0627 */
[----:B------:R1:W-:Y:S01]  /*7100*/  STL [R1+0x4c8], R95 ;  /* 0x0004c85f01007387 */ /* 0x0003e20000100800 */
[----:B--2---:R-:W-:-:S03]  /*7110*/  IADD3 R96, P4, R53, R79, RZ ;  /* 0x0000004f35607210 */ /* 0x004fc60007f9e0ff */
[----:B------:R-:W-:Y:S01]  /*7120*/  STL [R1+0x4cc], R97 ;  /* 0x0004cc6101007387 */ /* 0x000fe20000100800 */
[----:B-1----:R-:W-:-:S03]  /*7130*/  IMAD.X R95, R52, 0x1, R39, P5 ;  /* 0x00000001345f7824 */ /* 0x002fc600028e0627 */
[----:B------:R1:W-:Y:S04]  /*7140*/  STL [R1+0x4c0], R96 ;  /* 0x0004c06001007387 */ /* 0x0003e80000100800 */
[----:B------:R2:W-:Y:S01]  /*7150*/  STL [R1+0x4c4], R95 ;  /* 0x0004c45f01007387 */ /* 0x0005e20000100800 */
[----:B-1----:R-:W-:Y:S01]  /*7160*/  IADD3 R96, P5, R53, R85, RZ ;  /* 0x0000005535607210 */ /* 0x002fe20007fbe0ff */
[----:B--2---:R-:W-:-:S04]  /*7170*/  IMAD.X R95, R29, 0x1, R77, P4 ;  /* 0x000000011d5f7824 */ /* 0x004fc800020e064d */
[----:B------:R1:W-:Y:S01]  /*7180*/  STL [R1+0x4b8], R96 ;  /* 0x0004b86001007387 */ /* 0x0003e20000100800 */
[----:B------:R-:W-:Y:S02]  /*7190*/  IADD3 R97, P4, R53, R83, RZ ;  /* 0x0000005335617210 */ /* 0x000fe40007f9e0ff */
[----:B------:R-:W-:Y:S01]  /*71a0*/  MOV R39, R93 ;  /* 0x0000005d00277202 */ /* 0x000fe20000000f00 */
[----:B------:R2:W-:Y:S01]  /*71b0*/  STL [R1+0x4bc], R95 ;  /* 0x0004bc5f01007387 */ /* 0x0005e20000100800 */
[----:B-1----:R-:W-:-:S03]  /*71c0*/  IMAD.X R96, R29, 0x1, R94, P5 ;  /* 0x000000011d607824 */ /* 0x002fc600028e065e */
[----:B------:R1:W-:Y:S01]  /*71d0*/  STL [R1+0x4ac], R97 ;  /* 0x0004ac6101007387 */ /* 0x0003e20000100800 */
[----:B--2---:R-:W-:-:S03]  /*71e0*/  IADD3 R95, P5, R53, R81, RZ ;  /* 0x00000051355f7210 */ /* 0x004fc60007fbe0ff */
[----:B------:R2:W-:Y:S04]  /*71f0*/  STL [R1+0x4b4], R96 ;  /* 0x0004b46001007387 */ /* 0x0005e80000100800 */
[----:B------:R3:W-:Y:S01]  /*7200*/  STL [R1+0x4a4], R95 ;  /* 0x0004a45f01007387 */ /* 0x0007e20000100800 */
[----:B-1----:R-:W-:Y:S01]  /*7210*/  IMAD.X R97, R29, 0x1, R39, P4 ;  /* 0x000000011d617824 */ /* 0x002fe200020e0627 */
[----:B--2---:R-:W-:-:S04]  /*7220*/  IADD3 R96, P4, R54, R79, RZ ;  /* 0x0000004f36607210 */ /* 0x004fc80007f9e0ff */
[----:B------:R-:W-:Y:S01]  /*7230*/  STL [R1+0x4a8], R97 ;  /* 0x0004a86101007387 */ /* 0x000fe20000100800 */
[----:B---3--:R-:W-:Y:S02]  /*7240*/  IMAD.X R95, R29, 0x1, R52, P5 ;  /* 0x000000011d5f7824 */ /* 0x008fe400028e0634 */
[----:B------:R-:W-:Y:S01]  /*7250*/  IMAD.MOV.U32 R29, RZ, RZ, R77 ;  /* 0x000000ffff1d7224 */ /* 0x000fe200078e004d */
[----:B------:R1:W-:Y:S01]  /*7260*/  STL [R1+0x49c], R96 ;  /* 0x00049c6001007387 */ /* 0x0003e20000100800 */
[----:B------:R-:W-:Y:S02]  /*7270*/  IMAD.MOV.U32 R53, RZ, RZ, R94 ;  /* 0x000000ffff357224 */ /* 0x000fe400078e005e */
[----:B------:R-:W-:Y:S01]  /*7280*/  IMAD.X R77, R10, 0x1, R29, P4 ;  /* 0x000000010a4d7824 */ /* 0x000fe200020e061d */
[----:B------:R-:W-:Y:S01]  /*7290*/  STL [R1+0x4a0], R95 ;  /* 0x0004a05f01007387 */ /* 0x000fe20000100800 */
[C---:B-1----:R-:W-:Y:S02]  /*72a0*/  IADD3 R96, P5, R54.reuse, R85, RZ ;  /* 0x0000005536607210 */ /* 0x042fe40007fbe0ff */
[----:B------:R-:W-:-:S03]  /*72b0*/  IADD3 R97, P4, R54, R83, RZ ;  /* 0x0000005336617210 */ /* 0x000fc60007f9e0ff */
[----:B------:R1:W-:Y:S04]  /*72c0*/  STL [R1+0x494], R96 ;  /* 0x0004946001007387 */ /* 0x0003e80000100800 */
[----:B------:R2:W-:Y:S01]  /*72d0*/  STL [R1+0x498], R77 ;  /* 0x0004984d01007387 */ /* 0x0005e20000100800 */
[----:B-1----:R-:W-:Y:S01]  /*72e0*/  IMAD.X R96, R10, 0x1, R53, P5 ;  /* 0x000000010a607824 */ /* 0x002fe200028e0635 */
[----:B--2---:R-:W-:Y:S01]  /*72f0*/  IADD3 R77, P5, R54, R81, RZ ;  /* 0x00000051364d7210 */ /* 0x004fe20007fbe0ff */
[----:B------:R-:W-:Y:S01]  /*7300*/  IMAD.MOV.U32 R54, RZ, RZ, R79 ;  /* 0x000000ffff367224 */ /* 0x000fe200078e004f */
[----:B------:R1:W-:Y:S04]  /*7310*/  STL [R1+0x48c], R97 ;  /* 0x00048c6101007387 */ /* 0x0003e80000100800 */
[----:B------:R-:W-:Y:S04]  /*7320*/  STL [R1+0x490], R96 ;  /* 0x0004906001007387 */ /* 0x000fe80000100800 */
[----:B------:R2:W-:Y:S01]  /*7330*/  STL [R1+0x484], R77 ;  /* 0x0004844d01007387 */ /* 0x0005e20000100800 */
[----:B-1----:R-:W-:Y:S01]  /*7340*/  IMAD.X R97, R10, 0x1, R39, P4 ;  /* 0x000000010a617824 */ /* 0x002fe200020e0627 */
[----:B------:R-:W-:-:S04]  /*7350*/  IADD3 R79, P4, R55, R54, RZ ;  /* 0x00000036374f7210 */ /* 0x000fc80007f9e0ff */
[----:B------:R-:W-:Y:S01]  /*7360*/  STL [R1+0x488], R97 ;  /* 0x0004886101007387 */ /* 0x000fe20000100800 */
[----:B--2---:R-:W-:-:S03]  /*7370*/  IMAD.X R77, R10, 0x1, R52, P5 ;  /* 0x000000010a4d7824 */ /* 0x004fc600028e0634 */
[----:B------:R1:W-:Y:S01]  /*7380*/  STL [R1+0x47c], R79 ;  /* 0x00047c4f01007387 */ /* 0x0003e20000100800 */
[----:B------:R-:W-:-:S03]  /*7390*/  IMAD.MOV.U32 R10, RZ, RZ, R81 ;  /* 0x000000ffff0a7224 */ /* 0x000fc600078e0051 */
[----:B------:R2:W-:Y:S01]  /*73a0*/  STL [R1+0x480], R77 ;  /* 0x0004804d01007387 */ /* 0x0005e20000100800 */
[----:B-1----:R-:W-:Y:S01]  /*73b0*/  IADD3 R79, P5, R55, R85, RZ ;  /* 0x00000055374f7210 */ /* 0x002fe20007fbe0ff */
[----:B--2---:R-:W-:-:S04]  /*73c0*/  IMAD.X R77, R4, 0x1, R29, P4 ;  /* 0x00000001044d7824 */ /* 0x004fc800020e061d */
[----:B------:R1:W-:Y:S01]  /*73d0*/  STL [R1+0x474], R79 ;  /* 0x0004744f01007387 */ /* 0x0003e20000100800 */
[----:B------:R-:W-:-:S03]  /*73e0*/  IADD3 R81, P4, R55, R83, RZ ;  /* 0x0000005337517210 */ /* 0x000fc60007f9e0ff */
[----:B------:R2:W-:Y:S01]  /*73f0*/  STL [R1+0x478], R77 ;  /* 0x0004784d01007387 */ /* 0x0005e20000100800 */
[----:B-1----:R-:W-:-:S03]  /*7400*/  IADD3.X R79, R4, R53, RZ, P5, !PT ;  /* 0x00000035044f7210 */ /* 0x002fc60002ffe4ff */
[----:B------:R-:W-:Y:S01]  /*7410*/  STL [R1+0x46c], R81 ;  /* 0x00046c5101007387 */ /* 0x000fe20000100800 */
[----:B--2---:R-:W-:-:S03]  /*7420*/  IADD3 R77, P5, R55, R10, RZ ;  /* 0x0000000a374d7210 */ /* 0x004fc60007fbe0ff */
[----:B------:R-:W-:Y:S04]  /*7430*/  STL [R1+0x470], R79 ;  /* 0x0004704f01007387 */ /* 0x000fe80000100800 */
[----:B------:R1:W-:Y:S01]  /*7440*/  STL [R1+0x464], R77 ;  /* 0x0004644d01007387 */ /* 0x0003e20000100800 */
[----:B------:R-:W-:Y:S02]  /*7450*/  IMAD.MOV.U32 R55, RZ, RZ, R83 ;  /* 0x000000ffff377224 */ /* 0x000fe400078e0053 */
[----:B-1----:R-:W-:Y:S01]  /*7460*/  IMAD.X R77, R4, 0x1, R39, P4 ;  /* 0x00000001044d7824 */ /* 0x002fe200020e0627 */
[----:B------:R-:W-:Y:S01]  /*7470*/  IADD3 R79, P4, R56, R54, RZ ;  /* 0x00000036384f7210 */ /* 0x000fe20007f9e0ff */
[----:B------:R-:W-:-:S03]  /*7480*/  IMAD.X R4, R4, 0x1, R52, P5 ;  /* 0x0000000104047824 */ /* 0x000fc600028e0634 */
[----:B------:R1:W-:Y:S04]  /*7490*/  STL [R1+0x468], R77 ;  /* 0x0004684d01007387 */ /* 0x0003e80000100800 */
[----:B------:R-:W-:Y:S04]  /*74a0*/  STL [R1+0x45c], R79 ;  /* 0x00045c4f01007387 */ /* 0x000fe80000100800 */
[----:B------:R2:W-:Y:S01]  /*74b0*/  STL [R1+0x460], R4 ;  /* 0x0004600401007387 */ /* 0x0005e20000100800 */
[----:B-1----:R-:W-:-:S05]  /*74c0*/  IADD3 R77, P5, R56, R85, RZ ;  /* 0x00000055384d7210 */ /* 0x002fca0007fbe0ff */
[----:B------:R1:W-:Y:S01]  /*74d0*/  STL [R1+0x454], R77 ;  /* 0x0004544d01007387 */ /* 0x0003e20000100800 */
[----:B--2---:R-:W-:Y:S01]  /*74e0*/  IMAD.X R4, R11, 0x1, R29, P4 ;  /* 0x000000010b047824 */ /* 0x004fe200020e061d */
[----:B------:R-:W-:-:S04]  /*74f0*/  IADD3 R79, P4, R56, R55, RZ ;  /* 0x00000037384f7210 */ /* 0x000fc80007f9e0ff */
[----:B------:R2:W-:Y:S01]  /*7500*/  STL [R1+0x458], R4 ;  /* 0x0004580401007387 */ /* 0x0005e20000100800 */
[----:B-1----:R-:W-:-:S03]  /*7510*/  IMAD.X R77, R11, 0x1, R53, P5 ;  /* 0x000000010b4d7824 */ /* 0x002fc600028e0635 */
[----:B------:R-:W-:Y:S01]  /*7520*/  STL [R1+0x44c], R79 ;  /* 0x00044c4f01007387 */ /* 0x000fe20000100800 */
[----:B--2---:R-:W-:-:S03]  /*7530*/  IADD3 R4, P5, R56, R10, RZ ;  /* 0x0000000a38047210 */ /* 0x004fc60007fbe0ff */
[----:B------:R1:W-:Y:S04]  /*7540*/  STL [R1+0x450], R77 ;  /* 0x0004504d01007387 */ /* 0x0003e80000100800 */
[----:B------:R2:W-:Y:S01]  /*7550*/  STL [R1+0x444], R4 ;  /* 0x0004440401007387 */ /* 0x0005e20000100800 */
[----:B-1----:R-:W-:Y:S01]  /*7560*/  IMAD.X R77, R11, 0x1, R39, P4 ;  /* 0x000000010b4d7824 */ /* 0x002fe200020e0627 */
[----:B------:R-:W-:Y:S01]  /*7570*/  IADD3 R56, P4, R57, R54, RZ ;  /* 0x0000003639387210 */ /* 0x000fe20007f9e0ff */
[----:B--2---:R-:W-:-:S03]  /*7580*/  IMAD.X R4, R11, 0x1, R52, P5 ;  /* 0x000000010b047824 */ /* 0x004fc600028e0634 */
[----:B------:R-:W-:Y:S01]  /*7590*/  STL [R1+0x448], R77 ;  /* 0x0004484d01007387 */ /* 0x000fe20000100800 */
[----:B------:R-:W-:-:S03]  /*75a0*/  IADD3 R11, P5, R57, R85, RZ ;  /* 0x00000055390b7210 */ /* 0x000fc60007fbe0ff */
[----:B------:R-:W-:Y:S04]  /*75b0*/  STL [R1+0x43c], R56 ;  /* 0x00043c3801007387 */ /* 0x000fe80000100800 */
[----:B------:R1:W-:Y:S04]  /*75c0*/  STL [R1+0x440], R4 ;  /* 0x0004400401007387 */ /* 0x0003e80000100800 */
[----:B------:R2:W-:Y:S01]  /*75d0*/  STL [R1+0x434], R11 ;  /* 0x0004340b01007387 */ /* 0x0005e20000100800 */
[C---:B-1----:R-:W-:Y:S01]  /*75e0*/  IMAD.X R4, R24.reuse, 0x1, R29, P4 ;  /* 0x0000000118047824 */ /* 0x042fe200020e061d */
[----:B------:R-:W-:Y:S01]  /*75f0*/  IADD3 R56, P4, R57, R55, RZ ;  /* 0x0000003739387210 */ /* 0x000fe20007f9e0ff */
[----:B--2---:R-:W-:-:S03]  /*7600*/  IMAD.X R11, R24, 0x1, R53, P5 ;  /* 0x00000001180b7824 */ /* 0x004fc600028e0635 */
[----:B------:R1:W-:Y:S04]  /*7610*/  STL [R1+0x438], R4 ;  /* 0x0004380401007387 */ /* 0x0003e80000100800 */
[----:B------:R-:W-:Y:S01]  /*7620*/  STL [R1+0x42c], R56 ;  /* 0x00042c3801007387 */ /* 0x000fe20000100800 */
[----:B-1----:R-:W-:-:S03]  /*7630*/  IADD3 R4, P5, R57, R10, RZ ;  /* 0x0000000a39047210 */ /* 0x002fc60007fbe0ff */
[----:B------:R1:W-:Y:S04]  /*7640*/  STL [R1+0x430], R11 ;  /* 0x0004300b01007387 */ /* 0x0003e80000100800 */
[----:B------:R2:W-:Y:S01]  /*7650*/  STL [R1+0x424], R4 ;  /* 0x0004240401007387 */ /* 0x0005e20000100800 */
[----:B-1----:R-:W-:Y:S01]  /*7660*/  IMAD.X R11, R24, 0x1, R39, P4 ;  /* 0x00000001180b7824 */ /* 0x002fe200020e0627 */
[----:B------:R-:W-:Y:S01]  /*7670*/  IADD3 R56, P4, R58, R54, RZ ;  /* 0x000000363a387210 */ /* 0x000fe20007f9e0ff */
[----:B--2---:R-:W-:-:S03]  /*7680*/  IMAD.X R4, R24, 0x1, R52, P5 ;  /* 0x0000000118047824 */ /* 0x004fc600028e0634 */
        /* <DEDUP_REMOVED lines=13> */
[----:B-1----:R-:W-:Y:S02]  /*7760*/  IADD3.X R11, R25, R39, RZ, P4, !PT ;  /* 0x00000027190b7210 */ /* 0x002fe400027fe4ff */
[----:B------:R-:W-:Y:S01]  /*7770*/  IADD3 R24, P4, R59, R54, RZ ;  /* 0x000000363b187210 */ /* 0x000fe20007f9e0ff */
[----:B--2---:R-:W-:Y:S02]  /*7780*/  IMAD.X R4, R25, 0x1, R52, P5 ;  /* 0x0000000119047824 */ /* 0x004fe400028e0634 */
        /* <DEDUP_REMOVED lines=53> */
[----:B--2---:R-:W-:Y:S02]  /*7ae0*/  IADD3.X R4, R30, R29, RZ, P4, !PT ;  /* 0x0000001d1e047210 */ /* 0x004fe400027fe4ff */
[----:B------:R-:W-:-:S03]  /*7af0*/  IADD3 R24, P4, R62, R55, RZ ;  /* 0x000000373e187210 */ /* 0x000fc60007f9e0ff */
[----:B------:R2:W-:Y:S01]  /*7b00*/  STL [R1+0x398], R4 ;  /* 0x0003980401007387 */ /* 0x0005e20000100800 */
[----:B-1----:R-:W-:-:S03]  /*7b10*/  IMAD.X R11, R30, 0x1, R53, P5 ;  /* 0x000000011e0b7824 */ /* 0x002fc600028e0635 */
[----:B------:R-:W-:Y:S01]  /*7b20*/  STL [R1+0x38c], R24 ;  /* 0x00038c1801007387 */ /* 0x000fe20000100800 */
[----:B--2---:R-:W-:-:S03]  /*7b30*/  IADD3 R4, P5, R62, R10, RZ ;  /* 0x0000000a3e047210 */ /* 0x004fc60007fbe0ff */
[----:B------:R1:W-:Y:S04]  /*7b40*/  STL [R1+0x390], R11 ;  /* 0x0003900b01007387 */ /* 0x0003e80000100800 */
[----:B------:R2:W-:Y:S01]  /*7b50*/  STL [R1+0x384], R4 ;  /* 0x0003840401007387 */ /* 0x0005e20000100800 */
[C---:B-1----:R-:W-:Y:S01]  /*7b60*/  IMAD.X R11, R30.reuse, 0x1, R39, P4 ;  /* 0x000000011e0b7824 */ /* 0x042fe200020e0627 */
        /* <DEDUP_REMOVED lines=47> */
[C---:B-1----:R-:W-:Y:S02]  /*7e60*/  IADD3.X R11, R33.reuse, R39, RZ, P4, !PT ;  /* 0x00000027210b7210 */ /* 0x042fe400027fe4ff */
[C---:B------:R-:W-:Y:S01]  /*7e70*/  IADD3 R24, P4, R66.reuse, R54, RZ ;  /* 0x0000003642187210 */ /* 0x040fe20007f9e0ff */
        /* <DEDUP_REMOVED lines=84> */
[----:B-1----:R-:W-:Y:S01]  /*83c0*/  IADD3 R11, P5, R71, R85, RZ ;  /* 0x00000055470b7210 */ /* 0x002fe20007fbe0ff */
[----:B------:R-:W-:-:S04]  /*83d0*/  IMAD.SHL.U32 R72, R44, 0x4, RZ ;  /* 0x000000042c487824 */ /* 0x000fc800078e00ff */
[----:B------:R1:W-:Y:S01]  /*83e0*/  STL [R1+0x274], R11 ;  /* 0x0002740b01007387 */ /* 0x0003e20000100800 */
[----:B--2---:R-:W-:Y:S01]  /*83f0*/  IMAD.X R4, R40, 0x1, R29, P4 ;  /* 0x0000000128047824 */ /* 0x004fe200020e061d */
[----:B------:R-:W-:-:S04]  /*8400*/  IADD3 R24, P4, R71, R55, RZ ;  /* 0x0000003747187210 */ /* 0x000fc80007f9e0ff */
[----:B------:R2:W-:Y:S01]  /*8410*/  STL [R1+0x278], R4 ;  /* 0x0002780401007387 */ /* 0x0005e20000100800 */
[----:B-1----:R-:W-:Y:S01]  /*8420*/  IMAD.X R11, R40, 0x1, R53, P5 ;  /* 0x00000001280b7824 */ /* 0x002fe200028e0635 */
[----:B------:R-:W-:Y:S02]  /*8430*/  SHF.R.S32.HI R41, RZ, 0x1f, R44 ;  /* 0x0000001fff297819 */ /* 0x000fe4000001142c */
[----:B------:R-:W-:Y:S01]  /*8440*/  STL [R1+0x26c], R24 ;  /* 0x00026c1801007387 */ /* 0x000fe20000100800 */
[----:B--2---:R-:W-:-:S03]  /*8450*/  IADD3 R4, P5, R71, R10, RZ ;  /* 0x0000000a47047210 */ /* 0x004fc60007fbe0ff */
[----:B------:R1:W-:Y:S01]  /*8460*/  STL [R1+0x270], R11 ;  /* 0x0002700b01007387 */ /* 0x0003e20000100800 */
[----:B------:R-:W-:-:S03]  /*8470*/  SHF.L.U64.HI R41, R44, 0x2, R41 ;  /* 0x000000022c297819 */ /* 0x000fc60000010229 */
[----:B------:R2:W-:Y:S01]  /*8480*/  STL [R1+0x264], R4 ;  /* 0x0002640401007387 */ /* 0x0005e20000100800 */
[----:B-1----:R-:W-:Y:S01]  /*8490*/  IMAD.X R11, R40, 0x1, R39, P4 ;  /* 0x00000001280b7824 */ /* 0x002fe200020e0627 */
        /* <DEDUP_REMOVED lines=12> */
[----:B------:R-:W-:Y:S02]  /*8560*/  SHF.L.U64.HI R51, R42, 0x2, R51 ;  /* 0x000000022a337819 */ /* 0x000fe40000010233 */
[----:B------:R-:W-:Y:S01]  /*8570*/  STL [R1+0x24c], R24 ;  /* 0x00024c1801007387 */ /* 0x000fe20000100800 */
[----:B------:R-:W-:Y:S02]  /*8580*/  SHF.R.S32.HI R42, RZ, 0x1f, R45 ;  /* 0x0000001fff2a7819 */ /* 0x000fe4000001142d */
[----:B--2---:R-:W-:Y:S01]  /*8590*/  IADD3 R4, P5, R72, R10, RZ ;  /* 0x0000000a48047210 */ /* 0x004fe20007fbe0ff */
[----:B------:R1:W-:Y:S01]  /*85a0*/  STL [R1+0x250], R11 ;  /* 0x0002500b01007387 */ /* 0x0003e20000100800 */
[----:B------:R-:W-:-:S03]  /*85b0*/  SHF.L.U64.HI R42, R45, 0x2, R42 ;  /* 0x000000022d2a7819 */ /* 0x000fc6000001022a */
        /* <DEDUP_REMOVED lines=10> */
[C---:B------:R-:W-:Y:S02]  /*8660*/  IADD3 R24, P4, R73.reuse, R55, RZ ;  /* 0x0000003749187210 */ /* 0x040fe40007f9e0ff */
[----:B------:R-:W-:Y:S02]  /*8670*/  SHF.L.U32 R74, R46, 0x2, RZ ;  /* 0x000000022e4a7819 */ /* 0x000fe400000006ff */
        /* <DEDUP_REMOVED lines=39> */
[----:B-1----:R-:W-:-:S03]  /*88f0*/  IMAD.X R11, R44, 0x1, R53, P5 ;  /* 0x000000012c0b7824 */ /* 0x002fc600028e0635 */
[----:B------:R-:W-:Y:S01]  /*8900*/  STL [R1+0x1ec], R24 ;  /* 0x0001ec1801007387 */ /* 0x000fe20000100800 */
[----:B------:R-:W-:Y:S02]  /*8910*/  SHF.R.S32.HI R45, RZ, 0x1f, R49 ;  /* 0x0000001fff2d7819 */ /* 0x000fe40000011431 */
[----:B--2---:R-:W-:Y:S01]  /*8920*/  IADD3 R4, P5, R75, R10, RZ ;  /* 0x0000000a4b047210 */ /* 0x004fe20007fbe0ff */
        /* <DEDUP_REMOVED lines=12> */
[----:B--2---:R-:W-:Y:S02]  /*89f0*/  IADD3.X R4, R45, R29, RZ, P4, !PT ;  /* 0x0000001d2d047210 */ /* 0x004fe400027fe4ff */
[----:B------:R-:W-:-:S03]  /*8a00*/  IADD3 R24, P4, R76, R55, RZ ;  /* 0x000000374c187210 */ /* 0x000fc60007f9e0ff */
        /* <DEDUP_REMOVED lines=33> */
[----:B-1----:R-:W-:Y:S02]  /*8c20*/  IADD3 R11, P5, R80, R85, RZ ;  /* 0x00000055500b7210 */ /* 0x002fe40007fbe0ff */
[----:B----4-:R-:W-:-:S02]  /*8c30*/  SHF.R.S32.HI R49, RZ, 0x1f, R87 ;  /* 0x0000001fff317819 */ /* 0x010fc40000011457 */
[----:B------:R-:W-:Y:S01]  /*8c40*/  SHF.R.S32.HI R50, RZ, 0x1f, R48 ;  /* 0x0000001fff327819 */ /* 0x000fe20000011430 */
[----:B------:R1:W-:Y:S01]  /*8c50*/  STL [R1+0x194], R11 ;  /* 0x0001940b01007387 */ /* 0x0003e20000100800 */
[----:B--2---:R-:W-:Y:S01]  /*8c60*/  IMAD.X R4, R47, 0x1, R29, P4 ;  /* 0x000000012f047824 */ /* 0x004fe200020e061d */
[----:B------:R-:W-:Y:S01]  /*8c70*/  IADD3 R24, P4, R80, R55, RZ ;  /* 0x0000003750187210 */ /* 0x000fe20007f9e0ff */
[----:B------:R-:W-:Y:S01]  /*8c80*/  IMAD.SHL.U32 R82, R119, 0x4, RZ ;  /* 0x0000000477527824 */ /* 0x000fe200078e00ff */
[----:B------:R-:W-:Y:S02]  /*8c90*/  SHF.L.U64.HI R49, R87, 0x2, R49 ;  /* 0x0000000257317819 */ /* 0x000fe40000010231 */
[----:B------:R2:W-:Y:S01]  /*8ca0*/  STL [R1+0x198], R4 ;  /* 0x0001980401007387 */ /* 0x0005e20000100800 */
[----:B-1----:R-:W-:Y:S01]  /*8cb0*/  IMAD.X R11, R47, 0x1, R53, P5 ;  /* 0x000000012f0b7824 */ /* 0x002fe200028e0635 */
[C---:B------:R-:W-:Y:S01]  /*8cc0*/  SHF.L.U64.HI R50, R48.reuse, 0x2, R50 ;  /* 0x0000000230327819 */ /* 0x040fe20000010232 */
[----:B------:R-:W-:Y:S01]  /*8cd0*/  IMAD.SHL.U32 R84, R87, 0x4, RZ ;  /* 0x0000000457547824 */ /* 0x000fe200078e00ff */
[----:B------:R-:W-:Y:S01]  /*8ce0*/  STL [R1+0x18c], R24 ;  /* 0x00018c1801007387 */ /* 0x000fe20000100800 */
[----:B------:R-:W-:Y:S01]  /*8cf0*/  IMAD.SHL.U32 R87, R48, 0x4, RZ ;  /* 0x0000000430577824 */ /* 0x000fe200078e00ff */
[----:B------:R-:W-:-:S02]  /*8d00*/  SHF.R.S32.HI R48, RZ, 0x1f, R119 ;  /* 0x0000001fff307819 */ /* 0x000fc40000011477 */
[----:B--2---:R-:W-:Y:S01]  /*8d10*/  IADD3 R4, P5, R80, R10, RZ ;  /* 0x0000000a50047210 */ /* 0x004fe20007fbe0ff */
        /* <DEDUP_REMOVED lines=42> */
[----:B--2---:R-:W-:-:S04]  /*8fc0*/  IMAD.X R4, R50, 0x1, R29, P4 ;  /* 0x0000000132047824 */ /* 0x004fc800020e061d */
[----:B------:R-:W-:Y:S01]  /*8fd0*/  STL [R1+0x134], R11 ;  /* 0x0001340b01007387 */ /* 0x000fe20000100800 */
[----:B------:R-:W-:-:S03]  /*8fe0*/  IADD3 R24, P4, R87, R55, RZ ;  /* 0x0000003757187210 */ /* 0x000fc60007f9e0ff */
[----:B------:R1:W-:Y:S01]  /*8ff0*/  STL [R1+0x138], R4 ;  /* 0x0001380401007387 */ /* 0x0003e20000100800 */
[----:B------:R-:W-:-:S03]  /*9000*/  SHF.R.S32.HI R54, RZ, 0x1f, R9 ;  /* 0x0000001fff367819 */ /* 0x000fc60000011409 */
[----:B------:R2:W-:Y:S01]  /*9010*/  STL [R1+0x12c], R24 ;  /* 0x00012c1801007387 */ /* 0x0005e20000100800 */
[C---:B-1----:R-:W-:Y:S01]  /*9020*/  IMAD.X R4, R50.reuse, 0x1, R53, P5 ;  /* 0x0000000132047824 */ /* 0x042fe200028e0635 */
[----:B------:R-:W-:Y:S01]  /*9030*/  IADD3 R11, P5, R87, R10, RZ ;  /* 0x0000000a570b7210 */ /* 0x000fe20007fbe0ff */
[----:B--2---:R-:W-:-:S03]  /*9040*/  IMAD.X R24, R50, 0x1, R39, P4 ;  /* 0x0000000132187824 */ /* 0x004fc600020e0627 */
[----:B------:R1:W-:Y:S01]  /*9050*/  STL [R1+0x130], R4 ;  /* 0x0001300401007387 */ /* 0x0003e20000100800 */
[----:B------:R-:W-:Y:S01]  /*9060*/  SHF.L.U64.HI R10, R9, 0x2, R54 ;  /* 0x00000002090a7819 */ /* 0x000fe20000010236 */
[----:B------:R-:W-:Y:S02]  /*9070*/  IMAD.X R10, R51, 0x1, R29, P3 ;  /* 0x00000001330a7824 */ /* 0x000fe400018e061d */
[----:B------:R2:W-:Y:S01]  /*9080*/  STL [R1+0x124], R11 ;  /* 0x0001240b01007387 */ /* 0x0005e20000100800 */
[----:B-1----:R-:W-:-:S03]  /*9090*/  SHF.R.S32.HI R4, RZ, 0x5, R86 ;  /* 0x00000005ff047819 */ /* 0x002fc60000011456 */
[----:B------:R1:W-:Y:S01]  /*90a0*/  STL [R1+0x128], R24 ;  /* 0x0001281801007387 */ /* 0x0003e20000100800 */
[----:B--2---:R-:W-:-:S03]  /*90b0*/  IMAD.X R11, R50, 0x1, R52, P5 ;  /* 0x00000001320b7824 */ /* 0x004fc600028e0634 */
[----:B------:R2:W-:Y:S04]  /*90c0*/  STL [R1+0xfc], R4 ;  /* 0x0000fc0401007387 */ /* 0x0005e80000100800 */
[----:B------:R3:W-:Y:S01]  /*90d0*/  STL [R1+0x120], R11 ;  /* 0x0001200b01007387 */ /* 0x0007e20000100800 */
[----:B-1----:R-:W-:-:S03]  /*90e0*/  IMAD.X R24, R51, 0x1, R53, P2 ;  /* 0x0000000133187824 */ /* 0x002fc600010e0635 */
[----:B------:R1:W-:Y:S01]  /*90f0*/  STL [R1+0x118], R10 ;  /* 0x0001180a01007387 */ /* 0x0003e20000100800 */
[----:B--2---:R-:W-:Y:S01]  /*9100*/  IADD3 R4, R4, -0x2, RZ ;  /* 0xfffffffe04047810 */ /* 0x004fe20007ffe0ff */
[C---:B---3--:R-:W-:Y:S02]  /*9110*/  IMAD.X R11, R51.reuse, 0x1, R39, P1 ;  /* 0x00000001330b7824 */ /* 0x048fe400008e0627 */
[----:B------:R2:W-:Y:S01]  /*9120*/  STL [R1+0x110], R24 ;  /* 0x0001101801007387 */ /* 0x0005e20000100800 */
[----:B-1----:R-:W-:-:S03]  /*9130*/  IMAD.X R10, R51, 0x1, R52, P0 ;  /* 0x00000001330a7824 */ /* 0x002fc600000e0634 */
[----:B------:R1:W-:Y:S04]  /*9140*/  STL [R1+0x108], R11 ;  /* 0x0001080b01007387 */ /* 0x0003e80000100800 */
[----:B------:R1:W-:Y:S04]  /*9150*/  STL [R1+0x100], R10 ;  /* 0x0001000a01007387 */ /* 0x0003e80000100800 */
[----:B------:R1:W-:Y:S01]  /*9160*/  STL [R1+0x4f4], R4 ;  /* 0x0004f40401007387 */ /* 0x0003e20000100800 */
[----:B------:R-:W-:Y:S01]  /*9170*/  SHF.L.U32 R8, R8, 0x2, RZ ;  /* 0x0000000208087819 */ /* 0x000fe200000006ff */
[----:B------:R-:W-:Y:S01]  /*9180*/  IMAD.MOV.U32 R18, RZ, RZ, RZ ;  /* 0x000000ffff127224 */ /* 0x000fe200078e00ff */
        /* <DEDUP_REMOVED lines=96> */
[----:B--2---:R-:W-:-:S02]  /*9790*/  CS2R R24, SRZ ;  /* 0x0000000000187805 */ /* 0x004fc4000001ff00 */
        /* <DEDUP_REMOVED lines=15> */
[----:B------:R-:W-:Y:S01]  /*9890*/  UMOV UR14, 0x1 ;  /* 0x00000001000e7882 */ /* 0x000fe20000000000 */
[----:B-1----:R-:W-:-:S05]  /*98a0*/  UMOV UR13, 0xffffffff ;  /* 0xffffffff000d7882 */ /* 0x002fca0000000000 */
.L_x_1:
[----:B------:R-:W-:Y:S01]  /*98b0*/  STL.64 [R1+0x5d0], R54 ;  /* 0x0005d03601007387 */ /* 0x000fe20000100a00 */
[----:B------:R-:W-:Y:S01]  /*98c0*/  UIADD3 UR13, UR13, 0x1, URZ ;  /* 0x000000010d0d7890 */ /* 0x000fe2000fffe03f */
[----:B------:R-:W-:-:S04]  /*98d0*/  DEPBAR.LE SB0, 0x2 ;  /* 0x000080800000791a */ /* 0x000fc80000000000 */
[----:B------:R-:W-:Y:S04]  /*98e0*/  STL.64 [R1+0x5c8], R52 ;  /* 0x0005c83401007387 */ /* 0x000fe80000100a00 */
        /* <DEDUP_REMOVED lines=13> */
[----:B------:R1:W-:Y:S04]  /*99c0*/  STL.64 [R1+0x558], R24 ;  /* 0x0005581801007387 */ /* 0x0003e80000100a00 */
[----:B-1----:R-:W2:Y:S04]  /*99d0*/  LDL.LU.64 R24, [R1] ;  /* 0x0000000001187983 */ /* 0x002ea80000300a00 */
[----:B------:R-:W2:Y:S04]  /*99e0*/  LDL.LU.64 R26, [R1+0x8] ;  /* 0x00000800011a7983 */ /* 0x000ea80000300a00 */
        /* <DEDUP_REMOVED lines=13> */
[----:B------:R-:W2:Y:S01]  /*9ac0*/  LDL.LU.64 R54, [R1+0x78] ;  /* 0x0000780001367983 */ /* 0x000ea20000300a00 */
[----:B------:R-:W-:Y:S01]  /*9ad0*/  UISETP.GT.AND UP0, UPT, UR13, 0x2, UPT ;  /* 0x000000020d00788c */ /* 0x000fe2000bf04270 */
[----:B------:R-:W-:Y:S01]  /*9ae0*/  UMOV UR7, 0x40000040 ;  /* 0x4000004000077882 */ /* 0x000fe20000000000 */
[----:B------:R-:W-:Y:S02]  /*9af0*/  BAR.SYNC.DEFER_BLOCKING 0x0 ;  /* 0x0000000000007b1d */ /* 0x000fe40000010000 */
[----:B------:R-:W-:-:S04]  /*9b00*/  USEL UR13, UR13, URZ, !UP0 ;  /* 0x0000003f0d0d7287 */ /* 0x000fc8000c000000 */
[----:B------:R-:W-:Y:S02]  /*9b10*/  ULEA UR5, UR13, UR12, 0xd ;  /* 0x0000000c0d057291 */ /* 0x000fe4000f8e683f */
[----:B------:R-:W-:Y:S01]  /*9b20*/  ULEA UR4, UR13, UR12, 0x10 ;  /* 0x0000000c0d047291 */ /* 0x000fe2000f8e803f */
[----:B------:R-:W-:Y:S01]  /*9b30*/  STL [R1+0x524], R9 ;  /* 0x0005240901007387 */ /* 0x000fe20000100800 */
[----:B------:R-:W-:Y:S02]  /*9b40*/  UIADD3 UR5, UR5, 0x30000, URZ ;  /* 0x0003000005057890 */ /* 0x000fe4000fffe03f */
[----:B------:R-:W-:Y:S01]  /*9b50*/  USHF.R.U32.HI UR4, URZ, 0x4, UR4 ;  /* 0x000000043f047899 */ /* 0x000fe20008011604 */
[----:B-----5:R-:W-:Y:S01]  /*9b60*/  STL [R1+0x50c], R17 ;  /* 0x00050c1101007387 */ /* 0x020fe20000100800 */
[----:B------:R-:W-:Y:S02]  /*9b70*/  USHF.R.U32.HI UR5, URZ, 0x4, UR5 ;  /* 0x000000043f057899 */ /* 0x000fe40008011605 */
[----:B------:R-:W-:Y:S01]  /*9b80*/  USGXT.U32 UR4, UR4, 0xe ;  /* 0x0000000e0404789a */ /* 0x000fe20008000000 */
[----:B------:R-:W-:Y:S01]  /*9b90*/  STL [R1+0x508], R16 ;  /* 0x0005081001007387 */ /* 0x000fe20000100800 */
[----:B------:R-:W-:-:S02]  /*9ba0*/  USGXT.U32 UR6, UR5, 0xe ;  /* 0x0000000e0506789a */ /* 0x000fc40008000000 */
[----:B------:R-:W-:Y:S01]  /*9bb0*/  UIADD3 UR8, UP0, UR4, 0x2, URZ ;  /* 0x0000000204087890 */ /* 0x000fe2000ff1e03f */
[----:B------:R-:W-:Y:S01]  /*9bc0*/  STL [R1+0x504], R15 ;  /* 0x0005040f01007387 */ /* 0x000fe20000100800 */
[----:B------:R-:W-:Y:S01]  /*9bd0*/  UMOV UR5, 0x40000040 ;  /* 0x4000004000057882 */ /* 0x000fe20000000000 */
[----:B------:R-:W-:Y:S02]  /*9be0*/  UIADD3 UR10, UP1, UR6, 0x2, URZ ;  /* 0x00000002060a7890 */ /* 0x000fe4000ff3e03f */
[----:B------:R-:W-:Y:S04]  /*9bf0*/  STL [R1+0x500], R14 ;  /* 0x0005000e01007387 */ /* 0x000fe80000100800 */
[----:B------:R-:W-:Y:S01]  /*9c00*/  STL [R1+0x4fc], R13 ;  /* 0x0004fc0d01007387 */ /* 0x000fe20000100800 */
[----:B--2---:R-:W-:-:S06]  /*9c10*/  WARPGROUP.ARRIVE ;  /* 0x00000000000079c5 */ /* 0x004fcc0000000000 */
[----:B------:R-:W-:Y:S01]  /*9c20*/  HGMMA.64x64x8.F32.TF32 R24, gdesc[UR4], R24, gsb0 ;  /* 0x04e00000041879f0 */ /* 0x000fe20008002818 */
[----:B------:R-:W-:Y:S01]  /*9c30*/  UMOV UR4, URZ ;  /* 0x0000003f00047c82 */ /* 0x000fe20008000000 */
[----:B------:R-:W-:Y:S01]  /*9c40*/  UMOV UR5, URZ ;  /* 0x0000003f00057c82 */ /* 0x000fe20008000000 */
[----:B------:R-:W-:Y:S02]  /*9c50*/  UIADD3.X UR9, UR4, 0x40000040, URZ, UP0, !UPT ;  /* 0x4000004004097890 */ /* 0x000fe400087fe43f */
[----:B------:R-:W-:Y:S02]  /*9c60*/  UIADD3.X UR11, UR5, 0x40000040, URZ, UP1, !UPT ;  /* 0x40000040050b7890 */ /* 0x000fe40008ffe43f */
[----:B------:R-:W-:Y:S02]  /*9c70*/  UIADD3.64 UR24, UR8, 0x2, URZ ;  /* 0x0000000208187897 */ /* 0x000fe4000fffe03f */
[----:B------:R-:W-:Y:S02]  /*9c80*/  UIADD3.64 UR26, UR10, 0x2, URZ ;  /* 0x000000020a1a7897 */ /* 0x000fe4000fffe03f */
[----:B------:R-:W-:-:S02]  /*9c90*/  UIADD3.64 UR20, UR8, 0x4, URZ ;  /* 0x0000000408147897 */ /* 0x000fc4000fffe03f */
[----:B------:R-:W-:Y:S02]  /*9ca0*/  UIADD3.64 UR22, UR10, 0x4, URZ ;  /* 0x000000040a167897 */ /* 0x000fe4000fffe03f */
[----:B------:R-:W-:Y:S01]  /*9cb0*/  UIADD3.64 UR4, UR8, 0x1fe, URZ ;  /* 0x000001fe08047897 */ /* 0x000fe2000fffe03f */
[----:B------:R-:W-:Y:S02]  /*9cc0*/  WARPGROUP.DEPBAR.LE gsb0, 0x0 ;  /* 0x00008000000079c5 */ /* 0x000fe40000010000 */
[----:B------:R-:W-:-:S06]  /*9cd0*/  WARPGROUP.ARRIVE ;  /* 0x00000000000079c5 */ /* 0x000fcc0000000000 */
[----:B------:R-:W-:Y:S03]  /*9ce0*/  HGMMA.64x64x8.F32.TF32 R24, gdesc[UR8], R24, gsb0 ;  /* 0x04e00000081879f0 */ /* 0x000fe60008002818 */
[----:B------:R-:W-:Y:S02]  /*9cf0*/  WARPGROUP.DEPBAR.LE gsb0, 0x0 ;  /* 0x00008000000079c5 */ /* 0x000fe40000010000 */
[----:B------:R-:W-:-:S06]  /*9d00*/  WARPGROUP.ARRIVE ;  /* 0x00000000000079c5 */ /* 0x000fcc0000000000 */
[----:B------:R-:W-:Y:S03]  /*9d10*/  HGMMA.64x64x8.F32.TF32 R24, gdesc[UR24], R24, gsb0 ;  /* 0x04e00000181879f0 */ /* 0x000fe60008002818 */
[----:B------:R-:W-:Y:S02]  /*9d20*/  WARPGROUP.DEPBAR.LE gsb0, 0x0 ;  /* 0x00008000000079c5 */ /* 0x000fe40000010000 */
[----:B------:R-:W-:-:S06]  /*9d30*/  WARPGROUP.ARRIVE ;  /* 0x00000000000079c5 */ /* 0x000fcc0000000000 */
[----:B------:R-:W-:Y:S03]  /*9d40*/  HGMMA.64x64x8.F32.TF32 R24, gdesc[UR20], R24, gsb0 ;  /* 0x04e00000141879f0 */ /* 0x000fe60008002818 */
[----:B------:R-:W-:Y:S02]  /*9d50*/  WARPGROUP.DEPBAR.LE gsb0, 0x0 ;  /* 0x00008000000079c5 */ /* 0x000fe40000010000 */
[----:B------:R-:W-:Y:S01]  /*9d60*/  WARPGROUP.ARRIVE ;  /* 0x00000000000079c5 */ /* 0x000fe20000000000 */
[----:B------:R-:W-:Y:S01]  /*9d70*/  UIADD3.64 UR28, UR8, 0x200, URZ ;  /* 0x00000200081c7897 */ /* 0x000fe2000fffe03f */
[----:B------:R-:W-:Y:S04]  /*9d80*/  STL.64 [R1], R24 ;  /* 0x0000001801007387 */ /* 0x000fe80000100a00 */
[----:B------:R-:W-:Y:S01]  /*9d90*/  HGMMA.64x64x8.F32.TF32 R216, gdesc[UR4], R216, gsb0 ;  /* 0x04e0000004d879f0 */ /* 0x000fe200080028d8 */
[----:B------:R-:W-:Y:S01]  /*9da0*/  UMOV UR30, UR10 ;  /* 0x0000000a001e7c82 */ /* 0x000fe20008000000 */
[----:B------:R-:W-:Y:S01]  /*9db0*/  UMOV UR31, UR11 ;  /* 0x0000000b001f7c82 */ /* 0x000fe20008000000 */
[----:B------:R-:W-:Y:S01]  /*9dc0*/  UIADD3.64 UR24, UR8, 0x202, URZ ;  /* 0x0000020208187897 */ /* 0x000fe2000fffe03f */
[----:B------:R-:W-:Y:S01]  /*9dd0*/  STL.64 [R1+0x8], R26 ;  /* 0x0000081a01007387 */ /* 0x000fe20000100a00 */
[----:B------:R-:W-:-:S02]  /*9de0*/  UIADD3.64 UR20, UR8, 0x204, URZ ;  /* 0x0000020408147897 */ /* 0x000fc4000fffe03f */
[----:B------:R-:W-:Y:S01]  /*9df0*/  UIADD3.64 UR4, UR8, 0x3fe, URZ ;  /* 0x000003fe08047897 */ /* 0x000fe2000fffe03f */
        /* <DEDUP_REMOVED lines=14> */
[----:B-1----:R-:W2:Y:S01]  /*9ee0*/  LDL.LU.64 R54, [R1+0x5d0] ;  /* 0x0005d00001367983 */ /* 0x002ea20000300a00 */
[----:B------:R-:W-:-:S02]  /*9ef0*/  WARPGROUP.DEPBAR.LE gsb0, 0x0 ;  /* 0x00008000000079c5 */ /* 0x000fc40000010000 */
[----:B------:R-:W-:Y:S01]  /*9f00*/  WARPGROUP.ARRIVE ;  /* 0x00000000000079c5 */ /* 0x000fe20000000000 */
[----:B------:R-:W2:Y:S04]  /*9f10*/  LDL.LU.64 R52, [R1+0x5c8] ;  /* 0x0005c80001347983 */ /* 0x000ea80000300a00 */
[----:B------:R-:W2:Y:S01]  /*9f20*/  LDL.LU.64 R50, [R1+0x5c0] ;  /* 0x0005c00001327983 */ /* 0x000ea20000300a00 */
[----:B------:R-:W-:Y:S03]  /*9f30*/  HGMMA.64x64x8.F32.TF32 R216, gdesc[UR28], R216, gsb0 ;  /* 0x04e000001cd879f0 */ /* 0x000fe600080028d8 */
[----:B------:R-:W2:Y:S01]  /*9f40*/  LDL.LU.64 R48, [R1+0x5b8] ;  /* 0x0005b80001307983 */ /* 0x000ea20000300a00 */
[----:B------:R-:W-:Y:S01]  /*9f50*/  UIADD3.64 UR28, UR8, 0x400, URZ ;  /* 0x00000400081c7897 */ /* 0x000fe2000fffe03f */
[----:B------:R-:W-:Y:S01]  /*9f60*/  UMOV UR30, UR10 ;  /* 0x0000000a001e7c82 */ /* 0x000fe20008000000 */
[----:B------:R-:W-:Y:S01]  /*9f70*/  UMOV UR31, UR11 ;  /* 0x0000000b001f7c82 */ /* 0x000fe20008000000 */
        /* <DEDUP_REMOVED lines=12> */
[----:B------:R-:W3:Y:S04]  /*a040*/  LDL R4, [R1+0x4f4] ;  /* 0x0004f40001047983 */ /* 0x000ee80000100800 */
[----:B------:R-:W4:Y:S04]  /*a050*/  LDL R10, [R1+0xe4] ;  /* 0x0000e400010a7983 */ /* 0x000f280000100800 */
[----:B------:R-:W2:Y:S04]  /*a060*/  LDL R14, [R1+0xe8] ;  /* 0x0000e800010e7983 */ /* 0x000ea80000100800 */
[----:B------:R-:W2:Y:S04]  /*a070*/  LDL R17, [R1+0xdc] ;  /* 0x0000dc0001117983 */ /* 0x000ea80000100800 */
[----:B------:R-:W2:Y:S01]  /*a080*/  LDL R13, [R1+0xf0] ;  /* 0x0000f000010d7983 */ /* 0x000ea20000100800 */
[----:B------:R-:W-:-:S02]  /*a090*/  WARPGROUP.DEPBAR.LE gsb0, 0x0 ;  /* 0x00008000000079c5 */ /* 0x000fc40000010000 */
        /* <DEDUP_REMOVED lines=8> */
[----:B------:R1:W-:Y:S04]  /*a120*/  STL [R1+0x550], R232 ;  /* 0x000550e801007387 */ /* 0x0003e80000100800 */
[----:B------:R-:W-:Y:S01]  /*a130*/  HGMMA.64x64x8.F32.TF32 R184, gdesc[UR4], R184, gsb0 ;  /* 0x04e0000004b879f0 */ /* 0x000fe200080028b8 */
[----:B------:R-:W-:Y:S01]  /*a140*/  UIADD3.64 UR20, UR8, 0x404, URZ ;  /* 0x0000040408147897 */ /* 0x000fe2000fffe03f */
[----:B-1----:R-:W2:Y:S01]  /*a150*/  LDL R232, [R1+0xec] ;  /* 0x0000ec0001e87983 */ /* 0x002ea20000100800 */
[----:B------:R-:W-:-:S03]  /*a160*/  UIADD3.64 UR4, UR8, 0x5fe, URZ ;  /* 0x000005fe08047897 */ /* 0x000fc6000fffe03f */
[----:B------:R-:W-:Y:S04]  /*a170*/  STL [R1+0x54c], R233 ;  /* 0x00054ce901007387 */ /* 0x000fe80000100800 */
[----:B------:R-:W-:Y:S04]  /*a180*/  STL [R1+0x548], R234 ;  /* 0x000548ea01007387 */ /* 0x000fe80000100800 */
[----:B------:R-:W-:Y:S04]  /*a190*/  STL [R1+0x544], R235 ;  /* 0x000544eb01007387 */ /* 0x000fe80000100800 */
[----:B------:R-:W-:Y:S04]  /*a1a0*/  STL [R1+0x540], R236 ;  /* 0x000540ec01007387 */ /* 0x000fe80000100800 */
[----:B------:R1:W-:Y:S04]  /*a1b0*/  STL [R1+0x53c], R237 ;  /* 0x00053ced01007387 */ /* 0x0003e80000100800 */
[----:B-1----:R-:W2:Y:S01]  /*a1c0*/  LDL R237, [R1+0xe0] ;  /* 0x0000e00001ed7983 */ /* 0x002ea20000100800 */
[----:B------:R-:W-:Y:S01]  /*a1d0*/  ISETP.GT.AND P1, PT, R3, RZ, PT ;  /* 0x000000ff0300720c */ /* 0x000fe20003f24270 */
[----:B------:R-:W-:-:S02]  /*a1e0*/  UIADD3 UR14, UR14, 0x1, URZ ;  /* 0x000000010e0e7890 */ /* 0x000fc4000fffe03f */
[----:B------:R-:W-:Y:S04]  /*a1f0*/  STL [R1+0x538], R238 ;  /* 0x000538ee01007387 */ /* 0x000fe80000100800 */
[----:B------:R1:W-:Y:S04]  /*a200*/  STL [R1+0x534], R239 ;  /* 0x000534ef01007387 */ /* 0x0003e80000100800 */
[----:B------:R-:W-:Y:S04]  /*a210*/  STL [R1+0x530], R240 ;  /* 0x000530f001007387 */ /* 0x000fe80000100800 */
[----:B------:R1:W-:Y:S04]  /*a220*/  STL [R1+0x52c], R241 ;  /* 0x00052cf101007387 */ /* 0x0003e80000100800 */
[----:B------:R-:W-:Y:S04]  /*a230*/  STL [R1+0x528], R242 ;  /* 0x000528f201007387 */ /* 0x000fe80000100800 */
[----:B------:R-:W-:Y:S04]  /*a240*/  STL [R1+0x520], R243 ;  /* 0x000520f301007387 */ /* 0x000fe80000100800 */
[----:B------:R-:W-:Y:S04]  /*a250*/  STL [R1+0x51c], R244 ;  /* 0x00051cf401007387 */ /* 0x000fe80000100800 */
[----:B------:R2:W-:Y:S04]  /*a260*/  STL [R1+0x518], R245 ;  /* 0x000518f501007387 */ /* 0x0005e80000100800 */
[----:B------:R2:W-:Y:S01]  /*a270*/  STL [R1+0x514], R246 ;  /* 0x000514f601007387 */ /* 0x0005e20000100800 */
[----:B------:R-:W-:-:S02]  /*a280*/  WARPGROUP.DEPBAR.LE gsb0, 0x0 ;  /* 0x00008000000079c5 */ /* 0x000fc40000010000 */
[----:B------:R-:W-:Y:S01]  /*a290*/  WARPGROUP.ARRIVE ;  /* 0x00000000000079c5 */ /* 0x000fe20000000000 */
[----:B------:R2:W-:Y:S04]  /*a2a0*/  STL [R1+0x510], R247 ;  /* 0x000510f701007387 */ /* 0x0005e80000100800 */
[----:B------:R-:W2:Y:S01]  /*a2b0*/  LDL R236, [R1+0xd8] ;  /* 0x0000d80001ec7983 */ /* 0x000ea20000100800 */
[----:B------:R-:W-:Y:S01]  /*a2c0*/  HGMMA.64x64x8.F32.TF32 R184, gdesc[UR28], R184, gsb0 ;  /* 0x04e000001cb879f0 */ /* 0x000fe200080028b8 */
[----:B------:R-:W-:Y:S01]  /*a2d0*/  UIADD3.64 UR28, UR8, 0x600, URZ ;  /* 0x00000600081c7897 */ /* 0x000fe2000fffe03f */
[----:B------:R-:W-:Y:S01]  /*a2e0*/  UMOV UR30, UR10 ;  /* 0x0000000a001e7c82 */ /* 0x000fe20008000000 */
[----:B------:R-:W-:Y:S01]  /*a2f0*/  UMOV UR31, UR11 ;  /* 0x0000000b001f7c82 */ /* 0x000fe20008000000 */
[----:B------:R-:W2:Y:S04]  /*a300*/  LDL R9, [R1+0xf4] ;  /* 0x0000f40001097983 */ /* 0x000ea80000100800 */
[----:B------:R-:W2:Y:S04]  /*a310*/  LDL R235, [R1+0x104] ;  /* 0x0001040001eb7983 */ /* 0x000ea80000100800 */
[----:B------:R-:W2:Y:S01]  /*a320*/  LDL R15, [R1+0x100] ;  /* 0x00010000010f7983 */ /* 0x000ea20000100800 */
[----:B------:R-:W-:-:S03]  /*a330*/  UISETP.GT.AND UP0, UPT, UR14, 0x2, UPT ;  /* 0x000000020e00788c */ /* 0x000fc6000bf04270 */
[----:B------:R-:W2:Y:S01]  /*a340*/  LDL R234, [R1+0x10c] ;  /* 0x00010c0001ea7983 */ /* 0x000ea20000100800 */
[----:B---3--:R-:W-:-:S03]  /*a350*/  ISETP.GE.AND P0, PT, R18, R4, PT ;  /* 0x000000041200720c */ /* 0x008fc60003f06270 */
[----:B------:R-:W3:Y:S01]  /*a360*/  LDL R233, [R1+0x108] ;  /* 0x0001080001e97983 */ /* 0x000ee20000100800 */
[----:B----4-:R-:W-:-:S03]  /*a370*/  IADD3 R10, P2, R2, R10, RZ ;  /* 0x0000000a020a7210 */ /* 0x010fc60007f5e0ff */
[----:B------:R-:W4:Y:S04]  /*a380*/  LDL R16, [R1+0x114] ;  /* 0x0001140001107983 */ /* 0x000f280000100800 */
[----:B-1----:R-:W4:Y:S04]  /*a390*/  LDL R239, [R1+0x12c] ;  /* 0x00012c0001ef7983 */ /* 0x002f280000100800 */
[----:B------:R-:W4:Y:S04]  /*a3a0*/  LDL R238, [R1+0x128] ;  /* 0x0001280001ee7983 */ /* 0x000f280000100800 */
[----:B------:R-:W4:Y:S04]  /*a3b0*/  LDL R241, [R1+0x4a4] ;  /* 0x0004a40001f17983 */ /* 0x000f280000100800 */
[----:B------:R-:W4:Y:S01]  /*a3c0*/  LDL R240, [R1+0x4a0] ;  /* 0x0004a00001f07983 */ /* 0x000f220000100800 */
[----:B------:R-:W-:-:S02]  /*a3d0*/  WARPGROUP.DEPBAR.LE gsb0, 0x0 ;  /* 0x00008000000079c5 */ /* 0x000fc40000010000 */
[----:B------:R-:W-:-:S06]  /*a3e0*/  WARPGROUP.ARRIVE ;  /* 0x00000000000079c5 */ /* 0x000fcc0000000000 */
[----:B------:R-:W-:Y:S01]  /*a3f0*/  HGMMA.64x64x8.F32.TF32 R184, gdesc[UR24], R184, gsb0 ;  /* 0x04e0000018b879f0 */ /* 0x000fe200080028b8 */
[----:B------:R-:W-:Y:S02]  /*a400*/  UIADD3.64 UR24, UR8, 0x602, URZ ;  /* 0x0000060208187897 */ /* 0x000fe4000fffe03f */
[----:B------:R-:W-:Y:S02]  /*a410*/  WARPGROUP.DEPBAR.LE gsb0, 0x0 ;  /* 0x00008000000079c5 */ /* 0x000fe40000010000 */
        /* <DEDUP_REMOVED lines=10> */
[----:B------:R-:W-:Y:S01]  /*a4c0*/  UIADD3.64 UR28, UR8, 0x800, URZ ;  /* 0x00000800081c7897 */ /* 0x000fe2000fffe03f */
[----:B------:R-:W-:Y:S01]  /*a4d0*/  UMOV UR30, UR10 ;  /* 0x0000000a001e7c82 */ /* 0x000fe20008000000 */
[----:B------:R-:W-:Y:S01]  /*a4e0*/  UMOV UR31, UR11 ;  /* 0x0000000b001f7c82 */ /* 0x000fe20008000000 */
        /* <DEDUP_REMOVED lines=50> */
[----:B------:R-:W-:Y:S03]  /*a810*/  HGMMA.64x64x8.F32.TF32 R56, gdesc[UR28], R56, gsb0 ;  /* 0x04e000001c3879f0 */ /* 0x000fe60008002838 */
        /* <DEDUP_REMOVED lines=8> */
[----:B--2---:R-:W-:-:S06]  /*a8a0*/  WARPGROUP.ARRIVE ;  /* 0x00000000000079c5 */ /* 0x004fcc0000000000 */
[----:B------:R-:W-:Y:S01]  /*a8b0*/  HGMMA.64x64x8.F32.TF32 R24, gdesc[UR4], R24, gsb0 ;  /* 0x04e00000041879f0 */ /* 0x000fe20008002818 */
[----:B------:R-:W-:Y:S01]  /*a8c0*/  UIADD3.64 UR4, UR8, 0xe00, URZ ;  /* 0x00000e0008047897 */ /* 0x000fe2000fffe03f */
[----:B------:R-:W-:Y:S01]  /*a8d0*/  UMOV UR6, UR10 ;  /* 0x0000000a00067c82 */ /* 0x000fe20008000000 */
[----:B------:R-:W-:Y:S01]  /*a8e0*/  UMOV UR7, UR11 ;  /* 0x0000000b00077c82 */ /* 0x000fe20008000000 */
[----:B------:R-:W-:Y:S02]  /*a8f0*/  WARPGROUP.DEPBAR.LE gsb0, 0x0 ;  /* 0x00008000000079c5 */ /* 0x000fe40000010000 */
[----:B------:R-:W-:-:S06]  /*a900*/  WARPGROUP.ARRIVE ;  /* 0x00000000000079c5 */ /* 0x000fcc0000000000 */
[----:B------:R-:W-:Y:S03]  /*a910*/  HGMMA.64x64x8.F32.TF32 R24, gdesc[UR4], R24, gsb0 ;  /* 0x04e00000041879f0 */ /* 0x000fe60008002818 */
        /* <DEDUP_REMOVED lines=9> */
[----:B------:R-:W-:Y:S01]  /*a9b0*/  SEL R4, RZ, 0x4, !P1 ;  /* 0x00000004ff047807 */ /* 0x000fe20004800000 */
[----:B------:R-:W-:-:S03]  /*a9c0*/  USEL UR14, UR14, URZ, !UP0 ;  /* 0x0000003f0e0e7287 */ /* 0x000fc6000c000000 */
[----:B------:R-:W-:Y:S01]  /*a9d0*/  SEL R4, R4, RZ, !P0 ;  /* 0x000000ff04047207 */ /* 0x000fe20004000000 */
[----:B------:R-:W-:-:S03]  /*a9e0*/  ULEA UR4, UR14, UR12, 0x10 ;  /* 0x0000000c0e047291 */ /* 0x000fc6000f8e803f */
[----:B------:R-:W-:Y:S01]  /*a9f0*/  ISETP.NE.U32.AND P1, PT, R4, RZ, PT ;  /* 0x000000ff0400720c */ /* 0x000fe20003f25070 */
[----:B------:R-:W-:Y:S02]  /*aa00*/  IMAD.X R11, R0, 0x1, R14, P2 ;  /* 0x00000001000b7824 */ /* 0x000fe400010e060e */
[----:B------:R-:W-:Y:S01]  /*aa10*/  VIADD R4, R12, UR4 ;  /* 0x000000040c047c36 */ /* 0x000fe20008000000 */
[----:B------:R-:W2:Y:S01]  /*aa20*/  LDL R14, [R1+0x110] ;  /* 0x00011000010e7983 */ /* 0x000ea20000100800 */
[----:B------:R-:W-:Y:S02]  /*aa30*/  WARPGROUP.DEPBAR.LE gsb0, 0x0 ;  /* 0x00008000000079c5 */ /* 0x000fe40000010000 */
[----:B------:R-:W-:Y:S06]  /*aa40*/  BAR.SYNC.DEFER_BLOCKING 0x0 ;  /* 0x0000000000007b1d */ /* 0x000fec0000010000 */
[----:B------:R-:W-:Y:S01]  /*aa50*/  @!PT LDS RZ, [RZ] ;  /* 0x00000000fffff984 */ /* 0x000fe20000000800 */
[----:B------:R-:W-:Y:S01]  /*aa60*/  @!PT LDS RZ, [RZ] ;  /* 0x00000000fffff984 */ /* 0x000fe20000000800 */
[----:B------:R-:W-:Y:S01]  /*aa70*/  @!PT LDS RZ, [RZ] ;  /* 0x00000000fffff984 */ /* 0x000fe20000000800 */
[----:B------:R1:W-:Y:S02]  /*aa80*/  LDGSTS.E [R4], desc[UR16][R10.64], P1 ;  /* 0x000000000a047fae */ /* 0x0003e40008921850 */
[----:B-1----:R-:W-:-:S02]  /*aa90*/  IADD3 R10, P2, R2, R237, RZ ;  /* 0x000000ed020a7210 */ /* 0x002fc40007f5e0ff */
[----:B------:R-:W2:Y:S03]  /*aaa0*/  LDL R237, [R1+0x134] ;  /* 0x0001340001ed7983 */ /* 0x000ea60000100800 */
[----:B------:R-:W-:Y:S02]  /*aab0*/  IMAD.X R11, R0, 0x1, R232, P2 ;  /* 0x00000001000b7824 */ /* 0x000fe400010e06e8 */
[----:B------:R-:W2:Y:S04]  /*aac0*/  LDL R232, [R1+0x11c] ;  /* 0x00011c0001e87983 */ /* 0x000ea80000100800 */
[----:B------:R1:W-:Y:S02]  /*aad0*/  LDGSTS.E [R4+0x4000], desc[UR16][R10.64], P1 ;  /* 0x040000000a047fae */ /* 0x0003e40008921850 */
[----:B-1----:R-:W-:-:S02]  /*aae0*/  IADD3 R10, P2, R2, R17, RZ ;  /* 0x00000011020a7210 */ /* 0x002fc40007f5e0ff */
[----:B------:R-:W2:Y:S03]  /*aaf0*/  LDL R17, [R1+0x118] ;  /* 0x0001180001117983 */ /* 0x000ea60000100800 */
[----:B------:R-:W-:Y:S01]  /*ab00*/  IMAD.X R11, R0, 0x1, R13, P2 ;  /* 0x00000001000b7824 */ /* 0x000fe200010e060d */
[----:B------:R-:W-:Y:S01]  /*ab10*/  ISETP.GT.AND P2, PT, R3, 0x1, PT ;  /* 0x000000010300780c */ /* 0x000fe20003f44270 */
[----:B------:R-:W2:Y:S04]  /*ab20*/  LDL R13, [R1+0x124] ;  /* 0x00012400010d7983 */ /* 0x000ea80000100800 */
[----:B------:R1:W-:Y:S02]  /*ab30*/  LDGSTS.E [R4+0x8000], desc[UR16][R10.64], P1 ;  /* 0x080000000a047fae */ /* 0x0003e40008921850 */
[----:B-1----:R-:W-:-:S04]  /*ab40*/  SEL R10, RZ, 0x4, !P2 ;  /* 0x00000004ff0a7807 */ /* 0x002fc80005000000 */
[----:B------:R-:W-:-:S04]  /*ab50*/  SEL R10, R10, RZ, !P0 ;  /* 0x000000ff0a0a7207 */ /* 0x000fc80004000000 */
[----:B------:R-:W-:Y:S02]  /*ab60*/  ISETP.NE.U32.AND P2, PT, R10, RZ, PT ;  /* 0x000000ff0a00720c */ /* 0x000fe40003f45070 */
[----:B------:R-:W-:Y:S02]  /*ab70*/  IADD3 R10, P3, R2, R236, RZ ;  /* 0x000000ec020a7210 */ /* 0x000fe40007f7e0ff */
[----:B------:R-:W2:Y:S03]  /*ab80*/  LDL R236, [R1+0x13c] ;  /* 0x00013c0001ec7983 */ /* 0x000ea60000100800 */
[----:B------:R-:W-:Y:S02]  /*ab90*/  IMAD.X R11, R0, 0x1, R9, P3 ;  /* 0x00000001000b7824 */ /* 0x000fe400018e0609 */
[----:B------:R-:W2:Y:S04]  /*aba0*/  LDL R9, [R1+0x120] ;  /* 0x0001200001097983 */ /* 0x000ea80000100800 */
[----:B------:R1:W-:Y:S02]  /*abb0*/  LDGSTS.E [R4+0xc000], desc[UR16][R10.64], P1 ;  /* 0x0c0000000a047fae */ /* 0x0003e40008921850 */
[----:B-1----:R-:W-:-:S02]  /*abc0*/  IADD3 R10, P1, R2, R235, RZ ;  /* 0x000000eb020a7210 */ /* 0x002fc40007f3e0ff */
[----:B------:R-:W2:Y:S03]  /*abd0*/  LDL R235, [R1+0x14c] ;  /* 0x00014c0001eb7983 */ /* 0x000ea60000100800 */
[----:B------:R-:W-:Y:S02]  /*abe0*/  IMAD.X R11, R0, 0x1, R15, P1 ;  /* 0x00000001000b7824 */ /* 0x000fe400008e060f */
[----:B------:R-:W2:Y:S04]  /*abf0*/  LDL R15, [R1+0x130] ;  /* 0x00013000010f7983 */ /* 0x000ea80000100800 */
[----:B------:R1:W-:Y:S02]  /*ac00*/  LDGSTS.E [R4+0x4], desc[UR16][R10.64], P2 ;  /* 0x000040000a047fae */ /* 0x0003e40009121850 */
[----:B-1----:R-:W-:-:S02]  /*ac10*/  IADD3 R10, P1, R2, R234, RZ ;  /* 0x000000ea020a7210 */ /* 0x002fc40007f3e0ff */
[----:B------:R-:W2:Y:S03]  /*ac20*/  LDL R234, [R1+0x148] ;  /* 0x0001480001ea7983 */ /* 0x000ea60000100800 */
[----:B---3--:R-:W-:Y:S02]  /*ac30*/  IMAD.X R11, R0, 0x1, R233, P1 ;  /* 0x00000001000b7824 */ /* 0x008fe400008e06e9 */
[----:B------:R-:W3:Y:S04]  /*ac40*/  LDL R233, [R1+0x138] ;  /* 0x0001380001e97983 */ /* 0x000ee80000100800 */
[----:B------:R4:W-:Y:S02]  /*ac50*/  LDGSTS.E [R4+0x4004], desc[UR16][R10.64], P2 ;  /* 0x040040000a047fae */ /* 0x0009e40009121850 */
[----:B----4-:R-:W-:-:S02]  /*ac60*/  IADD3 R10, P1, R2, R16, RZ ;  /* 0x00000010020a7210 */ /* 0x010fc40007f3e0ff */
[----:B------:R-:W4:Y:S03]  /*ac70*/  LDL R16, [R1+0x144] ;  /* 0x0001440001107983 */ /* 0x000f260000100800 */
[----:B--2---:R-:W-:Y:S02]  /*ac80*/  IMAD.X R11, R0, 0x1, R14, P1 ;  /* 0x00000001000b7824 */ /* 0x004fe400008e060e */
[----:B------:R-:W2:Y:S01]  /*ac90*/  LDL R14, [R1+0x140] ;  /* 0x00014000010e7983 */ /* 0x000ea20000100800 */
[----:B------:R-:W-:-:S03]  /*aca0*/  ISETP.GT.AND P1, PT, R3, 0x2, PT ;  /* 0x000000020300780c */ /* 0x000fc60003f24270 */
        /* <DEDUP_REMOVED lines=30> */
[----:B---3--:R-:W-:Y:S02]  /*ae90*/  IMAD.X R11, R0, 0x1, R233, P3 ;  /* 0x00000001000b7824 */ /* 0x008fe400018e06e9 */
[----:B------:R-:W3:Y:S04]  /*aea0*/  LDL R233, [R1+0x168] ;  /* 0x0001680001e97983 */ /* 0x000ee80000100800 */
[----:B------:R4:W-:Y:S02]  /*aeb0*/  LDGSTS.E [R4+0xc008], desc[UR16][R10.64], P1 ;  /* 0x0c0080000a047fae */ /* 0x0009e40008921850 */
[----:B----4-:R-:W-:-:S02]  /*aec0*/  IADD3 R10, P1, R2, R16, RZ ;  /* 0x00000010020a7210 */ /* 0x010fc40007f3e0ff */
[----:B------:R-:W4:Y:S02]  /*aed0*/  LDL R16, [R1+0x174] ;  /* 0x0001740001107983 */ /* 0x000f240000100800 */
[----:B--2---:R-:W-:Y:S02]  /*aee0*/  IADD3.X R11, R0, R14, RZ, P1, !PT ;  /* 0x0000000e000b7210 */ /* 0x004fe40000ffe4ff */
        /* <DEDUP_REMOVED lines=15> */
[----:B------:R-:W2:Y:S01]  /*afe0*/  LDL R9, [R1+0x178] ;  /* 0x0001780001097983 */ /* 0x000ea20000100800 */
[----:B------:R-:W-:-:S03]  /*aff0*/  ISETP.GT.AND P1, PT, R3, 0x4, PT ;  /* 0x000000040300780c */ /* 0x000fc60003f24270 */
[----:B------:R1:W-:Y:S02]  /*b000*/  LDGSTS.E [R4+0xc00c], desc[UR16][R10.64], P2 ;  /* 0x0c00c0000a047fae */ /* 0x0003e40009121850 */
[----:B-1----:R-:W-:-:S04]  /*b010*/  SEL R4, RZ, 0x4, !P1 ;  /* 0x00000004ff047807 */ /* 0x002fc80004800000 */
[----:B------:R-:W-:-:S04]  /*b020*/  SEL R4, R4, RZ, !P0 ;  /* 0x000000ff04047207 */ /* 0x000fc80004000000 */
[----:B------:R-:W-:Y:S02]  /*b030*/  ISETP.NE.U32.AND P1, PT, R4, RZ, PT ;  /* 0x000000ff0400720c */ /* 0x000fe40003f25070 */
[----:B------:R-:W-:-:S05]  /*b040*/  LOP3.LUT R4, R12, 0x10, RZ, 0x3c, !PT ;  /* 0x000000100c047812 */ /* 0x000fca00078e3cff */
[----:B------:R-:W-:Y:S01]  /*b050*/  VIADD R4, R4, UR4 ;  /* 0x0000000404047c36 */ /* 0x000fe20008000000 */
[----:B------:R-:W-:Y:S02]  /*b060*/  IADD3 R10, P2, R2, R15, RZ ;  /* 0x0000000f020a7210 */ /* 0x000fe40007f5e0ff */
[----:B------:R-:W2:Y:S03]  /*b070*/  LDL R15, [R1+0x190] ;  /* 0x00019000010f7983 */ /* 0x000ea60000100800 */
[----:B------:R-:W-:Y:S02]  /*b080*/  IMAD.X R11, R0, 0x1, R238, P2 ;  /* 0x00000001000b7824 */ /* 0x000fe400010e06ee */
[----:B------:R-:W2:Y:S04]  /*b090*/  LDL R238, [R1+0x1a8] ;  /* 0x0001a80001ee7983 */ /* 0x000ea80000100800 */
[----:B------:R1:W-:Y:S02]  /*b0a0*/  LDGSTS.E [R4], desc[UR16][R10.64], P1 ;  /* 0x000000000a047fae */ /* 0x0003e40008921850 */
[----:B-1----:R-:W-:-:S02]  /*b0b0*/  IADD3 R10, P2, R2, R237, RZ ;  /* 0x000000ed020a7210 */ /* 0x002fc40007f5e0ff */
[----:B------:R-:W2:Y:S03]  /*b0c0*/  LDL R237, [R1+0x1b4] ;  /* 0x0001b40001ed7983 */ /* 0x000ea60000100800 */
[----:B---3--:R-:W-:Y:S02]  /*b0d0*/  IMAD.X R11, R0, 0x1, R233, P2 ;  /* 0x00000001000b7824 */ /* 0x008fe400010e06e9 */
[----:B------:R-:W3:Y:S04]  /*b0e0*/  LDL R233, [R1+0x19c] ;  /* 0x00019c0001e97983 */ /* 0x000ee80000100800 */
[----:B------:R4:W-:Y:S02]  /*b0f0*/  LDGSTS.E [R4+0x4000], desc[UR16][R10.64], P1 ;  /* 0x040000000a047fae */ /* 0x0009e40008921850 */
[----:B----4-:R-:W-:-:S02]  /*b100*/  IADD3 R10, P2, R2, R16, RZ ;  /* 0x00000010020a7210 */ /* 0x010fc40007f5e0ff */
[----:B------:R-:W4:Y:S03]  /*b110*/  LDL R16, [R1+0x198] ;  /* 0x0001980001107983 */ /* 0x000f260000100800 */
[----:B--2---:R-:W-:Y:S01]  /*b120*/  IMAD.X R11, R0, 0x1, R14, P2 ;  /* 0x00000001000b7824 */ /* 0x004fe200010e060e */
        /* <DEDUP_REMOVED lines=30> */
[----:B---3--:R-:W-:Y:S02]  /*b310*/  IADD3 R10, P3, R2, R233, RZ ;  /* 0x000000e9020a7210 */ /* 0x008fe40007f7e0ff */
[----:B------:R-:W3:Y:S03]  /*b320*/  LDL R233, [R1+0x1d4] ;  /* 0x0001d40001e97983 */ /* 0x000ee60000100800 */
[----:B----4-:R-:W-:Y:S02]  /*b330*/  IMAD.X R11, R0, 0x1, R16, P3 ;  /* 0x00000001000b7824 */ /* 0x010fe400018e0610 */
[----:B------:R-:W4:Y:S04]  /*b340*/  LDL R16, [R1+0x1d0] ;  /* 0x0001d00001107983 */ /* 0x000f280000100800 */
[----:B------:R2:W-:Y:S02]  /*b350*/  LDGSTS.E [R4+0xc004], desc[UR16][R10.64], P2 ;  /* 0x0c0040000a047fae */ /* 0x0005e40009121850 */
[----:B--2---:R-:W-:-:S02]  /*b360*/  IADD3 R10, P2, R2, R14, RZ ;  /* 0x0000000e020a7210 */ /* 0x004fc40007f5e0ff */
[----:B------:R-:W2:Y:S03]  /*b370*/  LDL R14, [R1+0x1dc] ;  /* 0x0001dc00010e7983 */ /* 0x000ea60000100800 */
[----:B------:R-:W-:Y:S02]  /*b380*/  IMAD.X R11, R0, 0x1, R9, P2 ;  /* 0x00000001000b7824 */ /* 0x000fe400010e0609 */
[----:B------:R-:W2:Y:S04]  /*b390*/  LDL R9, [R1+0x1d8] ;  /* 0x0001d80001097983 */ /* 0x000ea80000100800 */
[----:B------:R1:W-:Y:S02]  /*b3a0*/  LDGSTS.E [R4+0x8], desc[UR16][R10.64], P1 ;  /* 0x000080000a047fae */ /* 0x0003e40008921850 */
[----:B-1----:R-:W-:-:S02]  /*b3b0*/  IADD3 R10, P2, R2, R239, RZ ;  /* 0x000000ef020a7210 */ /* 0x002fc40007f5e0ff */
[----:B------:R-:W2:Y:S02]  /*b3c0*/  LDL R239, [R1+0x22c] ;  /* 0x00022c0001ef7983 */ /* 0x000ea40000100800 */
[----:B------:R-:W-:Y:S02]  /*b3d0*/  IADD3.X R11, R0, R238, RZ, P2, !PT ;  /* 0x000000ee000b7210 */ /* 0x000fe400017fe4ff */
        /* <DEDUP_REMOVED lines=26> */
[----:B---3--:R-:W-:-:S02]  /*b580*/  IADD3 R10, P1, R2, R233, RZ ;  /* 0x000000e9020a7210 */ /* 0x008fc40007f3e0ff */
[----:B------:R-:W3:Y:S03]  /*b590*/  LDL R233, [R1+0x208] ;  /* 0x0002080001e97983 */ /* 0x000ee60000100800 */
[----:B----4-:R-:W-:Y:S02]  /*b5a0*/  IMAD.X R11, R0, 0x1, R16, P1 ;  /* 0x00000001000b7824 */ /* 0x010fe400008e0610 */
[----:B------:R-:W4:Y:S04]  /*b5b0*/  LDL R16, [R1+0x214] ;  /* 0x0002140001107983 */ /* 0x000f280000100800 */
[----:B------:R2:W-:Y:S02]  /*b5c0*/  LDGSTS.E [R4+0x800c], desc[UR16][R10.64], P2 ;  /* 0x0800c0000a047fae */ /* 0x0005e40009121850 */
[----:B--2---:R-:W-:-:S02]  /*b5d0*/  IADD3 R10, P1, R2, R14, RZ ;  /* 0x0000000e020a7210 */ /* 0x004fc40007f3e0ff */
[----:B------:R-:W2:Y:S03]  /*b5e0*/  LDL R14, [R1+0x200] ;  /* 0x00020000010e7983 */ /* 0x000ea60000100800 */
[----:B------:R-:W-:Y:S02]  /*b5f0*/  IMAD.X R11, R0, 0x1, R9, P1 ;  /* 0x00000001000b7824 */ /* 0x000fe400008e0609 */
[----:B------:R-:W3:Y:S01]  /*b600*/  LDL R9, [R1+0x1f8] ;  /* 0x0001f80001097983 */ /* 0x000ee20000100800 */
        /* <DEDUP_REMOVED lines=8> */
[----:B------:R-:W4:Y:S03]  /*b690*/  LDL R13, [R1+0x210] ;  /* 0x00021000010d7983 */ /* 0x000f260000100800 */
[----:B------:R-:W-:Y:S02]  /*b6a0*/  IMAD.X R11, R0, 0x1, R238, P2 ;  /* 0x00000001000b7824 */ /* 0x000fe400010e06ee */
[----:B------:R-:W4:Y:S04]  /*b6b0*/  LDL R238, [R1+0x228] ;  /* 0x0002280001ee7983 */ /* 0x000f280000100800 */
[----:B------:R1:W-:Y:S02]  /*b6c0*/  LDGSTS.E [R4], desc[UR16][R10.64], P1 ;  /* 0x000000000a047fae */ /* 0x0003e40008921850 */
[----:B-1----:R-:W-:-:S02]  /*b6d0*/  IADD3 R10, P2, R2, R237, RZ ;  /* 0x000000ed020a7210 */ /* 0x002fc40007f5e0ff */
[----:B------:R-:W4:Y:S03]  /*b6e0*/  LDL R237, [R1+0x234] ;  /* 0x0002340001ed7983 */ /* 0x000f260000100800 */
[----:B------:R-:W-:Y:S02]  /*b6f0*/  IMAD.X R11, R0, 0x1, R232, P2 ;  /* 0x00000001000b7824 */ /* 0x000fe400010e06e8 */
[----:B------:R-:W4:Y:S04]  /*b700*/  LDL R232, [R1+0x21c] ;  /* 0x00021c0001e87983 */ /* 0x000f280000100800 */
[----:B------:R1:W-:Y:S02]  /*b710*/  LDGSTS.E [R4+0x4000], desc[UR16][R10.64], P1 ;  /* 0x040000000a047fae */ /* 0x0003e40008921850 */
[----:B-1----:R-:W-:-:S02]  /*b720*/  IADD3 R10, P2, R2, R17, RZ ;  /* 0x00000011020a7210 */ /* 0x002fc40007f5e0ff */
[----:B------:R-:W4:Y:S03]  /*b730*/  LDL R17, [R1+0x218] ;  /* 0x0002180001117983 */ /* 0x000f260000100800 */
[----:B------:R-:W-:Y:S01]  /*b740*/  IMAD.X R11, R0, 0x1, R15, P2 ;  /* 0x00000001000b7824 */ /* 0x000fe200010e060f */
[----:B------:R-:W-:Y:S01]  /*b750*/  ISETP.GT.AND P2, PT, R3, 0x9, PT ;  /* 0x000000090300780c */ /* 0x000fe20003f44270 */
[----:B------:R-:W4:Y:S04]  /*b760*/  LDL R15, [R1+0x224] ;  /* 0x00022400010f7983 */ /* 0x000f280000100800 */
[----:B------:R1:W-:Y:S02]  /*b770*/  LDGSTS.E [R4+0x8000], desc[UR16][R10.64], P1 ;  /* 0x080000000a047fae */ /* 0x0003e40008921850 */
[----:B-1----:R-:W-:-:S04]  /*b780*/  SEL R10, RZ, 0x4, !P2 ;  /* 0x00000004ff0a7807 */ /* 0x002fc80005000000 */
[----:B------:R-:W-:-:S04]  /*b790*/  SEL R10, R10, RZ, !P0 ;  /* 0x000000ff0a0a7207 */ /* 0x000fc80004000000 */
[----:B------:R-:W-:Y:S02]  /*b7a0*/  ISETP.NE.U32.AND P2, PT, R10, RZ, PT ;  /* 0x000000ff0a00720c */ /* 0x000fe40003f45070 */
[----:B------:R-:W-:Y:S02]  /*b7b0*/  IADD3 R10, P3, R2, R236, RZ ;  /* 0x000000ec020a7210 */ /* 0x000fe40007f7e0ff */
[----:B------:R-:W4:Y:S03]  /*b7c0*/  LDL R236, [R1+0x23c] ;  /* 0x00023c0001ec7983 */ /* 0x000f260000100800 */
[----:B---3--:R-:W-:Y:S02]  /*b7d0*/  IMAD.X R11, R0, 0x1, R9, P3 ;  /* 0x00000001000b7824 */ /* 0x008fe400018e0609 */
[----:B------:R-:W3:Y:S04]  /*b7e0*/  LDL R9, [R1+0x220] ;  /* 0x0002200001097983 */ /* 0x000ee80000100800 */
[----:B------:R1:W-:Y:S02]  /*b7f0*/  LDGSTS.E [R4+0xc000], desc[UR16][R10.64], P1 ;  /* 0x0c0000000a047fae */ /* 0x0003e40008921850 */
[----:B-1----:R-:W-:-:S02]  /*b800*/  IADD3 R10, P1, R2, R235, RZ ;  /* 0x000000eb020a7210 */ /* 0x002fc40007f3e0ff */
[----:B------:R-:W3:Y:S03]  /*b810*/  LDL R235, [R1+0x24c] ;  /* 0x00024c0001eb7983 */ /* 0x000ee60000100800 */
[----:B--2---:R-:W-:Y:S02]  /*b820*/  IMAD.X R11, R0, 0x1, R14, P1 ;  /* 0x00000001000b7824 */ /* 0x004fe400008e060e */
[----:B------:R-:W2:Y:S04]  /*b830*/  LDL R14, [R1+0x230] ;  /* 0x00023000010e7983 */ /* 0x000ea80000100800 */
[----:B------:R1:W-:Y:S02]  /*b840*/  LDGSTS.E [R4+0x4], desc[UR16][R10.64], P2 ;  /* 0x000040000a047fae */ /* 0x0003e40009121850 */
[----:B-1----:R-:W-:-:S02]  /*b850*/  IADD3 R10, P1, R2, R234, RZ ;  /* 0x000000ea020a7210 */ /* 0x002fc40007f3e0ff */
[----:B------:R-:W2:Y:S03]  /*b860*/  LDL R234, [R1+0x248] ;  /* 0x0002480001ea7983 */ /* 0x000ea60000100800 */
[----:B------:R-:W-:Y:S02]  /*b870*/  IMAD.X R11, R0, 0x1, R233, P1 ;  /* 0x00000001000b7824 */ /* 0x000fe400008e06e9 */
[----:B------:R-:W2:Y:S04]  /*b880*/  LDL R233, [R1+0x238] ;  /* 0x0002380001e97983 */ /* 0x000ea80000100800 */
[----:B------:R4:W-:Y:S02]  /*b890*/  LDGSTS.E [R4+0x4004], desc[UR16][R10.64], P2 ;  /* 0x040040000a047fae */ /* 0x0009e40009121850 */
[----:B----4-:R-:W-:-:S02]  /*b8a0*/  IADD3 R10, P1, R2, R16, RZ ;  /* 0x00000010020a7210 */ /* 0x010fc40007f3e0ff */
[----:B------:R-:W4:Y:S02]  /*b8b0*/  LDL R16, [R1+0x244] ;  /* 0x0002440001107983 */ /* 0x000f240000100800 */
[----:B------:R-:W-:Y:S02]  /*b8c0*/  IADD3.X R11, R0, R13, RZ, P1, !PT ;  /* 0x0000000d000b7210 */ /* 0x000fe40000ffe4ff */
[----:B------:R-:W4:Y:S01]  /*b8d0*/  LDL R13, [R1+0x240] ;  /* 0x00024000010d7983 */ /* 0x000f220000100800 */
[----:B------:R-:W-:-:S03]  /*b8e0*/  ISETP.GT.AND P1, PT, R3, 0xa, PT ;  /* 0x0000000a0300780c */ /* 0x000fc60003f24270 */
[----:B------:R1:W-:Y:S02]  /*b8f0*/  LDGSTS.E [R4+0x8004], desc[UR16][R10.64], P2 ;  /* 0x080040000a047fae */ /* 0x0003e40009121850 */
[----:B-1----:R-:W-:-:S04]  /*b900*/  SEL R10, RZ, 0x4, !P1 ;  /* 0x00000004ff0a7807 */ /* 0x002fc80004800000 */
[----:B------:R-:W-:-:S04]  /*b910*/  SEL R10, R10, RZ, !P0 ;  /* 0x000000ff0a0a7207 */ /* 0x000fc80004000000 */
[----:B------:R-:W-:Y:S02]  /*b920*/  ISETP.NE.U32.AND P1, PT, R10, RZ, PT ;  /* 0x000000ff0a00720c */ /* 0x000fe40003f25070 */
[----:B------:R-:W-:Y:S02]  /*b930*/  IADD3 R10, P3, R2, R232, RZ ;  /* 0x000000e8020a7210 */ /* 0x000fe40007f7e0ff */
[----:B------:R-:W4:Y:S03]  /*b940*/  LDL R232, [R1+0x254] ;  /* 0x0002540001e87983 */ /* 0x000f260000100800 */
[----:B------:R-:W-:Y:S02]  /*b950*/  IMAD.X R11, R0, 0x1, R17, P3 ;  /* 0x00000001000b7824 */ /* 0x000fe400018e0611 */
[----:B------:R-:W4:Y:S04]  /*b960*/  LDL R17, [R1+0x250] ;  /* 0x0002500001117983 */ /* 0x000f280000100800 */
[----:B------:R1:W-:Y:S02]  /*b970*/  LDGSTS.E [R4+0xc004], desc[UR16][R10.64], P2 ;  /* 0x0c0040000a047fae */ /* 0x0003e40009121850 */
[----:B-1----:R-:W-:-:S02]  /*b980*/  IADD3 R10, P2, R2, R15, RZ ;  /* 0x0000000f020a7210 */ /* 0x002fc40007f5e0ff */
[----:B------:R-:W4:Y:S03]  /*b990*/  LDL R15, [R1+0x25c] ;  /* 0x00025c00010f7983 */ /* 0x000f260000100800 */
[----:B---3--:R-:W-:Y:S02]  /*b9a0*/  IMAD.X R11, R0, 0x1, R9, P2 ;  /* 0x00000001000b7824 */ /* 0x008fe400010e0609 */
[----:B------:R-:W3:Y:S04]  /*b9b0*/  LDL R9, [R1+0x258] ;  /* 0x0002580001097983 */ /* 0x000ee80000100800 */
[----:B------:R1:W-:Y:S02]  /*b9c0*/  LDGSTS.E [R4+0x8], desc[UR16][R10.64], P1 ;  /* 0x000080000a047fae */ /* 0x0003e40008921850 */
[----:B-1----:R-:W-:-:S02]  /*b9d0*/  IADD3 R10, P2, R2, R239, RZ ;  /* 0x000000ef020a7210 */ /* 0x002fc40007f5e0ff */
[----:B------:R-:W3:Y:S03]  /*b9e0*/  LDL R239, [R1+0x2ac] ;  /* 0x0002ac0001ef7983 */ /* 0x000ee60000100800 */
[----:B------:R-:W-:Y:S02]  /*b9f0*/  IMAD.X R11, R0, 0x1, R238, P2 ;  /* 0x00000001000b7824 */ /* 0x000fe400010e06ee */
[----:B------:R-:W3:Y:S04]  /*ba00*/  LDL R238, [R1+0x260] ;  /* 0x0002600001ee7983 */ /* 0x000ee80000100800 */
[----:B------:R1:W-:Y:S02]  /*ba10*/  LDGSTS.E [R4+0x4008], desc[UR16][R10.64], P1 ;  /* 0x040080000a047fae */ /* 0x0003e40008921850 */
[----:B-1----:R-:W-:-:S02]  /*ba20*/  IADD3 R10, P2, R2, R237, RZ ;  /* 0x000000ed020a7210 */ /* 0x002fc40007f5e0ff */
[----:B------:R-:W3:Y:S03]  /*ba30*/  LDL R237, [R1+0x26c] ;  /* 0x00026c0001ed7983 */ /* 0x000ee60000100800 */
        /* <DEDUP_REMOVED lines=12> */
[----:B----4-:R-:W-:-:S02]  /*bb00*/  IADD3 R10, P1, R2, R16, RZ ;  /* 0x00000010020a7210 */ /* 0x010fc40007f3e0ff */
[----:B------:R-:W4:Y:S03]  /*bb10*/  LDL R16, [R1+0x274] ;  /* 0x0002740001107983 */ /* 0x000f260000100800 */
[----:B------:R-:W-:Y:S02]  /*bb20*/  IMAD.X R11, R0, 0x1, R13, P1 ;  /* 0x00000001000b7824 */ /* 0x000fe400008e060d */
[----:B------:R-:W4:Y:S04]  /*bb30*/  LDL R13, [R1+0x270] ;  /* 0x00027000010d7983 */ /* 0x000f280000100800 */
[----:B------:R1:W-:Y:S02]  /*bb40*/  LDGSTS.E [R4+0xc], desc[UR16][R10.64], P2 ;  /* 0x0000c0000a047fae */ /* 0x0003e40009121850 */
[----:B-1----:R-:W-:-:S02]  /*bb50*/  IADD3 R10, P1, R2, R235, RZ ;  /* 0x000000eb020a7210 */ /* 0x002fc40007f3e0ff */
        /* <DEDUP_REMOVED lines=14> */
[----:B--2---:R-:W-:-:S02]  /*bc40*/  IADD3 R10, P2, R2, R14, RZ ;  /* 0x0000000e020a7210 */ /* 0x004fc40007f5e0ff */
[----:B------:R-:W2:Y:S01]  /*bc50*/  LDL R14, [R1+0x290] ;  /* 0x00029000010e7983 */ /* 0x000ea20000100800 */
[----:B------:R-:W-:-:S04]  /*bc60*/  ISETP.GT.AND P1, PT, R3, 0xc, PT ;  /* 0x0000000c0300780c */ /* 0x000fc80003f24270 */
[----:B------:R-:W-:-:S04]  /*bc70*/  SEL R4, RZ, 0x4, !P1 ;  /* 0x00000004ff047807 */ /* 0x000fc80004800000 */
[----:B------:R-:W-:-:S04]  /*bc80*/  SEL R4, R4, RZ, !P0 ;  /* 0x000000ff04047207 */ /* 0x000fc80004000000 */
[----:B------:R-:W-:Y:S02]  /*bc90*/  ISETP.NE.U32.AND P1, PT, R4, RZ, PT ;  /* 0x000000ff0400720c */ /* 0x000fe40003f25070 */
[----:B------:R-:W-:Y:S01]  /*bca0*/  LOP3.LUT R4, R12, 0x30, RZ, 0x3c, !PT ;  /* 0x000000300c047812 */ /* 0x000fe200078e3cff */
[----:B------:R-:W-:Y:S02]  /*bcb0*/  IMAD.X R11, R0, 0x1, R238, P2 ;  /* 0x00000001000b7824 */ /* 0x000fe400010e06ee */
[----:B------:R-:W2:Y:S02]  /*bcc0*/  LDL R238, [R1+0x2a8] ;  /* 0x0002a80001ee7983 */ /* 0x000ea40000100800 */
[----:B------:R-:W-:-:S06]  /*bcd0*/  VIADD R4, R4, UR4 ;  /* 0x0000000404047c36 */ /* 0x000fcc0008000000 */
[----:B------:R1:W-:Y:S02]  /*bce0*/  LDGSTS.E [R4], desc[UR16][R10.64], P1 ;  /* 0x000000000a047fae */ /* 0x0003e40008921850 */
[----:B-1----:R-:W-:Y:S02]  /*bcf0*/  IADD3 R10, P2, R2, R237, RZ ;  /* 0x000000ed020a7210 */ /* 0x002fe40007f5e0ff */
[----:B------:R-:W2:Y:S03]  /*bd00*/  LDL R237, [R1+0x2b4] ;  /* 0x0002b40001ed7983 */ /* 0x000ea60000100800 */
[----:B------:R-:W-:Y:S02]  /*bd10*/  IMAD.X R11, R0, 0x1, R233, P2 ;  /* 0x00000001000b7824 */ /* 0x000fe400010e06e9 */
[----:B------:R-:W2:Y:S04]  /*bd20*/  LDL R233, [R1+0x29c] ;  /* 0x00029c0001e97983 */ /* 0x000ea80000100800 */
[----:B------:R4:W-:Y:S02]  /*bd30*/  LDGSTS.E [R4+0x4000], desc[UR16][R10.64], P1 ;  /* 0x040000000a047fae */ /* 0x0009e40008921850 */
[----:B----4-:R-:W-:-:S02]  /*bd40*/  IADD3 R10, P2, R2, R16, RZ ;  /* 0x00000010020a7210 */ /* 0x010fc40007f5e0ff */
[----:B------:R-:W4:Y:S03]  /*bd50*/  LDL R16, [R1+0x298] ;  /* 0x0002980001107983 */ /* 0x000f260000100800 */
[----:B------:R-:W-:Y:S02]  /*bd60*/  IMAD.X R11, R0, 0x1, R13, P2 ;  /* 0x00000001000b7824 */ /* 0x000fe400010e060d */
[----:B------:R-:W4:Y:S01]  /*bd70*/  LDL R13, [R1+0x2a4] ;  /* 0x0002a400010d7983 */ /* 0x000f220000100800 */
[----:B------:R-:W-:-:S03]  /*bd80*/  ISETP.GT.AND P2, PT, R3, 0xd, PT ;  /* 0x0000000d0300780c */ /* 0x000fc60003f44270 */
[----:B------:R1:W-:Y:S02]  /*bd90*/  LDGSTS.E [R4+0x8000], desc[UR16][R10.64], P1 ;  /* 0x080000000a047fae */ /* 0x0003e40008921850 */
[----:B-1----:R-:W-:-:S04]  /*bda0*/  SEL R10, RZ, 0x4, !P2 ;  /* 0x00000004ff0a7807 */ /* 0x002fc80005000000 */
[----:B------:R-:W-:-:S04]  /*bdb0*/  SEL R10, R10, RZ, !P0 ;  /* 0x000000ff0a0a7207 */ /* 0x000fc80004000000 */
[----:B------:R-:W-:Y:S02]  /*bdc0*/  ISETP.NE.U32.AND P2, PT, R10, RZ, PT ;  /* 0x000000ff0a00720c */ /* 0x000fe40003f45070 */
[----:B------:R-:W-:Y:S02]  /*bdd0*/  IADD3 R10, P3, R2, R236, RZ ;  /* 0x000000ec020a7210 */ /* 0x000fe40007f7e0ff */
[----:B------:R-:W4:Y:S02]  /*bde0*/  LDL R236, [R1+0x2bc] ;  /* 0x0002bc0001ec7983 */ /* 0x000f240000100800 */
[----:B---3--:R-:W-:Y:S02]  /*bdf0*/  IADD3.X R11, R0, R9, RZ, P3, !PT ;  /* 0x00000009000b7210 */ /* 0x008fe40001ffe4ff */
        /* <DEDUP_REMOVED lines=23> */
[----:B----4-:R-:W-:Y:S02]  /*bf70*/  IMAD.X R11, R0, 0x1, R16, P3 ;  /* 0x00000001000b7824 */ /* 0x010fe400018e0610 */
        /* <DEDUP_REMOVED lines=14> */
[----:B------:R-:W-:Y:S01]  /*c060*/  IMAD.X R11, R0, 0x1, R15, P2 ;  /* 0x00000001000b7824 */ /* 0x000fe200010e060f */
[----:B------:R-:W-:Y:S01]  /*c070*/  ISETP.GT.AND P2, PT, R3, 0xf, PT ;  /* 0x0000000f0300780c */ /* 0x000fe20003f44270 */
[----:B------:R-:W3:Y:S04]  /*c080*/  LDL R15, [R1+0x2e4] ;  /* 0x0002e400010f7983 */ /* 0x000ee80000100800 */
[----:B------:R1:W-:Y:S02]  /*c090*/  LDGSTS.E [R4+0x8008], desc[UR16][R10.64], P1 ;  /* 0x080080000a047fae */ /* 0x0003e40008921850 */
[----:B-1----:R-:W-:-:S04]  /*c0a0*/  SEL R10, RZ, 0x4, !P2 ;  /* 0x00000004ff0a7807 */ /* 0x002fc80005000000 */
[----:B------:R-:W-:-:S04]  /*c0b0*/  SEL R10, R10, RZ, !P0 ;  /* 0x000000ff0a0a7207 */ /* 0x000fc80004000000 */
[----:B------:R-:W-:Y:S02]  /*c0c0*/  ISETP.NE.U32.AND P2, PT, R10, RZ, PT ;  /* 0x000000ff0a00720c */ /* 0x000fe40003f45070 */
[----:B------:R-:W-:Y:S02]  /*c0d0*/  IADD3 R10, P3, R2, R236, RZ ;  /* 0x000000ec020a7210 */ /* 0x000fe40007f7e0ff */
[----:B------:R-:W3:Y:S03]  /*c0e0*/  LDL R236, [R1+0x2fc] ;  /* 0x0002fc0001ec7983 */ /* 0x000ee60000100800 */
[----:B------:R-:W-:Y:S02]  /*c0f0*/  IMAD.X R11, R0, 0x1, R232, P3 ;  /* 0x00000001000b7824 */ /* 0x000fe400018e06e8 */
        /* <DEDUP_REMOVED lines=14> */
[----:B----4-:R-:W-:Y:S02]  /*c1e0*/  IMAD.X R11, R0, 0x1, R16, P1 ;  /* 0x00000001000b7824 */ /* 0x010fe400008e0610 */
[----:B------:R-:W4:Y:S04]  /*c1f0*/  LDL R16, [R1+0x314] ;  /* 0x0003140001107983 */ /* 0x000f280000100800 */
[----:B------:R1:W-:Y:S02]  /*c200*/  LDGSTS.E [R4+0x800c], desc[UR16][R10.64], P2 ;  /* 0x0800c0000a047fae */ /* 0x0003e40009121850 */
[----:B-1----:R-:W-:-:S02]  /*c210*/  IADD3 R10, P1, R2, R13, RZ ;  /* 0x0000000d020a7210 */ /* 0x002fc40007f3e0ff */
[----:B------:R-:W4:Y:S03]  /*c220*/  LDL R13, [R1+0x2f8] ;  /* 0x0002f800010d7983 */ /* 0x000f260000100800 */
[----:B---3--:R-:W-:Y:S02]  /*c230*/  IMAD.X R11, R0, 0x1, R9, P1 ;  /* 0x00000001000b7824 */ /* 0x008fe400008e0609 */
        /* <DEDUP_REMOVED lines=9> */
[----:B------:R-:W3:Y:S02]  /*c2d0*/  LDL R15, [R1+0x310] ;  /* 0x00031000010f7983 */ /* 0x000ee40000100800 */
[----:B------:R-:W-:Y:S02]  /*c2e0*/  IADD3.X R11, R0, R238, RZ, P2, !PT ;  /* 0x000000ee000b7210 */ /* 0x000fe400017fe4ff */
[----:B------:R-:W3:Y:S04]  /*c2f0*/  LDL R238, [R1+0x328] ;  /* 0x0003280001ee7983 */ /* 0x000ee80000100800 */
[----:B------:R1:W-:Y:S02]  /*c300*/  LDGSTS.E [R4], desc[UR16][R10.64], P1 ;  /* 0x000000000a047fae */ /* 0x0003e40008921850 */
        /* <DEDUP_REMOVED lines=32> */
[----:B------:R-:W3:Y:S01]  /*c510*/  LDL R15, [R1+0x340] ;  /* 0x00034000010f7983 */ /* 0x000ee20000100800 */
[----:B------:R-:W-:-:S03]  /*c520*/  ISETP.GT.AND P1, PT, R3, 0x12, PT ;  /* 0x000000120300780c */ /* 0x000fc60003f24270 */
        /* <DEDUP_REMOVED lines=9> */
[----:B--2---:R-:W-:-:S02]  /*c5c0*/  IADD3 R10, P2, R2, R14, RZ ;  /* 0x0000000e020a7210 */ /* 0x004fc40007f5e0ff */
[----:B------:R-:W2:Y:S03]  /*c5d0*/  LDL R14, [R1+0x35c] ;  /* 0x00035c00010e7983 */ /* 0x000ea60000100800 */
[----:B----4-:R-:W-:Y:S02]  /*c5e0*/  IMAD.X R11, R0, 0x1, R13, P2 ;  /* 0x00000001000b7824 */ /* 0x010fe400010e060d */
        /* <DEDUP_REMOVED lines=9> */
[----:B---3--:R-:W-:Y:S01]  /*c680*/  IMAD.X R11, R0, 0x1, R9, P2 ;  /* 0x00000001000b7824 */ /* 0x008fe200010e0609 */
        /* <DEDUP_REMOVED lines=22> */
[----:B------:R-:W3:Y:S02]  /*c7f0*/  LDL R232, [R1+0x38c] ;  /* 0x00038c0001e87983 */ /* 0x000ee40000100800 */
[----:B------:R-:W-:Y:S02]  /*c800*/  IADD3.X R11, R0, R17, RZ, P1, !PT ;  /* 0x00000011000b7210 */ /* 0x000fe40000ffe4ff */
[----:B------:R-:W3:Y:S04]  /*c810*/  LDL R17, [R1+0x388] ;  /* 0x0003880001117983 */ /* 0x000ee80000100800 */
[----:B------:R2:W-:Y:S02]  /*c820*/  LDGSTS.E [R4+0x800c], desc[UR16][R10.64], P2 ;  /* 0x0800c0000a047fae */ /* 0x0005e40009121850 */
[----:B--2---:R-:W-:-:S02]  /*c830*/  IADD3 R10, P1, R2, R14, RZ ;  /* 0x0000000e020a7210 */ /* 0x004fc40007f3e0ff */
[----:B------:R-:W2:Y:S03]  /*c840*/  LDL R14, [R1+0x378] ;  /* 0x00037800010e7983 */ /* 0x000ea60000100800 */
[----:B----4-:R-:W-:Y:S02]  /*c850*/  IMAD.X R11, R0, 0x1, R13, P1 ;  /* 0x00000001000b7824 */ /* 0x010fe400008e060d */
[----:B------:R-:W4:Y:S01]  /*c860*/  LDL R13, [R1+0x394] ;  /* 0x00039400010d7983 */ /* 0x000f220000100800 */
[----:B------:R-:W-:-:S03]  /*c870*/  ISETP.GT.AND P1, PT, R3, 0x14, PT ;  /* 0x000000140300780c */ /* 0x000fc60003f24270 */
[----:B------:R1:W-:Y:S02]  /*c880*/  LDGSTS.E [R4+0xc00c], desc[UR16][R10.64], P2 ;  /* 0x0c00c0000a047fae */ /* 0x0003e40009121850 */
[----:B-1----:R-:W-:-:S04]  /*c890*/  SEL R4, RZ, 0x4, !P1 ;  /* 0x00000004ff047807 */ /* 0x002fc80004800000 */
[----:B------:R-:W-:-:S04]  /*c8a0*/  SEL R4, R4, RZ, !P0 ;  /* 0x000000ff04047207 */ /* 0x000fc80004000000 */
[----:B------:R-:W-:Y:S02]  /*c8b0*/  ISETP.NE.U32.AND P1, PT, R4, RZ, PT ;  /* 0x000000ff0400720c */ /* 0x000fe40003f25070 */
[----:B------:R-:W-:-:S05]  /*c8c0*/  LOP3.LUT R4, R12, 0x50, RZ, 0x3c, !PT ;  /* 0x000000500c047812 */ /* 0x000fca00078e3cff */
[----:B------:R-:W-:Y:S01]  /*c8d0*/  VIADD R4, R4, UR4 ;  /* 0x0000000404047c36 */ /* 0x000fe20008000000 */
[----:B---3--:R-:W-:Y:S02]  /*c8e0*/  IADD3 R10, P2, R2, R9, RZ ;  /* 0x00000009020a7210 */ /* 0x008fe40007f5e0ff */
[----:B------:R-:W3:Y:S03]  /*c8f0*/  LDL R9, [R1+0x390] ;  /* 0x0003900001097983 */ /* 0x000ee60000100800 */
[----:B------:R-:W-:Y:S02]  /*c900*/  IMAD.X R11, R0, 0x1, R238, P2 ;  /* 0x00000001000b7824 */ /* 0x000fe400010e06ee */
        /* <DEDUP_REMOVED lines=52> */
[----:B------:R-:W-:-:S05]  /*cc50*/  IMAD.X R11, R0, 0x1, R238, P2 ;  /* 0x00000001000b7824 */ /* 0x000fca00010e06ee */
[----:B------:R1:W-:Y:S02]  /*cc60*/  LDGSTS.E [R4+0x4008], desc[UR16][R10.64], P1 ;  /* 0x040080000a047fae */ /* 0x0003e40008921850 */
[----:B-1----:R-:W-:Y:S02]  /*cc70*/  IADD3 R10, P2, R2, R234, RZ ;  /* 0x000000ea020a7210 */ /* 0x002fe40007f5e0ff */
        /* <DEDUP_REMOVED lines=8> */
[----:B----4-:R-:W-:Y:S02]  /*cd00*/  IADD3 R10, P3, R2, R13, RZ ;  /* 0x0000000d020a7210 */ /* 0x010fe40007f7e0ff */
[----:B------:R-:W4:Y:S02]  /*cd10*/  LDL R13, [R1+0x3e0] ;  /* 0x0003e000010d7983 */ /* 0x000f240000100800 */
[----:B------:R-:W-:Y:S02]  /*cd20*/  IADD3.X R11, R0, R232, RZ, P3, !PT ;  /* 0x000000e8000b7210 */ /* 0x000fe40001ffe4ff */
        /* <DEDUP_REMOVED lines=17> */
[----:B--2---:R-:W-:-:S02]  /*ce40*/  IADD3 R10, P1, R2, R14, RZ ;  /* 0x0000000e020a7210 */ /* 0x004fc40007f3e0ff */
[----:B------:R-:W2:Y:S03]  /*ce50*/  LDL R14, [R1+0x3fc] ;  /* 0x0003fc00010e7983 */ /* 0x000ea60000100800 */
[----:B------:R-:W-:Y:S02]  /*ce60*/  IMAD.X R11, R0, 0x1, R15, P1 ;  /* 0x00000001000b7824 */ /* 0x000fe400008e060f */
[----:B------:R-:W2:Y:S04]  /*ce70*/  LDL R15, [R1+0x400] ;  /* 0x00040000010f7983 */ /* 0x000ea80000100800 */
[----:B------:R1:W-:Y:S01]  /*ce80*/  LDGSTS.E [R4+0xc00c], desc[UR16][R10.64], P2 ;  /* 0x0c00c0000a047fae */ /* 0x0003e20009121850 */
[----:B------:R-:W-:-:S04]  /*ce90*/  ISETP.GT.AND P1, PT, R3, 0x18, PT ;  /* 0x000000180300780c */ /* 0x000fc80003f24270 */
[----:B-1----:R-:W-:-:S04]  /*cea0*/  SEL R4, RZ, 0x4, !P1 ;  /* 0x00000004ff047807 */ /* 0x002fc80004800000 */
[----:B------:R-:W-:Y:S02]  /*ceb0*/  SEL R4, R4, RZ, !P0 ;  /* 0x000000ff04047207 */ /* 0x000fe40004000000 */
[----:B------:R-:W-:Y:S02]  /*cec0*/  IADD3 R10, P2, R2, R234, RZ ;  /* 0x000000ea020a7210 */ /* 0x000fe40007f5e0ff */
[----:B------:R-:W2:Y:S01]  /*ced0*/  LDL R234, [R1+0x414] ;  /* 0x0004140001ea7983 */ /* 0x000ea20000100800 */
[----:B------:R-:W-:Y:S02]  /*cee0*/  ISETP.NE.U32.AND P1, PT, R4, RZ, PT ;  /* 0x000000ff0400720c */ /* 0x000fe40003f25070 */
[----:B------:R-:W-:-:S05]  /*cef0*/  LOP3.LUT R238, R12, 0x60, RZ, 0x3c, !PT ;  /* 0x000000600cee7812 */ /* 0x000fca00078e3cff */
[----:B------:R-:W-:Y:S02]  /*cf00*/  VIADD R4, R238, UR4 ;  /* 0x00000004ee047c36 */ /* 0x000fe40008000000 */
[----:B----4-:R-:W-:Y:S02]  /*cf10*/  IMAD.X R11, R0, 0x1, R13, P2 ;  /* 0x00000001000b7824 */ /* 0x010fe400010e060d */
        /* <DEDUP_REMOVED lines=16> */
[----:B--2---:R-:W-:Y:S02]  /*d020*/  IADD3 R10, P3, R2, R14, RZ ;  /* 0x0000000e020a7210 */ /* 0x004fe40007f7e0ff */
        /* <DEDUP_REMOVED lines=28> */
[----:B---3--:R-:W-:-:S02]  /*d1f0*/  IADD3 R10, P2, R2, R9, RZ ;  /* 0x00000009020a7210 */ /* 0x008fc40007f5e0ff */
[----:B------:R-:W3:Y:S02]  /*d200*/  LDL R9, [R1+0x454] ;  /* 0x0004540001097983 */ /* 0x000ee40000100800 */
        /* <DEDUP_REMOVED lines=30> */
[----:B------:R-:W-:Y:S01]  /*d3f0*/  LOP3.LUT R238, R12, 0x70, RZ, 0x3c, !PT ;  /* 0x000000700cee7812 */ /* 0x000fe200078e3cff */
[----:B------:R-:W4:Y:S04]  /*d400*/  LDL R232, [R1+0x480] ;  /* 0x0004800001e87983 */ /* 0x000f280000100800 */
[----:B------:R3:W-:Y:S02]  /*d410*/  LDGSTS.E [R4+0x400c], desc[UR16][R10.64], P2 ;  /* 0x0400c0000a047fae */ /* 0x0007e40009121850 */
[----:B---3--:R-:W-:-:S02]  /*d420*/  IADD3 R10, P1, R2, R9, RZ ;  /* 0x00000009020a7210 */ /* 0x008fc40007f3e0ff */
[----:B------:R-:W3:Y:S03]  /*d430*/  LDL R9, [R1+0x478] ;  /* 0x0004780001097983 */ /* 0x000ee60000100800 */
[----:B--2---:R-:W-:Y:S02]  /*d440*/  IMAD.X R11, R0, 0x1, R14, P1 ;  /* 0x00000001000b7824 */ /* 0x004fe400008e060e */
        /* <DEDUP_REMOVED lines=11> */
[----:B------:R-:W-:Y:S01]  /*d500*/  IADD3 R10, P2, R2, R15, RZ ;  /* 0x0000000f020a7210 */ /* 0x000fe20007f5e0ff */
[----:B------:R-:W-:Y:S01]  /*d510*/  VIADD R4, R238, UR4 ;  /* 0x00000004ee047c36 */ /* 0x000fe20008000000 */
[----:B------:R-:W2:Y:S04]  /*d520*/  LDL R15, [R1+0x494] ;  /* 0x00049400010f7983 */ /* 0x000ea80000100800 */
[----:B------:R-:W2:Y:S01]  /*d530*/  LDL R238, [R1+0x4a8] ;  /* 0x0004a80001ee7983 */ /* 0x000ea20000100800 */
[----:B----4-:R-:W-:-:S03]  /*d540*/  IMAD.X R11, R0, 0x1, R13, P2 ;  /* 0x00000001000b7824 */ /* 0x010fc600010e060d */
[----:B------:R-:W4:Y:S04]  /*d550*/  LDL R13, [R1+0x490] ;  /* 0x00049000010d7983 */ /* 0x000f280000100800 */
[----:B------:R1:W-:Y:S02]  /*d560*/  LDGSTS.E [R4], desc[UR16][R10.64], P1 ;  /* 0x000000000a047fae */ /* 0x0003e40008921850 */
[----:B-1----:R-:W-:Y:S02]  /*d570*/  IADD3 R10, P2, R2, R237, RZ ;  /* 0x000000ed020a7210 */ /* 0x002fe40007f5e0ff */
[----:B------:R-:W4:Y:S03]  /*d580*/  LDL R237, [R1+0x4b8] ;  /* 0x0004b80001ed7983 */ /* 0x000f260000100800 */
[----:B------:R-:W-:-:S02]  /*d590*/  IMAD.X R11, R0, 0x1, R236, P2 ;  /* 0x00000001000b7824 */ /* 0x000fc400010e06ec */
[----:B------:R-:W4:Y:S04]  /*d5a0*/  LDL R236, [R1+0x4b4] ;  /* 0x0004b40001ec7983 */ /* 0x000f280000100800 */
[----:B------:R1:W-:Y:S02]  /*d5b0*/  LDGSTS.E [R4+0x4000], desc[UR16][R10.64], P1 ;  /* 0x040000000a047fae */ /* 0x0003e40008921850 */
[----:B-1----:R-:W-:Y:S02]  /*d5c0*/  IADD3 R10, P2, R2, R235, RZ ;  /* 0x000000eb020a7210 */ /* 0x002fe40007f5e0ff */
        /* <DEDUP_REMOVED lines=32> */
[----:B---3--:R-:W-:Y:S02]  /*d7d0*/  IADD3 R10, P3, R2, R9, RZ ;  /* 0x00000009020a7210 */ /* 0x008fe40007f7e0ff */
[----:B------:R-:W3:Y:S03]  /*d7e0*/  LDL R9, [R1+0x4e0] ;  /* 0x0004e00001097983 */ /* 0x000ee60000100800 */
[----:B--2---:R-:W-:Y:S02]  /*d7f0*/  IMAD.X R11, R0, 0x1, R14, P3 ;  /* 0x00000001000b7824 */ /* 0x004fe400018e060e */
[----:B------:R-:W2:Y:S04]  /*d800*/  LDL R14, [R1+0x4dc] ;  /* 0x0004dc00010e7983 */ /* 0x000ea80000100800 */
[----:B------:R1:W-:Y:S02]  /*d810*/  LDGSTS.E [R4+0xc004], desc[UR16][R10.64], P2 ;  /* 0x0c0040000a047fae */ /* 0x0003e40009121850 */
[----:B-1----:R-:W-:-:S05]  /*d820*/  IADD3 R10, P2, R2, R241, RZ ;  /* 0x000000f1020a7210 */ /* 0x002fca0007f5e0ff */
[----:B------:R-:W-:-:S05]  /*d830*/  IMAD.X R11, R0, 0x1, R240, P2 ;  /* 0x00000001000b7824 */ /* 0x000fca00010e06f0 */
[----:B------:R1:W-:Y:S02]  /*d840*/  LDGSTS.E [R4+0x8], desc[UR16][R10.64], P1 ;  /* 0x000080000a047fae */ /* 0x0003e40008921850 */
[----:B-1----:R-:W-:-:S05]  /*d850*/  IADD3 R10, P2, R2, R239, RZ ;  /* 0x000000ef020a7210 */ /* 0x002fca0007f5e0ff */
[----:B------:R-:W-:-:S05]  /*d860*/  IMAD.X R11, R0, 0x1, R238, P2 ;  /* 0x00000001000b7824 */ /* 0x000fca00010e06ee */
[----:B------:R1:W-:Y:S02]  /*d870*/  LDGSTS.E [R4+0x4008], desc[UR16][R10.64], P1 ;  /* 0x040080000a047fae */ /* 0x0003e40008921850 */
[----:B-1----:R-:W-:-:S05]  /*d880*/  IADD3 R10, P2, R2, R237, RZ ;  /* 0x000000ed020a7210 */ /* 0x002fca0007f5e0ff */
[----:B------:R-:W-:Y:S01]  /*d890*/  IMAD.X R11, R0, 0x1, R236, P2 ;  /* 0x00000001000b7824 */ /* 0x000fe200010e06ec */
[----:B------:R-:W-:-:S04]  /*d8a0*/  ISETP.GT.AND P2, PT, R3, 0x1f, PT ;  /* 0x0000001f0300780c */ /* 0x000fc80003f44270 */
[----:B------:R1:W-:Y:S02]  /*d8b0*/  LDGSTS.E [R4+0x8008], desc[UR16][R10.64], P1 ;  /* 0x080080000a047fae */ /* 0x0003e40008921850 */
[----:B-1----:R-:W-:-:S04]  /*d8c0*/  SEL R10, RZ, 0x4, !P2 ;  /* 0x00000004ff0a7807 */ /* 0x002fc80005000000 */
[----:B------:R-:W-:-:S04]  /*d8d0*/  SEL R10, R10, RZ, !P0 ;  /* 0x000000ff0a0a7207 */ /* 0x000fc80004000000 */
[----:B------:R-:W-:Y:S02]  /*d8e0*/  ISETP.NE.U32.AND P2, PT, R10, RZ, PT ;  /* 0x000000ff0a00720c */ /* 0x000fe40003f45070 */
[----:B------:R-:W-:-:S05]  /*d8f0*/  IADD3 R10, P3, R2, R235, RZ ;  /* 0x000000eb020a7210 */ /* 0x000fca0007f7e0ff */
[----:B------:R-:W-:-:S05]  /*d900*/  IMAD.X R11, R0, 0x1, R234, P3 ;  /* 0x00000001000b7824 */ /* 0x000fca00018e06ea */
[----:B------:R1:W-:Y:S02]  /*d910*/  LDGSTS.E [R4+0xc008], desc[UR16][R10.64], P1 ;  /* 0x0c0080000a047fae */ /* 0x0003e40008921850 */
[----:B-1----:R-:W-:-:S05]  /*d920*/  IADD3 R10, P1, R2, R233, RZ ;  /* 0x000000e9020a7210 */ /* 0x002fca0007f3e0ff */
[----:B------:R-:W-:-:S05]  /*d930*/  IMAD.X R11, R0, 0x1, R232, P1 ;  /* 0x00000001000b7824 */ /* 0x000fca00008e06e8 */
[----:B------:R4:W-:Y:S02]  /*d940*/  LDGSTS.E [R4+0xc], desc[UR16][R10.64], P2 ;  /* 0x0000c0000a047fae */ /* 0x0009e40009121850 */
[----:B----4-:R-:W-:Y:S02]  /*d950*/  IADD3 R10, P1, R2, R13, RZ ;  /* 0x0000000d020a7210 */ /* 0x010fe40007f3e0ff */
[----:B------:R-:W4:Y:S03]  /*d960*/  LDL.LU R13, [R1+0xd0] ;  /* 0x0000d000010d7983 */ /* 0x000f260000300800 */
[----:B------:R-:W-:Y:S01]  /*d970*/  IMAD.X R11, R0, 0x1, R17, P1 ;  /* 0x00000001000b7824 */ /* 0x000fe200008e0611 */
[----:B------:R-:W4:Y:S04]  /*d980*/  LDL.LU R245, [R1+0xd4] ;  /* 0x0000d40001f57983 */ /* 0x000f280000300800 */
[----:B------:R1:W-:Y:S02]  /*d990*/  LDGSTS.E [R4+0x400c], desc[UR16][R10.64], P2 ;  /* 0x0400c0000a047fae */ /* 0x0003e40009121850 */
[----:B-1----:R-:W-:-:S05]  /*d9a0*/  IADD3 R10, P1, R2, R16, RZ ;  /* 0x00000010020a7210 */ /* 0x002fca0007f3e0ff */
[----:B------:R-:W-:Y:S02]  /*d9b0*/  IMAD.X R11, R0, 0x1, R15, P1 ;  /* 0x00000001000b7824 */ /* 0x000fe400008e060f */
[----:B------:R-:W4:Y:S04]  /*d9c0*/  LDL.LU R15, [R1+0xc0] ;  /* 0x0000c000010f7983 */ /* 0x000f280000300800 */
[----:B------:R3:W-:Y:S04]  /*d9d0*/  LDGSTS.E [R4+0x800c], desc[UR16][R10.64], P2 ;  /* 0x0800c0000a047fae */ /* 0x0007e80009121850 */
[----:B------:R-:W4:Y:S04]  /*d9e0*/  LDL.LU R238, [R1+0xb4] ;  /* 0x0000b40001ee7983 */ /* 0x000f280000300800 */
[----:B------:R-:W4:Y:S01]  /*d9f0*/  LDL.LU R242, [R1+0xc4] ;  /* 0x0000c40001f27983 */ /* 0x000f220000300800 */
[----:B---3--:R-:W-:-:S03]  /*da00*/  IADD3 R10, P1, R2, R9, RZ ;  /* 0x00000009020a7210 */ /* 0x008fc60007f3e0ff */
[----:B------:R-:W3:Y:S01]  /*da10*/  LDL.LU R246, [R1+0xa0] ;  /* 0x0000a00001f67983 */ /* 0x000ee20000300800 */
[----:B------:R-:W1:Y:S03]  /*da20*/  S2R R9, SR_TID.X ;  /* 0x0000000000097919 */ /* 0x000e660000002100 */
[----:B------:R-:W3:Y:S04]  /*da30*/  LDL.LU R17, [R1+0xb0] ;  /* 0x0000b00001117983 */ /* 0x000ee80000300800 */
[----:B------:R-:W3:Y:S04]  /*da40*/  LDL.LU R232, [R1+0x84] ;  /* 0x0000840001e87983 */ /* 0x000ee80000300800 */
[----:B------:R-:W3:Y:S04]  /*da50*/  LDL.LU R233, [R1+0x8c] ;  /* 0x00008c0001e97983 */ /* 0x000ee80000300800 */
[----:B------:R-:W3:Y:S04]  /*da60*/  LDL.LU R234, [R1+0x94] ;  /* 0x0000940001ea7983 */ /* 0x000ee80000300800 */
[----:B------:R-:W3:Y:S04]  /*da70*/  LDL.LU R235, [R1+0x9c] ;  /* 0x00009c0001eb7983 */ /* 0x000ee80000300800 */
[----:B------:R-:W3:Y:S01]  /*da80*/  LDL.LU R236, [R1+0xa4] ;  /* 0x0000a40001ec7983 */ /* 0x000ee20000300800 */
[----:B------:R-:W-:-:S03]  /*da90*/  ULEA UR4, UR14, UR12, 0xd ;  /* 0x0000000c0e047291 */ /* 0x000fc6000f8e683f */
[----:B------:R-:W3:Y:S04]  /*daa0*/  LDL.LU R237, [R1+0xac] ;  /* 0x0000ac0001ed7983 */ /* 0x000ee80000300800 */
[----:B------:R-:W3:Y:S04]  /*dab0*/  LDL.LU R239, [R1+0x80] ;  /* 0x0000800001ef7983 */ /* 0x000ee80000300800 */
[----:B------:R-:W3:Y:S04]  /*dac0*/  LDL.LU R240, [R1+0xbc] ;  /* 0x0000bc0001f07983 */ /* 0x000ee80000300800 */
[----:B------:R-:W3:Y:S01]  /*dad0*/  LDL.LU R241, [R1+0x88] ;  /* 0x0000880001f17983 */ /* 0x000ee20000300800 */
[----:B--2---:R-:W-:Y:S01]  /*dae0*/  IMAD.X R11, R0, 0x1, R14, P1 ;  /* 0x00000001000b7824 */ /* 0x004fe200008e060e */
[----:B-1----:R-:W-:-:S04]  /*daf0*/  LOP3.LUT R14, R9, 0x60, RZ, 0xc0, !PT ;  /* 0x00000060090e7812 */ /* 0x002fc800078ec0ff */
[----:B------:R1:W-:Y:S01]  /*db00*/  LDGSTS.E [R4+0xc00c], desc[UR16][R10.64], P2 ;  /* 0x0c00c0000a047fae */ /* 0x0003e20009121850 */
[----:B------:R-:W-:-:S03]  /*db10*/  SHF.R.U32.HI R14, RZ, 0x1, R14 ;  /* 0x00000001ff0e7819 */ /* 0x000fc6000001160e */
[----:B------:R-:W0:Y:S01]  /*db20*/  LDGDEPBAR ;  /* 0x00000000000079af */ /* 0x000e220000000000 */
[C---:B-1----:R-:W-:Y:S02]  /*db30*/  LOP3.LUT R4, R9.reuse, 0x1f, RZ, 0xc0, !PT ;  /* 0x0000001f09047812 */ /* 0x042fe400078ec0ff */
[----:B------:R-:W-:Y:S02]  /*db40*/  LOP3.LUT R9, R9, 0x7f, RZ, 0xc0, !PT ;  /* 0x0000007f09097812 */ /* 0x000fe400078ec0ff */
[----:B------:R-:W-:-:S03]  /*db50*/  ISETP.GE.AND P1, PT, R4, R3, PT ;  /* 0x000000030400720c */ /* 0x000fc60003f26270 */
[----:B------:R-:W-:Y:S01]  /*db60*/  IMAD.SHL.U32 R9, R9, 0x4, RZ ;  /* 0x0000000409097824 */ /* 0x000fe200078e00ff */
[----:B------:R-:W-:-:S04]  /*db70*/  SEL R4, RZ, 0x4, P1 ;  /* 0x00000004ff047807 */ /* 0x000fc80000800000 */
[----:B------:R-:W-:Y:S02]  /*db80*/  SEL R4, R4, RZ, !P0 ;  /* 0x000000ff04047207 */ /* 0x000fe40004000000 */
[----:B------:R-:W-:Y:S02]  /*db90*/  LOP3.LUT R9, R9, R14, RZ, 0x3c, !PT ;  /* 0x0000000e09097212 */ /* 0x000fe400078e3cff */
[----:B------:R-:W-:-:S03]  /*dba0*/  ISETP.NE.U32.AND P0, PT, R4, RZ, PT ;  /* 0x000000ff0400720c */ /* 0x000fc60003f05070 */
[----:B------:R-:W-:Y:S02]  /*dbb0*/  VIADD R4, R9, UR4 ;  /* 0x0000000409047c36 */ /* 0x000fe40008000000 */
[----:B------:R-:W2:Y:S04]  /*dbc0*/  LDL.LU R9, [R1+0x90] ;  /* 0x0000900001097983 */ /* 0x000ea80000300800 */
[----:B------:R-:W2:Y:S04]  /*dbd0*/  LDL.LU R243, [R1+0xcc] ;  /* 0x0000cc0001f37983 */ /* 0x000ea80000300800 */
[----:B------:R-:W2:Y:S04]  /*dbe0*/  LDL.LU R244, [R1+0x98] ;  /* 0x0000980001f47983 */ /* 0x000ea80000300800 */
[----:B------:R-:W2:Y:S04]  /*dbf0*/  LDL.LU R247, [R1+0xa8] ;  /* 0x0000a80001f77983 */ /* 0x000ea80000300800 */
[----:B------:R-:W2:Y:S04]  /*dc00*/  LDL.LU R16, [R1+0xb8] ;  /* 0x0000b80001107983 */ /* 0x000ea80000300800 */
[----:B------:R-:W2:Y:S01]  /*dc10*/  LDL.LU R14, [R1+0xc8] ;  /* 0x0000c800010e7983 */ /* 0x000ea20000300800 */
[----:B----4-:R-:W-:-:S05]  /*dc20*/  IADD3 R10, P1, R5, R245, RZ ;  /* 0x000000f5050a7210 */ /* 0x010fca0007f3e0ff */
[----:B------:R-:W-:-:S05]  /*dc30*/  IMAD.X R11, R13, 0x1, R6, P1 ;  /* 0x000000010d0b7824 */ /* 0x000fca00008e0606 */
[----:B------:R1:W-:Y:S02]  /*dc40*/  LDGSTS.E [R4+0x30000], desc[UR16][R10.64], P0 ;  /* 0x300000000a047fae */ /* 0x0003e40008121850 */
[----:B-1----:R-:W-:-:S04]  /*dc50*/  IADD3 R10, P1, R5, R242, RZ ;  /* 0x000000f2050a7210 */ /* 0x002fc80007f3e0ff */
[----:B------:R-:W-:-:S05]  /*dc60*/  IADD3.X R11, R15, R6, RZ, P1, !PT ;  /* 0x000000060f0b7210 */ /* 0x000fca0000ffe4ff */
[----:B------:R1:W-:Y:S02]  /*dc70*/  LDGSTS.E [R4+0x30400], desc[UR16][R10.64], P0 ;  /* 0x304000000a047fae */ /* 0x0003e40008121850 */
[----:B-1----:R-:W-:-:S05]  /*dc80*/  IADD3 R10, P1, R5, R238, RZ ;  /* 0x000000ee050a7210 */ /* 0x002fca0007f3e0ff */
[----:B---3--:R-:W-:-:S05]  /*dc90*/  IMAD.X R11, R17, 0x1, R6, P1 ;  /* 0x00000001110b7824 */ /* 0x008fca00008e0606 */
[----:B------:R1:W-:Y:S02]  /*dca0*/  LDGSTS.E [R4+0x30800], desc[UR16][R10.64], P0 ;  /* 0x308000000a047fae */ /* 0x0003e40008121850 */
[----:B-1----:R-:W-:-:S05]  /*dcb0*/  IADD3 R10, P1, R5, R236, RZ ;  /* 0x000000ec050a7210 */ /* 0x002fca0007f3e0ff */
[----:B------:R-:W-:-:S05]  /*dcc0*/  IMAD.X R11, R246, 0x1, R6, P1 ;  /* 0x00000001f60b7824 */ /* 0x000fca00008e0606 */
[----:B------:R1:W-:Y:S02]  /*dcd0*/  LDGSTS.E [R4+0x30c00], desc[UR16][R10.64], P0 ;  /* 0x30c000000a047fae */ /* 0x0003e40008121850 */
[----:B-1----:R-:W-:-:S05]  /*dce0*/  IADD3 R10, P1, R5, R234, RZ ;  /* 0x000000ea050a7210 */ /* 0x002fca0007f3e0ff */
[----:B--2---:R-:W-:-:S05]  /*dcf0*/  IMAD.X R11, R9, 0x1, R6, P1 ;  /* 0x00000001090b7824 */ /* 0x004fca00008e0606 */
        /* <DEDUP_REMOVED lines=8> */
[----:B------:R-:W-:-:S05]  /*dd80*/  IMAD.X R11, R21, 0x1, R6, P1 ;  /* 0x00000001150b7824 */ /* 0x000fca00008e0606 */
[----:B------:R1:W-:Y:S04]  /*dd90*/  LDGSTS.E [R4+0x31c00], desc[UR16][R10.64], P0 ;  /* 0x31c000000a047fae */ /* 0x0003e80008121850 */
[----:B------:R-:W2:Y:S01]  /*dda0*/  LDL R4, [R1+0x4e4] ;  /* 0x0004e40001047983 */ /* 0x000ea20000100800 */
[----:B-1----:R-:W-:-:S05]  /*ddb0*/  IADD3 R10, P1, R5, R243, RZ ;  /* 0x000000f3050a7210 */ /* 0x002fca0007f3e0ff */
[----:B------:R-:W-:Y:S01]  /*ddc0*/  IMAD.X R11, R14, 0x1, R6, P1 ;  /* 0x000000010e0b7824 */ /* 0x000fe200008e0606 */
[-C--:B------:R-:W-:Y:S02]  /*ddd0*/  IADD3 R22, P2, R22, R8.reuse, RZ ;  /* 0x0000000816167210 */ /* 0x080fe40007f5e0ff */
[-C--:B------:R-:W-:Y:S02]  /*dde0*/  IADD3 R232, P6, R232, R8.reuse, RZ ;  /* 0x00000008e8e87210 */ /* 0x080fe40007fde0ff */
[----:B------:R-:W-:Y:S01]  /*ddf0*/  IADD3 R250, P4, R250, R8, RZ ;  /* 0x00000008fafa7210 */ /* 0x000fe20007f9e0ff */
[--C-:B------:R-:W-:Y:S02]  /*de00*/  IMAD.X R21, R21, 0x1, R7.reuse, P2 ;  /* 0x0000000115157824 */ /* 0x100fe400010e0607 */
[----:B------:R1:W-:Y:S02]  /*de10*/  STL [R1+0x84], R232 ;  /* 0x000084e801007387 */ /* 0x0003e40000100800 */
[----:B------:R-:W-:-:S02]  /*de20*/  IMAD.X R249, R249, 0x1, R7, P4 ;  /* 0x00000001f9f97824 */ /* 0x000fc400020e0607 */
[----:B-1----:R-:W5:Y:S01]  /*de30*/  LDL.LU R232, [R1+0x550] ;  /* 0x0005500001e87983 */ /* 0x002f620000300800 */
[----:B------:R-:W-:Y:S02]  /*de40*/  IMAD.X R239, R239, 0x1, R7, P6 ;  /* 0x00000001efef7824 */ /* 0x000fe400030e0607 */
[----:B--2---:R-:W-:-:S05]  /*de50*/  VIADD R4, R4, UR4 ;  /* 0x0000000404047c36 */ /* 0x004fca0008000000 */
        /* <DEDUP_REMOVED lines=16> */
[----:B-1----:R-:W-:-:S04]  /*df60*/  IADD3 R10, P1, R5, R248, RZ ;  /* 0x000000f8050a7210 */ /* 0x002fc80007f3e0ff */
[----:B------:R-:W-:-:S05]  /*df70*/  IADD3.X R11, R23, R6, RZ, P1, !PT ;  /* 0x00000006170b7210 */ /* 0x000fca0000ffe4ff */
[----:B------:R1:W-:Y:S01]  /*df80*/  LDGSTS.E [R4+0x31a00], desc[UR16][R10.64], P0 ;  /* 0x31a000000a047fae */ /* 0x0003e20008121850 */
[----:B------:R-:W-:Y:S02]  /*df90*/  IADD3 R248, P3, R248, R8, RZ ;  /* 0x00000008f8f87210 */ /* 0x000fe40007f7e0ff */
[----:B-1----:R-:W-:-:S05]  /*dfa0*/  IADD3 R10, P1, R5, R20, RZ ;  /* 0x00000014050a7210 */ /* 0x002fca0007f3e0ff */
[----:B------:R-:W-:Y:S01]  /*dfb0*/  IMAD.X R11, R19, 0x1, R6, P1 ;  /* 0x00000001130b7824 */ /* 0x000fe200008e0606 */
[----:B------:R-:W-:-:S04]  /*dfc0*/  IADD3 R20, P1, R20, R8, RZ ;  /* 0x0000000814147210 */ /* 0x000fc80007f3e0ff */
[----:B------:R1:W-:Y:S01]  /*dfd0*/  LDGSTS.E [R4+0x31e00], desc[UR16][R10.64], P0 ;  /* 0x31e000000a047fae */ /* 0x0003e20008121850 */
[-C--:B------:R-:W-:Y:S01]  /*dfe0*/  IADD3 R233, P0, R233, R8.reuse, RZ ;  /* 0x00000008e9e97210 */ /* 0x080fe20007f1e0ff */
[--C-:B------:R-:W-:Y:S01]  /*dff0*/  IMAD.X R19, R19, 0x1, R7.reuse, P1 ;  /* 0x0000000113137824 */ /* 0x100fe200008e0607 */
[-C--:B------:R-:W-:Y:S01]  /*e000*/  IADD3 R234, P1, R234, R8.reuse, RZ ;  /* 0x00000008eaea7210 */ /* 0x080fe20007f3e0ff */
[--C-:B------:R-:W-:Y:S01]  /*e010*/  IMAD.X R23, R23, 0x1, R7.reuse, P3 ;  /* 0x0000000117177824 */ /* 0x100fe200018e0607 */
[-C--:B------:R-:W-:Y:S01]  /*e020*/  IADD3 R235, P2, R235, R8.reuse, RZ ;  /* 0x00000008ebeb7210 */ /* 0x080fe20007f5e0ff */
[----:B------:R2:W-:Y:S01]  /*e030*/  STL [R1+0x8c], R233 ;  /* 0x00008ce901007387 */ /* 0x0005e20000100800 */
[-C--:B------:R-:W-:Y:S02]  /*e040*/  IADD3 R252, P5, R252, R8.reuse, RZ ;  /* 0x00000008fcfc7210 */ /* 0x080fe40007fbe0ff */
[-C--:B------:R-:W-:Y:S01]  /*e050*/  IADD3 R236, P3, R236, R8.reuse, RZ ;  /* 0x00000008ecec7210 */ /* 0x080fe20007f7e0ff */
[----:B------:R-:W-:Y:S01]  /*e060*/  VIADD R18, R18, 0x1 ;  /* 0x0000000112127836 */ /* 0x000fe20000000000 */
[-C--:B------:R-:W-:Y:S01]  /*e070*/  IADD3 R237, P4, R237, R8.reuse, RZ ;  /* 0x00000008eded7210 */ /* 0x080fe20007f9e0ff */
[----:B------:R-:W-:Y:S01]  /*e080*/  IMAD.X R251, R251, 0x1, R7, P5 ;  /* 0x00000001fbfb7824 */ /* 0x000fe200028e0607 */
[-C--:B------:R-:W-:Y:S01]  /*e090*/  IADD3 R240, P6, R240, R8.reuse, RZ ;  /* 0x00000008f0f07210 */ /* 0x080fe20007fde0ff */
[----:B------:R-:W0:Y:S04]  /*e0a0*/  LDGDEPBAR ;  /* 0x00000000000079af */ /* 0x000e280000000000 */
[----:B--2---:R2:W5:Y:S04]  /*e0b0*/  LDL.LU R233, [R1+0x54c] ;  /* 0x00054c0001e97983 */ /* 0x0045680000300800 */
[----:B------:R3:W-:Y:S01]  /*e0c0*/  STL [R1+0x94], R234 ;  /* 0x000094ea01007387 */ /* 0x0007e20000100800 */
[----:B------:R-:W-:-:S03]  /*e0d0*/  IADD3 R238, P5, R238, R8, RZ ;  /* 0x00000008eeee7210 */ /* 0x000fc60007fbe0ff */
[----:B---3--:R2:W5:Y:S04]  /*e0e0*/  LDL.LU R234, [R1+0x548] ;  /* 0x0005480001ea7983 */ /* 0x0085680000300800 */
[----:B------:R3:W-:Y:S01]  /*e0f0*/  STL [R1+0x9c], R235 ;  /* 0x00009ceb01007387 */ /* 0x0007e20000100800 */
[----:B------:R-:W-:-:S03]  /*e100*/  IMAD.X R241, R241, 0x1, R7, P0 ;  /* 0x00000001f1f17824 */ /* 0x000fc600000e0607 */
[----:B---3--:R2:W5:Y:S04]  /*e110*/  LDL.LU R235, [R1+0x544] ;  /* 0x0005440001eb7983 */ /* 0x0085680000300800 */
[----:B------:R3:W-:Y:S01]  /*e120*/  STL [R1+0xa4], R236 ;  /* 0x0000a4ec01007387 */ /* 0x0007e20000100800 */
[----:B------:R-:W-:-:S03]  /*e130*/  IADD3 R242, P0, R242, R8, RZ ;  /* 0x00000008f2f27210 */ /* 0x000fc60007f1e0ff */
[----:B---3--:R2:W5:Y:S04]  /*e140*/  LDL.LU R236, [R1+0x540] ;  /* 0x0005400001ec7983 */ /* 0x0085680000300800 */
[----:B------:R-:W3:Y:S04]  /*e150*/  LDL R4, [R1+0xfc] ;  /* 0x0000fc0001047983 */ /* 0x000ee80000100800 */
[----:B------:R4:W-:Y:S01]  /*e160*/  STL [R1+0xac], R237 ;  /* 0x0000aced01007387 */ /* 0x0009e20000100800 */
[----:B------:R-:W-:Y:S01]  /*e170*/  IMAD.X R9, R9, 0x1, R7, P1 ;  /* 0x0000000109097824 */ /* 0x000fe200008e0607 */
[----:B------:R-:W-:-:S02]  /*e180*/  IADD3 R243, P1, R243, R8, RZ ;  /* 0x00000008f3f37210 */ /* 0x000fc40007f3e0ff */
[----:B----4-:R2:W5:Y:S04]  /*e190*/  LDL.LU R237, [R1+0x53c] ;  /* 0x00053c0001ed7983 */ /* 0x0105680000300800 */
[----:B------:R4:W-:Y:S01]  /*e1a0*/  STL [R1+0xb4], R238 ;  /* 0x0000b4ee01007387 */ /* 0x0009e20000100800 */
[----:B------:R-:W-:-:S03]  /*e1b0*/  IMAD.X R244, R244, 0x1, R7, P2 ;  /* 0x00000001f4f47824 */ /* 0x000fc600010e0607 */
[----:B----4-:R2:W5:Y:S04]  /*e1c0*/  LDL.LU R238, [R1+0x538] ;  /* 0x0005380001ee7983 */ /* 0x0105680000300800 */
[----:B------:R4:W-:Y:S01]  /*e1d0*/  STL [R1+0x80], R239 ;  /* 0x000080ef01007387 */ /* 0x0009e20000100800 */
[----:B------:R-:W-:-:S03]  /*e1e0*/  IADD3 R245, P2, R245, R8, RZ ;  /* 0x00000008f5f57210 */ /* 0x000fc60007f5e0ff */
[----:B----4-:R2:W5:Y:S04]  /*e1f0*/  LDL.LU R239, [R1+0x534] ;  /* 0x0005340001ef7983 */ /* 0x0105680000300800 */
[----:B------:R4:W-:Y:S01]  /*e200*/  STL [R1+0xbc], R240 ;  /* 0x0000bcf001007387 */ /* 0x0009e20000100800 */
[----:B------:R-:W-:-:S03]  /*e210*/  IMAD.X R246, R246, 0x1, R7, P3 ;  /* 0x00000001f6f67824 */ /* 0x000fc600018e0607 */
[----:B----4-:R2:W5:Y:S04]  /*e220*/  LDL.LU R240, [R1+0x530] ;  /* 0x0005300001f07983 */ /* 0x0105680000300800 */
[----:B------:R4:W-:Y:S01]  /*e230*/  STL [R1+0x88], R241 ;  /* 0x000088f101007387 */ /* 0x0009e20000100800 */
[----:B------:R-:W-:-:S03]  /*e240*/  IADD3.X R247, R247, R7, RZ, P4, !PT ;  /* 0x00000007f7f77210 */ /* 0x000fc600027fe4ff */
[----:B----4-:R2:W5:Y:S04]  /*e250*/  LDL.LU R241, [R1+0x52c] ;  /* 0x00052c0001f17983 */ /* 0x0105680000300800 */
[----:B------:R4:W-:Y:S01]  /*e260*/  STL [R1+0xc4], R242 ;  /* 0x0000c4f201007387 */ /* 0x0009e20000100800 */
[----:B------:R-:W-:-:S03]  /*e270*/  IMAD.X R17, R17, 0x1, R7, P5 ;  /* 0x0000000111117824 */ /* 0x000fc600028e0607 */
[----:B----4-:R2:W5:Y:S04]  /*e280*/  LDL.LU R242, [R1+0x528] ;  /* 0x0005280001f27983 */ /* 0x0105680000300800 */
[----:B------:R4:W-:Y:S01]  /*e290*/  STL [R1+0x90], R9 ;  /* 0x0000900901007387 */ /* 0x0009e20000100800 */
[----:B------:R-:W-:-:S03]  /*e2a0*/  IMAD.X R16, R16, 0x1, R7, P6 ;  /* 0x0000000110107824 */ /* 0x000fc600030e0607 */
[----:B----4-:R-:W1:Y:S04]  /*e2b0*/  LDL.LU R9, [R1+0x524] ;  /* 0x0005240001097983 */ /* 0x010e680000300800 */
[----:B------:R4:W-:Y:S01]  /*e2c0*/  STL [R1+0xcc], R243 ;  /* 0x0000ccf301007387 */ /* 0x0009e20000100800 */
[----:B------:R-:W-:-:S03]  /*e2d0*/  IMAD.X R15, R15, 0x1, R7, P0 ;  /* 0x000000010f0f7824 */ /* 0x000fc600000e0607 */
[----:B----4-:R2:W5:Y:S04]  /*e2e0*/  LDL.LU R243, [R1+0x520] ;  /* 0x0005200001f37983 */ /* 0x0105680000300800 */
[----:B------:R4:W-:Y:S01]  /*e2f0*/  STL [R1+0x98], R244 ;  /* 0x000098f401007387 */ /* 0x0009e20000100800 */
[----:B------:R-:W-:-:S03]  /*e300*/  IMAD.X R14, R14, 0x1, R7, P1 ;  /* 0x000000010e0e7824 */ /* 0x000fc600008e0607 */
[----:B----4-:R2:W5:Y:S04]  /*e310*/  LDL.LU R244, [R1+0x51c] ;  /* 0x00051c0001f47983 */ /* 0x0105680000300800 */
[----:B------:R4:W-:Y:S01]  /*e320*/  STL [R1+0xd4], R245 ;  /* 0x0000d4f501007387 */ /* 0x0009e20000100800 */
[----:B------:R-:W-:-:S03]  /*e330*/  IMAD.X R13, R13, 0x1, R7, P2 ;  /* 0x000000010d0d7824 */ /* 0x000fc600010e0607 */
[----:B----4-:R2:W5:Y:S04]  /*e340*/  LDL.LU R245, [R1+0x518] ;  /* 0x0005180001f57983 */ /* 0x0105680000300800 */
[----:B------:R4:W-:Y:S04]  /*e350*/  STL [R1+0xa0], R246 ;  /* 0x0000a0f601007387 */ /* 0x0009e80000100800 */
        /* <DEDUP_REMOVED lines=12> */
[----:B----4-:R2:W5:Y:S01]  /*e420*/  LDL.LU R13, [R1+0x4fc] ;  /* 0x0004fc00010d7983 */ /* 0x0105620000300800 */
[----:B------:R-:W-:Y:S01]  /*e430*/  VIADD R3, R3, 0xffffffe0 ;  /* 0xffffffe003037836 */ /* 0x000fe20000000000 */
[----:B---3--:R-:W-:-:S02]  /*e440*/  ISETP.NE.U32.AND P4, PT, R4, R18, PT ;  /* 0x000000120400720c */ /* 0x008fc40003f85070 */
[----:B-1----:R-:W-:Y:S02]  /*e450*/  SHF.R.S32.HI R4, RZ, 0x1f, R9 ;  /* 0x0000001fff047819 */ /* 0x002fe40000011409 */
[C---:B------:R-:W-:Y:S02]  /*e460*/  LEA R2, P3, R9.reuse, R2, 0x2 ;  /* 0x0000000209027211 */ /* 0x040fe400078610ff */
[----:B------:R-:W-:-:S05]  /*e470*/  SHF.L.U64.HI R4, R9, 0x2, R4 ;  /* 0x0000000209047819 */ /* 0x000fca0000010204 */
[----:B------:R-:W-:Y:S02]  /*e480*/  IMAD.X R0, R0, 0x1, R4, P3 ;  /* 0x0000000100007824 */ /* 0x000fe400018e0604 */
[----:B--2---:R-:W-:Y:S05]  /*e490*/  @P4 BRA `(.L_x_1) ;  /* 0xffffffb400044947 */ /* 0x004fea000383ffff */
.L_x_0:
[----:B------:R-:W2:Y:S01]  /*e4a0*/  LDL.LU R10, [R1+0x4ec] ;  /* 0x0004ec00010a7983 */ /* 0x000ea20000300800 */
[----:B------:R-:W-:-:S04]  /*e4b0*/  DEPBAR.LE SB0, 0x0 ;  /* 0x000080000000791a */ /* 0x000fc80000000000 */
[----:B------:R-:W3:Y:S01]  /*e4c0*/  LDL.LU R4, [R1+0x4e8] ;  /* 0x0004e80001047983 */ /* 0x000ee20000300800 */
[----:B------:R-:W1:Y:S01]  /*e4d0*/  S2R R11, SR_TID.X ;  /* 0x00000000000b7919 */ /* 0x000e620000002100 */
[----:B------:R-:W4:Y:S01]  /*e4e0*/  S2R R252, SR_TID.X ;  /* 0x0000000000fc7919 */ /* 0x000f220000002100 */
[----:B------:R-:W-:Y:S01]  /*e4f0*/  IMAD.MOV.U32 R6, RZ, RZ, R216 ;  /* 0x000000ffff067224 */ /* 0x000fe200078e00d8 */
[----:B------:R-:W-:Y:S01]  /*e500*/  ULDC UR4, c[0x0][0x22c] ;  /* 0x00008b0000047ab9 */ /* 0x000fe20000000800 */
[----:B------:R-:W-:Y:S01]  /*e510*/  IMAD.MOV.U32 R7, RZ, RZ, R218 ;  /* 0x000000ffff077224 */ /* 0x000fe200078e00da */
[----:B------:R-:W-:Y:S01]  /*e520*/  MOV R8, R184 ;  /* 0x000000b800087202 */ /* 0x000fe20000000f00 */
[----:B------:R-:W-:Y:S01]  /*e530*/  IMAD.MOV.U32 R9, RZ, RZ, R186 ;  /* 0x000000ffff097224 */ /* 0x000fe200078e00ba */
[----:B------:R-:W-:Y:S01]  /*e540*/  ULDC UR5, c[0x0][0x22c] ;  /* 0x00008b0000057ab9 */ /* 0x000fe20000000800 */
[----:B------:R-:W-:Y:S01]  /*e550*/  ULDC.64 UR8, c[0x0][0x220] ;  /* 0x0000880000087ab9 */ /* 0x000fe20000000a00 */
[----:B------:R-:W-:Y:S01]  /*e560*/  ULDC.64 UR30, c[0x0][0x228] ;  /* 0x00008a00001e7ab9 */ /* 0x000fe20000000a00 */
[----:B------:R-:W-:Y:S01]  /*e570*/  ULDC.64 UR6, c[0x0][0x228] ;  /* 0x00008a0000067ab9 */ /* 0x000fe20000000a00 */
[----:B------:R-:W-:Y:S01]  /*e580*/  ULDC UR28, c[0x0][0x248] ;  /* 0x00009200001c7ab9 */ /* 0x000fe20000000800 */
[----:B------:R-:W-:Y:S01]  /*e590*/  ULDC.64 UR14, c[0x0][0x228] ;  /* 0x00008a00000e7ab9 */ /* 0x000fe20000000a00 */
[----:B------:R-:W-:Y:S01]  /*e5a0*/  ULDC.64 UR10, c[0x0][0x228] ;  /* 0x00008a00000a7ab9 */ /* 0x000fe20000000a00 */
[----:B------:R-:W-:Y:S01]  /*e5b0*/  ULDC.64 UR26, c[0x0][0x228] ;  /* 0x00008a00001a7ab9 */ /* 0x000fe20000000a00 */
[----:B------:R-:W-:Y:S01]  /*e5c0*/  ULDC.64 UR22, c[0x0][0x228] ;  /* 0x00008a0000167ab9 */ /* 0x000fe20000000a00 */
[----:B------:R-:W-:Y:S01]  /*e5d0*/  ULDC.64 UR20, c[0x0][0x228] ;  /* 0x00008a0000147ab9 */ /* 0x000fe20000000a00 */
[----:B------:R-:W-:Y:S01]  /*e5e0*/  ULDC.64 UR18, c[0x0][0x228] ;  /* 0x00008a0000127ab9 */ /* 0x000fe20000000a00 */
[----:B------:R-:W-:Y:S01]  /*e5f0*/  ULDC.64 UR24, c[0x0][0x228] ;  /* 0x00008a0000187ab9 */ /* 0x000fe20000000a00 */
[----:B------:R-:W-:Y:S01]  /*e600*/  BAR.SYNC.DEFER_BLOCKING 0x0 ;  /* 0x0000000000007b1d */ /* 0x000fe20000010000 */
[----:B---3-5:R-:W-:-:S05]  /*e610*/  ISETP.GE.AND P1, PT, R14, R4, PT ;  /* 0x000000040e00720c */ /* 0x028fca0003f26270 */
[----:B------:R-:W3:Y:S04]  /*e620*/  LDL.LU R4, [R1] ;  /* 0x0000000001047983 */ /* 0x000ee80000300800 */
[----:B------:R-:W3:Y:S01]  /*e630*/  LDL.LU R5, [R1+0x8] ;  /* 0x0000080001057983 */ /* 0x000ee20000300800 */
[C---:B-1----:R-:W-:Y:S02]  /*e640*/  IMAD.SHL.U32 R2, R11.reuse, 0x10, RZ ;  /* 0x000000100b027824 */ /* 0x042fe400078e00ff */
[----:B------:R-:W-:-:S03]  /*e650*/  IMAD.SHL.U32 R0, R11, 0x40, RZ ;  /* 0x000000400b007824 */ /* 0x000fc600078e00ff */
[----:B------:R-:W-:Y:S02]  /*e660*/  LOP3.LUT R2, R2, 0xf0, RZ, 0xc0, !PT ;  /* 0x000000f002027812 */ /* 0x000fe400078ec0ff */
[----:B------:R-:W-:Y:S02]  /*e670*/  LOP3.LUT R0, R0, 0x400, RZ, 0xc0, !PT ;  /* 0x0000040000007812 */ /* 0x000fe400078ec0ff */
[----:B----4-:R-:W-:Y:S02]  /*e680*/  LOP3.LUT R3, R252, 0x60, RZ, 0xc0, !PT ;  /* 0x00000060fc037812 */ /* 0x010fe400078ec0ff */
[----:B------:R-:W-:-:S05]  /*e690*/  IADD3 R0, R0, UR12, R2 ;  /* 0x0000000c00007c10 */ /* 0x000fca000fffe002 */
[----:B------:R-:W-:Y:S01]  /*e6a0*/  IMAD R0, R3, 0x8, R0 ;  /* 0x0000000803007824 */ /* 0x000fe200078e0200 */
[----:B------:R-:W-:-:S04]  /*e6b0*/  LOP3.LUT R252, R252, 0x7f, RZ, 0xc0, !PT ;  /* 0x0000007ffcfc7812 */ /* 0x000fc800078ec0ff */
[----:B------:R-:W-:Y:S01]  /*e6c0*/  LEA R252, R252, UR12, 0x4 ;  /* 0x0000000cfcfc7c11 */ /* 0x000fe2000f8e20ff */
[----:B------:R-:W-:Y:S01]  /*e6d0*/  IMAD.MOV.U32 R11, RZ, RZ, R154 ;  /* 0x000000ffff0b7224 */ /* 0x000fe200078e009a */
[C---:B--2---:R-:W-:Y:S01]  /*e6e0*/  ISETP.GE.AND P0, PT, R13.reuse, R10, PT ;  /* 0x0000000a0d00720c */ /* 0x044fe20003f06270 */
[----:B------:R-:W-:Y:S01]  /*e6f0*/  IMAD.MOV.U32 R10, RZ, RZ, R152 ;  /* 0x000000ffff0a7224 */ /* 0x000fe200078e0098 */
[C---:B------:R-:W-:Y:S01]  /*e700*/  ISETP.LT.AND P1, PT, R13.reuse, UR31, !P1 ;  /* 0x0000001f0d007c0c */ /* 0x040fe2000cf21270 */
[----:B------:R-:W-:Y:S01]  /*e710*/  VIADD R2, R13, 0x1 ;  /* 0x000000010d027836 */ /* 0x000fe20000000000 */
[----:B------:R-:W-:Y:S01]  /*e720*/  ULDC.64 UR12, c[0x0][0x228] ;  /* 0x00008a00000c7ab9 */ /* 0x000fe20000000a00 */
[----:B---3--:R1:W-:Y:S01]  /*e730*/  STSM.16.M88.4 [R0], R4 ;  /* 0x0000000400007844 */ /* 0x0083e20000000200 */
[----:B------:R-:W-:Y:S06]  /*e740*/  BAR.SYNC.DEFER_BLOCKING 0x0 ;  /* 0x0000000000007b1d */ /* 0x000fec0000010000 */
[----:B------:R-:W2:Y:S02]  /*e750*/  LDS.128 R20, [R252] ;  /* 0x00000000fc147984 */ /* 0x000ea40000000c00 */
[----:B------:R-:W-:Y:S06]  /*e760*/  BAR.SYNC.DEFER_BLOCKING 0x0 ;  /* 0x0000000000007b1d */ /* 0x000fec0000010000 */
[----:B------:R-:W-:Y:S02]  /*e770*/  STSM.16.M88.4 [R0], R8 ;  /* 0x0000000800007844 */ /* 0x000fe40000000200 */
[----:B------:R-:W-:Y:S06]  /*e780*/  BAR.SYNC.DEFER_BLOCKING 0x0 ;  /* 0x0000000000007b1d */ /* 0x000fec0000010000 */
[----:B------:R-:W3:Y:S01]  /*e790*/  LDS.128 R8, [R252] ;  /* 0x00000000fc087984 */ /* 0x000ee20000000c00 */
[----:B-1----:R-:W-:-:S02]  /*e7a0*/  IMAD.MOV.U32 R4, RZ, RZ, R120 ;  /* 0x000000ffff047224 */ /* 0x002fc400078e0078 */
[----:B------:R-:W-:Y:S02]  /*e7b0*/  IMAD.MOV.U32 R5, RZ, RZ, R122 ;  /* 0x000000ffff057224 */ /* 0x000fe400078e007a */
[----:B------:R-:W-:Y:S02]  /*e7c0*/  IMAD.MOV.U32 R6, RZ, RZ, R88 ;  /* 0x000000ffff067224 */ /* 0x000fe400078e0058 */
[----:B------:R-:W-:Y:S01]  /*e7d0*/  IMAD.MOV.U32 R7, RZ, RZ, R90 ;  /* 0x000000ffff077224 */ /* 0x000fe200078e005a */
[----:B------:R-:W-:Y:S06]  /*e7e0*/  BAR.SYNC.DEFER_BLOCKING 0x0 ;  /* 0x0000000000007b1d */ /* 0x000fec0000010000 */
[----:B--2---:R-:W-:Y:S04]  /*e7f0*/  STL.64 [R1+0x100], R20 ;  /* 0x0001001401007387 */ /* 0x004fe80000100a00 */
[----:B------:R-:W-:Y:S04]  /*e800*/  STL.64 [R1+0x108], R22 ;  /* 0x0001081601007387 */ /* 0x000fe80000100a00 */
[----:B------:R1:W-:Y:S01]  /*e810*/  STSM.16.M88.4 [R0], R4 ;  /* 0x0000000400007844 */ /* 0x0003e20000000200 */
[----:B------:R-:W-:Y:S06]  /*e820*/  BAR.SYNC.DEFER_BLOCKING 0x0 ;  /* 0x0000000000007b1d */ /* 0x000fec0000010000 */
[----:B---3--:R2:W-:Y:S04]  /*e830*/  STL.64 [R1+0xf0], R8 ;  /* 0x0000f00801007387 */ /* 0x0085e80000100a00 */
[----:B------:R3:W-:Y:S04]  /*e840*/  STL.64 [R1+0xf8], R10 ;  /* 0x0000f80a01007387 */ /* 0x0007e80000100a00 */
[----:B-1----:R-:W4:Y:S04]  /*e850*/  LDL.LU R4, [R1+0x4] ;  /* 0x0000040001047983 */ /* 0x002f280000300800 */
[----:B------:R-:W4:Y:S04]  /*e860*/  LDL.LU R5, [R1+0xc] ;  /* 0x00000c0001057983 */ /* 0x000f280000300800 */
[----:B------:R-:W1:Y:S01]  /*e870*/  LDS.128 R20, [R252] ;  /* 0x00000000fc147984 */ /* 0x000e620000000c00 */
[----:B--2---:R-:W-:-:S02]  /*e880*/  IMAD.MOV.U32 R8, RZ, RZ, R56 ;  /* 0x000000ffff087224 */ /* 0x004fc400078e0038 */
[----:B------:R-:W-:Y:S02]  /*e890*/  IMAD.MOV.U32 R9, RZ, RZ, R58 ;  /* 0x000000ffff097224 */ /* 0x000fe400078e003a */
[----:B---3--:R-:W-:Y:S02]  /*e8a0*/  IMAD.MOV.U32 R10, RZ, RZ, R24 ;  /* 0x000000ffff0a7224 */ /* 0x008fe400078e0018 */
[----:B------:R-:W-:Y:S01]  /*e8b0*/  IMAD.MOV.U32 R11, RZ, RZ, R26 ;  /* 0x000000ffff0b7224 */ /* 0x000fe200078e001a */
[----:B------:R-:W-:Y:S06]  /*e8c0*/  BAR.SYNC.DEFER_BLOCKING 0x0 ;  /* 0x0000000000007b1d */ /* 0x000fec0000010000 */
[----:B------:R-:W-:Y:S02]  /*e8d0*/  STSM.16.M88.4 [R0], R8 ;  /* 0x0000000800007844 */ /* 0x000fe40000000200 */
[----:B------:R-:W-:Y:S01]  /*e8e0*/  BAR.SYNC.DEFER_BLOCKING 0x0 ;  /* 0x0000000000007b1d */ /* 0x000fe20000010000 */
[----:B------:R-:W-:-:S02]  /*e8f0*/  IMAD.MOV.U32 R6, RZ, RZ, R217 ;  /* 0x000000ffff067224 */ /* 0x000fc400078e00d9 */
[----:B------:R-:W-:-:S03]  /*e900*/  IMAD.MOV.U32 R7, RZ, RZ, R219 ;  /* 0x000000ffff077224 */ /* 0x000fc600078e00db */
[----:B------:R-:W2:Y:S02]  /*e910*/  LDS.128 R8, [R252] ;  /* 0x00000000fc087984 */ /* 0x000ea40000000c00 */
[----:B------:R-:W-:Y:S06]  /*e920*/  BAR.SYNC.DEFER_BLOCKING 0x0 ;  /* 0x0000000000007b1d */ /* 0x000fec0000010000 */
[----:B-1----:R-:W-:Y:S04]  /*e930*/  STL.64 [R1+0xe0], R20 ;  /* 0x0000e01401007387 */ /* 0x002fe80000100a00 */
[----:B------:R-:W-:Y:S04]  /*e940*/  STL.64 [R1+0xe8], R22 ;  /* 0x0000e81601007387 */ /* 0x000fe80000100a00 */
[----:B--2---:R1:W-:Y:S04]  /*e950*/  STL.64 [R1+0xd0], R8 ;  /* 0x0000d00801007387 */ /* 0x0043e80000100a00 */
[----:B------:R2:W-:Y:S01]  /*e960*/  STL.64 [R1+0xd8], R10 ;  /* 0x0000d80a01007387 */ /* 0x0005e20000100a00 */
[----:B-1----:R-:W-:Y:S01]  /*e970*/  MOV R8, R185 ;  /* 0x000000b900087202 */ /* 0x002fe20000000f00 */
[----:B------:R-:W-:-:S02]  /*e980*/  IMAD.MOV.U32 R9, RZ, RZ, R187 ;  /* 0x000000ffff097224 */ /* 0x000fc400078e00bb */
[----:B--2---:R-:W-:Y:S02]  /*e990*/  IMAD.MOV.U32 R10, RZ, RZ, R153 ;  /* 0x000000ffff0a7224 */ /* 0x004fe400078e0099 */
[----:B------:R-:W-:Y:S01]  /*e9a0*/  IMAD.MOV.U32 R11, RZ, RZ, R155 ;  /* 0x000000ffff0b7224 */ /* 0x000fe200078e009b */
[----:B----4-:R-:W-:Y:S01]  /*e9b0*/  STSM.16.M88.4 [R0], R4 ;  /* 0x0000000400007844 */ /* 0x010fe20000000200 */
[----:B------:R-:W-:Y:S06]  /*e9c0*/  BAR.SYNC.DEFER_BLOCKING 0x0 ;  /* 0x0000000000007b1d */ /* 0x000fec0000010000 */
[----:B------:R-:W1:Y:S02]  /*e9d0*/  LDS.128 R20, [R252] ;  /* 0x00000000fc147984 */ /* 0x000e640000000c00 */
[----:B------:R-:W-:Y:S06]  /*e9e0*/  BAR.SYNC.DEFER_BLOCKING 0x0 ;  /* 0x0000000000007b1d */ /* 0x000fec0000010000 */
[----:B------:R-:W-:Y:S04]  /*e9f0*/  STSM.16.M88.4 [R0], R8 ;  /* 0x0000000800007844 */ /* 0x000fe80000000200 */
[----:B-1----:R-:W-:Y:S04]  /*ea00*/  STL.64 [R1+0xc0], R20 ;  /* 0x0000c01401007387 */ /* 0x002fe80000100a00 */
[----:B------:R-:W-:Y:S01]  /*ea10*/  STL.64 [R1+0xc8], R22 ;  /* 0x0000c81601007387 */ /* 0x000fe20000100a00 */
[----:B------:R-:W-:Y:S06]  /*ea20*/  BAR.SYNC.DEFER_BLOCKING 0x0 ;  /* 0x0000000000007b1d */ /* 0x000fec0000010000 */
[----:B------:R-:W1:Y:S01]  /*ea30*/  LDS.128 R20, [R252] ;  /* 0x00000000fc147984 */ /* 0x000e620000000c00 */
[----:B------:R-:W-:-:S02]  /*ea40*/  IMAD.MOV.U32 R4, RZ, RZ, R121 ;  /* 0x000000ffff047224 */ /* 0x000fc400078e0079 */
[----:B------:R-:W-:Y:S01]  /*ea50*/  IMAD.MOV.U32 R5, RZ, RZ, R123 ;  /* 0x000000ffff057224 */ /* 0x000fe200078e007b */
[----:B------:R-:W-:Y:S01]  /*ea60*/  BAR.SYNC.DEFER_BLOCKING 0x0 ;  /* 0x0000000000007b1d */ /* 0x000fe20000010000 */
[----:B------:R-:W-:Y:S02]  /*ea70*/  IMAD.MOV.U32 R6, RZ, RZ, R89 ;  /* 0x000000ffff067224 */ /* 0x000fe400078e0059 */
[----:B------:R-:W-:-:S05]  /*ea80*/  IMAD.MOV.U32 R7, RZ, RZ, R91 ;  /* 0x000000ffff077224 */ /* 0x000fca00078e005b */
[----:B------:R2:W-:Y:S04]  /*ea90*/  STSM.16.M88.4 [R0], R4 ;  /* 0x0000000400007844 */ /* 0x0005e80000000200 */
[----:B-1----:R-:W-:Y:S04]  /*eaa0*/  STL [R1+0xb4], R21 ;  /* 0x0000b41501007387 */ /* 0x002fe80000100800 */
[----:B------:R-:W-:Y:S04]  /*eab0*/  STL.64 [R1+0xb8], R22 ;  /* 0x0000b81601007387 */ /* 0x000fe80000100a00 */
[----:B--2---:R-:W2:Y:S04]  /*eac0*/  LDL.LU R4, [R1+0x10] ;  /* 0x0000100001047983 */ /* 0x004ea80000300800 */
[----:B------:R-:W2:Y:S01]  /*ead0*/  LDL.LU R5, [R1+0x18] ;  /* 0x0000180001057983 */ /* 0x000ea20000300800 */
[----:B------:R-:W-:Y:S01]  /*eae0*/  ISETP.GE.AND P2, PT, R2, UR4, PT ;  /* 0x0000000402007c0c */ /* 0x000fe2000bf46270 */
[----:B------:R-:W-:Y:S01]  /*eaf0*/  IMAD.MOV.U32 R2, RZ, RZ, R20 ;  /* 0x000000ffff027224 */ /* 0x000fe200078e0014 */
[----:B------:R-:W-:Y:S01]  /*eb00*/  BAR.SYNC.DEFER_BLOCKING 0x0 ;  /* 0x0000000000007b1d */ /* 0x000fe20000010000 */
[----:B------:R-:W-:-:S02]  /*eb10*/  IMAD.MOV.U32 R8, RZ, RZ, R57 ;  /* 0x000000ffff087224 */ /* 0x000fc400078e0039 */
[----:B------:R-:W-:-:S03]  /*eb20*/  IMAD.MOV.U32 R9, RZ, RZ, R59 ;  /* 0x000000ffff097224 */ /* 0x000fc600078e003b */
[----:B------:R-:W1:Y:S01]  /*eb30*/  LDS.128 R20, [R252] ;  /* 0x00000000fc147984 */ /* 0x000e620000000c00 */
[----:B------:R-:W-:Y:S02]  /*eb40*/  IMAD.MOV.U32 R10, RZ, RZ, R25 ;  /* 0x000000ffff0a7224 */ /* 0x000fe400078e0019 */
[----:B------:R-:W-:Y:S01]  /*eb50*/  IMAD.MOV.U32 R11, RZ, RZ, R27 ;  /* 0x000000ffff0b7224 */ /* 0x000fe200078e001b */
[----:B------:R-:W-:Y:S01]  /*eb60*/  BAR.SYNC.DEFER_BLOCKING 0x0 ;  /* 0x0000000000007b1d */ /* 0x000fe20000010000 */
[----:B------:R-:W-:-:S05]  /*eb70*/  VIADD R3, R13, 0x2 ;  /* 0x000000020d037836 */ /* 0x000fca0000000000 */
[----:B------:R3:W-:Y:S01]  /*eb80*/  STSM.16.M88.4 [R0], R8 ;  /* 0x0000000800007844 */ /* 0x0007e20000000200 */
[----:B------:R-:W-:-:S03]  /*eb90*/  ISETP.GE.AND P4, PT, R3, UR5, PT ;  /* 0x0000000503007c0c */ /* 0x000fc6000bf86270 */
[----:B-1----:R-:W-:Y:S01]  /*eba0*/  STL [R1+0xa4], R21 ;  /* 0x0000a41501007387 */ /* 0x002fe20000100800 */
[----:B------:R-:W-:Y:S01]  /*ebb0*/  IMAD.MOV.U32 R3, RZ, RZ, R20 ;  /* 0x000000ffff037224 */ /* 0x000fe200078e0014 */
[----:B------:R-:W-:Y:S01]  /*ebc0*/  MOV R7, R222 ;  /* 0x000000de00077202 */ /* 0x000fe20000000f00 */
[----:B------:R-:W-:Y:S01]  /*ebd0*/  IMAD.MOV.U32 R6, RZ, RZ, R220 ;  /* 0x000000ffff067224 */ /* 0x000fe200078e00dc */
[----:B------:R-:W-:Y:S01]  /*ebe0*/  BAR.SYNC.DEFER_BLOCKING 0x0 ;  /* 0x0000000000007b1d */ /* 0x000fe20000010000 */
[----:B---3--:R-:W-:Y:S02]  /*ebf0*/  IMAD.MOV.U32 R8, RZ, RZ, R188 ;  /* 0x000000ffff087224 */ /* 0x008fe400078e00bc */
[----:B------:R-:W-:Y:S02]  /*ec00*/  IMAD.MOV.U32 R9, RZ, RZ, R190 ;  /* 0x000000ffff097224 */ /* 0x000fe400078e00be */
[----:B------:R-:W-:Y:S02]  /*ec10*/  IMAD.MOV.U32 R10, RZ, RZ, R156 ;  /* 0x000000ffff0a7224 */ /* 0x000fe400078e009c */
[----:B------:R-:W-:Y:S01]  /*ec20*/  IMAD.MOV.U32 R26, RZ, RZ, R93 ;  /* 0x000000ffff1a7224 */ /* 0x000fe200078e005d */
[----:B------:R-:W-:Y:S01]  /*ec30*/  STL.64 [R1+0xa8], R22 ;  /* 0x0000a81601007387 */ /* 0x000fe20000100a00 */
[----:B------:R-:W-:-:S02]  /*ec40*/  IMAD.MOV.U32 R11, RZ, RZ, R158 ;  /* 0x000000ffff0b7224 */ /* 0x000fc400078e009e */
[----:B------:R-:W-:Y:S02]  /*ec50*/  IMAD.MOV.U32 R24, RZ, RZ, R125 ;  /* 0x000000ffff187224 */ /* 0x000fe400078e007d */
[----:B------:R-:W-:Y:S02]  /*ec60*/  IMAD.MOV.U32 R56, RZ, RZ, R61 ;  /* 0x000000ffff387224 */ /* 0x000fe400078e003d */
[----:B------:R-:W-:Y:S01]  /*ec70*/  IMAD.MOV.U32 R57, RZ, RZ, R63 ;  /* 0x000000ffff397224 */ /* 0x000fe200078e003f */
[----:B------:R-:W-:Y:S01]  /*ec80*/  MOV R59, R31 ;  /* 0x0000001f003b7202 */ /* 0x000fe20000000f00 */
[----:B------:R-:W-:Y:S01]  /*ec90*/  IMAD.MOV.U32 R25, RZ, RZ, R127 ;  /* 0x000000ffff197224 */ /* 0x000fe200078e007f */
[----:B------:R-:W-:Y:S01]  /*eca0*/  ULDC.64 UR4, c[0x0][0x228] ;  /* 0x00008a0000047ab9 */ /* 0x000fe20000000a00 */
[----:B------:R-:W1:Y:S01]  /*ecb0*/  LDS.128 R20, [R252] ;  /* 0x00000000fc147984 */ /* 0x000e620000000c00 */
[----:B------:R-:W-:Y:S06]  /*ecc0*/  BAR.SYNC.DEFER_BLOCKING 0x0 ;  /* 0x0000000000007b1d */ /* 0x000fec0000010000 */
[----:B-1----:R-:W-:Y:S01]  /*ecd0*/  STL [R1+0x94], R21 ;  /* 0x0000941501007387 */ /* 0x002fe20000100800 */
[----:B------:R-:W-:-:S03]  /*ece0*/  IMAD.MOV.U32 R12, RZ, RZ, R20 ;  /* 0x000000ffff0c7224 */ /* 0x000fc600078e0014 */
[----:B------:R-:W-:Y:S04]  /*ecf0*/  STL.64 [R1+0x98], R22 ;  /* 0x0000981601007387 */ /* 0x000fe80000100a00 */
[----:B--2---:R1:W-:Y:S01]  /*ed00*/  STSM.16.M88.4 [R0], R4 ;  /* 0x0000000400007844 */ /* 0x0043e20000000200 */
        /* <DEDUP_REMOVED lines=15> */
[----:B---3--:R2:W-:Y:S04]  /*ee00*/  STL.64 [R1], R8 ;  /* 0x0000000801007387 */ /* 0x0085e80000100a00 */
[----:B------:R3:W-:Y:S04]  /*ee10*/  STL.64 [R1+0x8], R10 ;  /* 0x0000080a01007387 */ /* 0x0007e80000100a00 */
[----:B-1----:R-:W4:Y:S04]  /*ee20*/  LDL.LU R4, [R1+0x14] ;  /* 0x0000140001047983 */ /* 0x002f280000300800 */
[----:B------:R-:W4:Y:S04]  /*ee30*/  LDL.LU R5, [R1+0x1c] ;  /* 0x00001c0001057983 */ /* 0x000f280000300800 */
[----:B------:R-:W4:Y:S04]  /*ee40*/  LDL.LU R92, [R1+0x20] ;  /* 0x00002000015c7983 */ /* 0x000f280000300800 */
[----:B------:R-:W4:Y:S04]  /*ee50*/  LDL.LU R93, [R1+0x28] ;  /* 0x00002800015d7983 */ /* 0x000f280000300800 */
[----:B------:R-:W1:Y:S01]  /*ee60*/  LDS.128 R248, [R252] ;  /* 0x00000000fcf87984 */ /* 0x000e620000000c00 */
[----:B--2---:R-:W-:Y:S01]  /*ee70*/  IMAD.MOV.U32 R8, RZ, RZ, R60 ;  /* 0x000000ffff087224 */ /* 0x004fe200078e003c */
[----:B---3--:R-:W-:Y:S01]  /*ee80*/  MOV R11, R30 ;  /* 0x0000001e000b7202 */ /* 0x008fe20000000f00 */
[----:B------:R-:W-:Y:S01]  /*ee90*/  IMAD.MOV.U32 R9, RZ, RZ, R62 ;  /* 0x000000ffff097224 */ /* 0x000fe200078e003e */
[----:B------:R-:W-:Y:S01]  /*eea0*/  BAR.SYNC.DEFER_BLOCKING 0x0 ;  /* 0x0000000000007b1d */ /* 0x000fe20000010000 */
[----:B------:R-:W-:-:S05]  /*eeb0*/  IMAD.MOV.U32 R10, RZ, RZ, R28 ;  /* 0x000000ffff0a7224 */ /* 0x000fca00078e001c */
[----:B------:R-:W-:Y:S02]  /*eec0*/  STSM.16.M88.4 [R0], R8 ;  /* 0x0000000800007844 */ /* 0x000fe40000000200 */
[----:B------:R-:W-:Y:S01]  /*eed0*/  BAR.SYNC.DEFER_BLOCKING 0x0 ;  /* 0x0000000000007b1d */ /* 0x000fe20000010000 */
[----:B------:R-:W-:Y:S02]  /*eee0*/  IMAD.MOV.U32 R6, RZ, RZ, R221 ;  /* 0x000000ffff067224 */ /* 0x000fe400078e00dd */
[----:B------:R-:W-:-:S03]  /*eef0*/  IMAD.MOV.U32 R7, RZ, RZ, R223 ;  /* 0x000000ffff077224 */ /* 0x000fc600078e00df */
[----:B------:R-:W2:Y:S02]  /*ef00*/  LDS.128 R8, [R252] ;  /* 0x00000000fc087984 */ /* 0x000ea40000000c00 */
[----:B------:R-:W-:Y:S01]  /*ef10*/  BAR.SYNC.DEFER_BLOCKING 0x0 ;  /* 0x0000000000007b1d */ /* 0x000fe20000010000 */
[----:B------:R-:W-:Y:S02]  /*ef20*/  IMAD.MOV.U32 R20, RZ, RZ, R189 ;  /* 0x000000ffff147224 */ /* 0x000fe400078e00bd */
[----:B------:R-:W-:Y:S02]  /*ef30*/  IMAD.MOV.U32 R21, RZ, RZ, R191 ;  /* 0x000000ffff157224 */ /* 0x000fe400078e00bf */
[----:B------:R-:W-:Y:S02]  /*ef40*/  IMAD.MOV.U32 R22, RZ, RZ, R157 ;  /* 0x000000ffff167224 */ /* 0x000fe400078e009d */
[----:B------:R-:W-:Y:S02]  /*ef50*/  IMAD.MOV.U32 R23, RZ, RZ, R159 ;  /* 0x000000ffff177224 */ /* 0x000fe400078e009f */
[----:B------:R-:W-:-:S02]  /*ef60*/  IMAD.MOV.U32 R27, RZ, RZ, R95 ;  /* 0x000000ffff1b7224 */ /* 0x000fc400078e005f */
[----:B------:R-:W-:Y:S02]  /*ef70*/  IMAD.MOV.U32 R58, RZ, RZ, R29 ;  /* 0x000000ffff3a7224 */ /* 0x000fe400078e001d */
[----:B------:R-:W-:Y:S02]  /*ef80*/  IMAD.MOV.U32 R94, RZ, RZ, R224 ;  /* 0x000000ffff5e7224 */ /* 0x000fe400078e00e0 */
[----:B------:R-:W-:Y:S01]  /*ef90*/  IMAD.MOV.U32 R95, RZ, RZ, R226 ;  /* 0x000000ffff5f7224 */ /* 0x000fe200078e00e2 */
[----:B----4-:R-:W-:Y:S01]  /*efa0*/  STSM.16.M88.4 [R0], R4 ;  /* 0x0000000400007844 */ /* 0x010fe20000000200 */
[----:B------:R-:W-:Y:S06]  /*efb0*/  BAR.SYNC.DEFER_BLOCKING 0x0 ;  /* 0x0000000000007b1d */ /* 0x000fec0000010000 */
[----:B------:R-:W3:Y:S02]  /*efc0*/  LDS.128 R4, [R252] ;  /* 0x00000000fc047984 */ /* 0x000ee40000000c00 */
[----:B------:R-:W-:Y:S06]  /*efd0*/  BAR.SYNC.DEFER_BLOCKING 0x0 ;  /* 0x0000000000007b1d */ /* 0x000fec0000010000 */
[----:B------:R-:W-:Y:S02]  /*efe0*/  STSM.16.M88.4 [R0], R20 ;  /* 0x0000001400007844 */ /* 0x000fe40000000200 */
[----:B------:R-:W-:Y:S06]  /*eff0*/  BAR.SYNC.DEFER_BLOCKING 0x0 ;  /* 0x0000000000007b1d */ /* 0x000fec0000010000 */
[----:B------:R-:W4:Y:S02]  /*f000*/  LDS.128 R20, [R252] ;  /* 0x00000000fc147984 */ /* 0x000f240000000c00 */
        /* <DEDUP_REMOVED lines=9> */
[----:B------:R1:W-:Y:S02]  /*f0a0*/  STSM.16.M88.4 [R0], R92 ;  /* 0x0000005c00007844 */ /* 0x0003e40000000200 */
[----:B------:R-:W-:Y:S06]  /*f0b0*/  BAR.SYNC.DEFER_BLOCKING 0x0 ;  /* 0x0000000000007b1d */ /* 0x000fec0000010000 */
[----:B-1----:R-:W2:Y:S04]  /*f0c0*/  LDL.LU R92, [R1+0x24] ;  /* 0x00002400015c7983 */ /* 0x002ea80000300800 */
[----:B------:R-:W2:Y:S01]  /*f0d0*/  LDL.LU R93, [R1+0x2c] ;  /* 0x00002c00015d7983 */ /* 0x000ea20000300800 */
[----:B------:R-:W-:-:S02]  /*f0e0*/  IMAD.MOV.U32 R28, RZ, RZ, R192 ;  /* 0x000000ffff1c7224 */ /* 0x000fc400078e00c0 */
[----:B------:R-:W-:Y:S01]  /*f0f0*/  IMAD.MOV.U32 R29, RZ, RZ, R194 ;  /* 0x000000ffff1d7224 */ /* 0x000fe200078e00c2 */
[----:B------:R-:W3:Y:S04]  /*f100*/  LDL.LU R156, [R1+0x30] ;  /* 0x00003000019c7983 */ /* 0x000ee80000300800 */
[----:B------:R-:W1:Y:S01]  /*f110*/  LDS.128 R56, [R252] ;  /* 0x00000000fc387984 */ /* 0x000e620000000c00 */
[----:B------:R-:W-:Y:S02]  /*f120*/  IMAD.MOV.U32 R30, RZ, RZ, R160 ;  /* 0x000000ffff1e7224 */ /* 0x000fe400078e00a0 */
[----:B------:R-:W-:Y:S01]  /*f130*/  IMAD.MOV.U32 R31, RZ, RZ, R162 ;  /* 0x000000ffff1f7224 */ /* 0x000fe200078e00a2 */
[----:B------:R-:W-:Y:S01]  /*f140*/  BAR.SYNC.DEFER_BLOCKING 0x0 ;  /* 0x0000000000007b1d */ /* 0x000fe20000010000 */
[----:B------:R-:W-:-:S02]  /*f150*/  IMAD.MOV.U32 R24, RZ, RZ, R128 ;  /* 0x000000ffff187224 */ /* 0x000fc400078e0080 */
[----:B------:R-:W-:Y:S02]  /*f160*/  IMAD.MOV.U32 R25, RZ, RZ, R130 ;  /* 0x000000ffff197224 */ /* 0x000fe400078e0082 */
[----:B------:R-:W-:Y:S02]  /*f170*/  IMAD.MOV.U32 R26, RZ, RZ, R96 ;  /* 0x000000ffff1a7224 */ /* 0x000fe400078e0060 */
[----:B------:R-:W-:Y:S01]  /*f180*/  IMAD.MOV.U32 R27, RZ, RZ, R98 ;  /* 0x000000ffff1b7224 */ /* 0x000fe200078e0062 */
[----:B------:R-:W3:Y:S04]  /*f190*/  LDL.LU R157, [R1+0x38] ;  /* 0x00003800019d7983 */ /* 0x000ee80000300800 */
[----:B------:R-:W-:Y:S01]  /*f1a0*/  STSM.16.M88.4 [R0], R28 ;  /* 0x0000001c00007844 */ /* 0x000fe20000000200 */
[----:B------:R-:W-:Y:S06]  /*f1b0*/  BAR.SYNC.DEFER_BLOCKING 0x0 ;  /* 0x0000000000007b1d */ /* 0x000fec0000010000 */
[----:B------:R-:W1:Y:S02]  /*f1c0*/  LDS.128 R28, [R252] ;  /* 0x00000000fc1c7984 */ /* 0x000e640000000c00 */
[----:B------:R-:W-:Y:S06]  /*f1d0*/  BAR.SYNC.DEFER_BLOCKING 0x0 ;  /* 0x0000000000007b1d */ /* 0x000fec0000010000 */
[----:B------:R4:W-:Y:S02]  /*f1e0*/  STSM.16.M88.4 [R0], R24 ;  /* 0x0000001800007844 */ /* 0x0009e40000000200 */
[----:B------:R-:W-:Y:S06]  /*f1f0*/  BAR.SYNC.DEFER_BLOCKING 0x0 ;  /* 0x0000000000007b1d */ /* 0x000fec0000010000 */
[----:B------:R-:W1:Y:S01]  /*f200*/  LDS.128 R120, [R252] ;  /* 0x00000000fc787984 */ /* 0x000e620000000c00 */
[----:B----4-:R-:W-:Y:S01]  /*f210*/  IMAD.MOV.U32 R24, RZ, RZ, R64 ;  /* 0x000000ffff187224 */ /* 0x010fe200078e0040 */
[----:B------:R-:W-:Y:S01]  /*f220*/  MOV R27, R34 ;  /* 0x00000022001b7202 */ /* 0x000fe20000000f00 */
[----:B------:R-:W-:-:S02]  /*f230*/  IMAD.MOV.U32 R25, RZ, RZ, R66 ;  /* 0x000000ffff197224 */ /* 0x000fc400078e0042 */
[----:B------:R-:W-:Y:S01]  /*f240*/  IMAD.MOV.U32 R26, RZ, RZ, R32 ;  /* 0x000000ffff1a7224 */ /* 0x000fe200078e0020 */
[----:B------:R-:W-:Y:S06]  /*f250*/  BAR.SYNC.DEFER_BLOCKING 0x0 ;  /* 0x0000000000007b1d */ /* 0x000fec0000010000 */
[----:B------:R-:W-:Y:S02]  /*f260*/  STSM.16.M88.4 [R0], R24 ;  /* 0x0000001800007844 */ /* 0x000fe40000000200 */
[----:B------:R-:W-:Y:S01]  /*f270*/  BAR.SYNC.DEFER_BLOCKING 0x0 ;  /* 0x0000000000007b1d */ /* 0x000fe20000010000 */
[----:B------:R-:W-:-:S02]  /*f280*/  IMAD.MOV.U32 R94, RZ, RZ, R225 ;  /* 0x000000ffff5e7224 */ /* 0x000fc400078e00e1 */
[----:B------:R-:W-:-:S03]  /*f290*/  IMAD.MOV.U32 R95, RZ, RZ, R227 ;  /* 0x000000ffff5f7224 */ /* 0x000fc600078e00e3 */
[----:B------:R-:W4:Y:S02]  /*f2a0*/  LDS.128 R24, [R252] ;  /* 0x00000000fc187984 */ /* 0x000f240000000c00 */
        /* <DEDUP_REMOVED lines=9> */
[----:B--2---:R-:W-:Y:S01]  /*f340*/  STSM.16.M88.4 [R0], R92 ;  /* 0x0000005c00007844 */ /* 0x004fe20000000200 */
[----:B------:R-:W-:Y:S06]  /*f350*/  BAR.SYNC.DEFER_BLOCKING 0x0 ;  /* 0x0000000000007b1d */ /* 0x000fec0000010000 */
[----:B------:R-:W2:Y:S02]  /*f360*/  LDS.128 R96, [R252] ;  /* 0x00000000fc607984 */ /* 0x000ea40000000c00 */
[----:B------:R-:W-:Y:S06]  /*f370*/  BAR.SYNC.DEFER_BLOCKING 0x0 ;  /* 0x0000000000007b1d */ /* 0x000fec0000010000 */
[----:B------:R-:W-:Y:S02]  /*f380*/  STSM.16.M88.4 [R0], R124 ;  /* 0x0000007c00007844 */ /* 0x000fe40000000200 */
[----:B------:R-:W-:Y:S06]  /*f390*/  BAR.SYNC.DEFER_BLOCKING 0x0 ;  /* 0x0000000000007b1d */ /* 0x000fec0000010000 */
[----:B------:R-:W2:Y:S02]  /*f3a0*/  LDS.128 R92, [R252] ;  /* 0x00000000fc5c7984 */ /* 0x000ea40000000c00 */
[----:B------:R-:W-:Y:S06]  /*f3b0*/  BAR.SYNC.DEFER_BLOCKING 0x0 ;  /* 0x0000000000007b1d */ /* 0x000fec0000010000 */
[----:B------:R-:W-:Y:S02]  /*f3c0*/  STSM.16.M88.4 [R0], R128 ;  /* 0x0000008000007844 */ /* 0x000fe40000000200 */
[----:B------:R-:W-:Y:S01]  /*f3d0*/  BAR.SYNC.DEFER_BLOCKING 0x0 ;  /* 0x0000000000007b1d */ /* 0x000fe20000010000 */
[----:B------:R-:W-:Y:S01]  /*f3e0*/  IMAD.MOV.U32 R64, RZ, RZ, R65 ;  /* 0x000000ffff407224 */ /* 0x000fe200078e0041 */
[----:B------:R-:W-:Y:S01]  /*f3f0*/  MOV R66, R33 ;  /* 0x0000002100427202 */ /* 0x000fe20000000f00 */
[----:B------:R-:W-:-:S03]  /*f400*/  IMAD.MOV.U32 R65, RZ, RZ, R67 ;  /* 0x000000ffff417224 */ /* 0x000fc600078e0043 */
[----:B------:R-:W2:Y:S01]  /*f410*/  LDS.128 R128, [R252] ;  /* 0x00000000fc807984 */ /* 0x000ea20000000c00 */
        /* <DEDUP_REMOVED lines=8> */
[----:B---3--:R3:W-:Y:S02]  /*f4a0*/  STSM.16.M88.4 [R0], R156 ;  /* 0x0000009c00007844 */ /* 0x0087e40000000200 */
[----:B------:R-:W-:Y:S06]  /*f4b0*/  BAR.SYNC.DEFER_BLOCKING 0x0 ;  /* 0x0000000000007b1d */ /* 0x000fec0000010000 */
[----:B---3--:R-:W3:Y:S04]  /*f4c0*/  LDL.LU R156, [R1+0x34] ;  /* 0x00003400019c7983 */ /* 0x008ee80000300800 */
[----:B------:R-:W3:Y:S01]  /*f4d0*/  LDL.LU R157, [R1+0x3c] ;  /* 0x00003c00019d7983 */ /* 0x000ee20000300800 */
[----:B------:R-:W-:-:S02]  /*f4e0*/  IMAD.MOV.U32 R64, RZ, RZ, R196 ;  /* 0x000000ffff407224 */ /* 0x000fc400078e00c4 */
[----:B------:R-:W-:Y:S01]  /*f4f0*/  IMAD.MOV.U32 R65, RZ, RZ, R198 ;  /* 0x000000ffff417224 */ /* 0x000fe200078e00c6 */
[----:B------:R-:W4:Y:S04]  /*f500*/  LDL.LU R192, [R1+0x40] ;  /* 0x0000400001c07983 */ /* 0x000f280000300800 */
[----:B------:R-:W2:Y:S01]  /*f510*/  LDS.128 R124, [R252] ;  /* 0x00000000fc7c7984 */ /* 0x000ea20000000c00 */
[----:B------:R-:W-:Y:S02]  /*f520*/  IMAD.MOV.U32 R66, RZ, RZ, R164 ;  /* 0x000000ffff427224 */ /* 0x000fe400078e00a4 */
[----:B------:R-:W-:Y:S01]  /*f530*/  IMAD.MOV.U32 R67, RZ, RZ, R166 ;  /* 0x000000ffff437224 */ /* 0x000fe200078e00a6 */
[----:B------:R-:W-:Y:S01]  /*f540*/  BAR.SYNC.DEFER_BLOCKING 0x0 ;  /* 0x0000000000007b1d */ /* 0x000fe20000010000 */
[----:B------:R-:W-:-:S02]  /*f550*/  IMAD.MOV.U32 R32, RZ, RZ, R132 ;  /* 0x000000ffff207224 */ /* 0x000fc400078e0084 */
[----:B------:R-:W-:Y:S02]  /*f560*/  IMAD.MOV.U32 R33, RZ, RZ, R134 ;  /* 0x000000ffff217224 */ /* 0x000fe400078e0086 */
[----:B------:R-:W-:Y:S02]  /*f570*/  IMAD.MOV.U32 R34, RZ, RZ, R100 ;  /* 0x000000ffff227224 */ /* 0x000fe400078e0064 */
[----:B------:R-:W-:Y:S01]  /*f580*/  IMAD.MOV.U32 R35, RZ, RZ, R102 ;  /* 0x000000ffff237224 */ /* 0x000fe200078e0066 */
[----:B------:R-:W4:Y:S04]  /*f590*/  LDL.LU R193, [R1+0x48] ;  /* 0x0000480001c17983 */ /* 0x000f280000300800 */
[----:B------:R-:W-:Y:S01]  /*f5a0*/  STSM.16.M88.4 [R0], R64 ;  /* 0x0000004000007844 */ /* 0x000fe20000000200 */
[----:B------:R-:W-:Y:S06]  /*f5b0*/  BAR.SYNC.DEFER_BLOCKING 0x0 ;  /* 0x0000000000007b1d */ /* 0x000fec0000010000 */
[----:B------:R-:W2:Y:S02]  /*f5c0*/  LDS.128 R64, [R252] ;  /* 0x00000000fc407984 */ /* 0x000ea40000000c00 */
[----:B------:R-:W-:Y:S06]  /*f5d0*/  BAR.SYNC.DEFER_BLOCKING 0x0 ;  /* 0x0000000000007b1d */ /* 0x000fec0000010000 */
[----:B------:R1:W-:Y:S02]  /*f5e0*/  STSM.16.M88.4 [R0], R32 ;  /* 0x0000002000007844 */ /* 0x0003e40000000200 */
[----:B------:R-:W-:Y:S06]  /*f5f0*/  BAR.SYNC.DEFER_BLOCKING 0x0 ;  /* 0x0000000000007b1d */ /* 0x000fec0000010000 */
[----:B------:R-:W2:Y:S01]  /*f600*/  LDS.128 R160, [R252] ;  /* 0x00000000fca07984 */ /* 0x000ea20000000c00 */
[----:B-1----:R-:W-:Y:S01]  /*f610*/  IMAD.MOV.U32 R32, RZ, RZ, R68 ;  /* 0x000000ffff207224 */ /* 0x002fe200078e0044 */
        /* <DEDUP_REMOVED lines=8> */
[----:B------:R-:W1:Y:S02]  /*f6a0*/  LDS.128 R32, [R252] ;  /* 0x00000000fc207984 */ /* 0x000e640000000c00 */
[----:B------:R-:W-:Y:S01]  /*f6b0*/  BAR.SYNC.DEFER_BLOCKING 0x0 ;  /* 0x0000000000007b1d */ /* 0x000fe20000010000 */
[----:B------:R-:W-:Y:S02]  /*f6c0*/  IMAD.MOV.U32 R166, RZ, RZ, R101 ;  /* 0x000000ffffa67224 */ /* 0x000fe400078e0065 */
[----:B------:R-:W-:-:S03]  /*f6d0*/  IMAD.MOV.U32 R164, RZ, RZ, R133 ;  /* 0x000000ffffa47224 */ /* 0x000fc600078e0085 */
[----:B---3--:R3:W-:Y:S02]  /*f6e0*/  STSM.16.M88.4 [R0], R156 ;  /* 0x0000009c00007844 */ /* 0x0087e40000000200 */
[----:B---3--:R-:W-:Y:S02]  /*f6f0*/  IMAD.MOV.U32 R159, RZ, RZ, R167 ;  /* 0x000000ffff9f7224 */ /* 0x008fe400078e00a7 */
[----:B------:R-:W-:Y:S01]  /*f700*/  IMAD.MOV.U32 R167, RZ, RZ, R103 ;  /* 0x000000ffffa77224 */ /* 0x000fe200078e0067 */
[----:B------:R-:W-:Y:S01]  /*f710*/  BAR.SYNC.DEFER_BLOCKING 0x0 ;  /* 0x0000000000007b1d */ /* 0x000fe20000010000 */
[----:B------:R-:W-:Y:S02]  /*f720*/  IMAD.MOV.U32 R156, RZ, RZ, R197 ;  /* 0x000000ffff9c7224 */ /* 0x000fe400078e00c5 */
[----:B------:R-:W-:-:S03]  /*f730*/  IMAD.MOV.U32 R157, RZ, RZ, R199 ;  /* 0x000000ffff9d7224 */ /* 0x000fc600078e00c7 */
[----:B------:R-:W3:Y:S01]  /*f740*/  LDS.128 R100, [R252] ;  /* 0x00000000fc647984 */ /* 0x000ee20000000c00 */
[----:B------:R-:W-:Y:S01]  /*f750*/  IMAD.MOV.U32 R158, RZ, RZ, R165 ;  /* 0x000000ffff9e7224 */ /* 0x000fe200078e00a5 */
[----:B------:R-:W-:Y:S06]  /*f760*/  BAR.SYNC.DEFER_BLOCKING 0x0 ;  /* 0x0000000000007b1d */ /* 0x000fec0000010000 */
[----:B------:R-:W-:Y:S02]  /*f770*/  STSM.16.M88.4 [R0], R156 ;  /* 0x0000009c00007844 */ /* 0x000fe40000000200 */
[----:B------:R-:W-:Y:S01]  /*f780*/  BAR.SYNC.DEFER_BLOCKING 0x0 ;  /* 0x0000000000007b1d */ /* 0x000fe20000010000 */
[----:B------:R-:W-:-:S05]  /*f790*/  IMAD.MOV.U32 R165, RZ, RZ, R135 ;  /* 0x000000ffffa57224 */ /* 0x000fca00078e0087 */
[----:B------:R-:W3:Y:S02]  /*f7a0*/  LDS.128 R132, [R252] ;  /* 0x00000000fc847984 */ /* 0x000ee40000000c00 */
[----:B------:R-:W-:Y:S06]  /*f7b0*/  BAR.SYNC.DEFER_BLOCKING 0x0 ;  /* 0x0000000000007b1d */ /* 0x000fec0000010000 */
[----:B------:R-:W-:Y:S02]  /*f7c0*/  STSM.16.M88.4 [R0], R164 ;  /* 0x000000a400007844 */ /* 0x000fe40000000200 */
[----:B------:R-:W-:Y:S01]  /*f7d0*/  BAR.SYNC.DEFER_BLOCKING 0x0 ;  /* 0x0000000000007b1d */ /* 0x000fe20000010000 */
[----:B------:R-:W-:Y:S01]  /*f7e0*/  MOV R188, R69 ;  /* 0x0000004500bc7202 */ /* 0x000fe20000000f00 */
[----:B------:R-:W-:-:S02]  /*f7f0*/  IMAD.MOV.U32 R189, RZ, RZ, R71 ;  /* 0x000000ffffbd7224 */ /* 0x000fc400078e0047 */
[----:B------:R-:W-:Y:S02]  /*f800*/  IMAD.MOV.U32 R190, RZ, RZ, R37 ;  /* 0x000000ffffbe7224 */ /* 0x000fe400078e0025 */
[----:B------:R-:W3:Y:S01]  /*f810*/  LDS.128 R184, [R252] ;  /* 0x00000000fcb87984 */ /* 0x000ee20000000c00 */
[----:B------:R-:W-:Y:S01]  /*f820*/  IMAD.MOV.U32 R191, RZ, RZ, R39 ;  /* 0x000000ffffbf7224 */ /* 0x000fe200078e0027 */
[----:B------:R-:W-:Y:S06]  /*f830*/  BAR.SYNC.DEFER_BLOCKING 0x0 ;  /* 0x0000000000007b1d */ /* 0x000fec0000010000 */
[----:B------:R2:W-:Y:S02]  /*f840*/  STSM.16.M88.4 [R0], R188 ;  /* 0x000000bc00007844 */ /* 0x0005e40000000200 */
[----:B------:R-:W-:Y:S06]  /*f850*/  BAR.SYNC.DEFER_BLOCKING 0x0 ;  /* 0x0000000000007b1d */ /* 0x000fec0000010000 */
[----:B--2---:R-:W2:Y:S04]  /*f860*/  LDL.LU R188, [R1+0x44] ;  /* 0x0000440001bc7983 */ /* 0x004ea80000300800 */
[----:B------:R-:W2:Y:S04]  /*f870*/  LDL.LU R189, [R1+0x4c] ;  /* 0x00004c0001bd7983 */ /* 0x000ea80000300800 */
[----:B------:R-:W3:Y:S01]  /*f880*/  LDS.128 R164, [R252] ;  /* 0x00000000fca47984 */ /* 0x000ee20000000c00 */
[----:B------:R-:W-:-:S02]  /*f890*/  IMAD.MOV.U32 R194, RZ, RZ, R232 ;  /* 0x000000ffffc27224 */ /* 0x000fc400078e00e8 */
[----:B------:R-:W-:Y:S01]  /*f8a0*/  IMAD.MOV.U32 R195, RZ, RZ, R234 ;  /* 0x000000ffffc37224 */ /* 0x000fe200078e00ea */
[----:B------:R-:W-:Y:S06]  /*f8b0*/  BAR.SYNC.DEFER_BLOCKING 0x0 ;  /* 0x0000000000007b1d */ /* 0x000fec0000010000 */
[----:B----4-:R-:W-:Y:S02]  /*f8c0*/  STSM.16.M88.4 [R0], R192 ;  /* 0x000000c000007844 */ /* 0x010fe40000000200 */
[----:B------:R-:W-:Y:S01]  /*f8d0*/  BAR.SYNC.DEFER_BLOCKING 0x0 ;  /* 0x0000000000007b1d */ /* 0x000fe20000010000 */
[----:B------:R-:W-:-:S02]  /*f8e0*/  IMAD.MOV.U32 R68, RZ, RZ, R200 ;  /* 0x000000ffff447224 */ /* 0x000fc400078e00c8 */
[----:B------:R-:W-:Y:S02]  /*f8f0*/  IMAD.MOV.U32 R69, RZ, RZ, R202 ;  /* 0x000000ffff457224 */ /* 0x000fe400078e00ca */
[----:B------:R-:W-:Y:S02]  /*f900*/  IMAD.MOV.U32 R70, RZ, RZ, R168 ;  /* 0x000000ffff467224 */ /* 0x000fe400078e00a8 */
[----:B------:R-:W-:Y:S01]  /*f910*/  IMAD.MOV.U32 R71, RZ, RZ, R170 ;  /* 0x000000ffff477224 */ /* 0x000fe200078e00aa */
[----:B------:R-:W-:Y:S01]  /*f920*/  MOV R39, R106 ;  /* 0x0000006a00277202 */ /* 0x000fe20000000f00 */
[----:B------:R-:W-:Y:S01]  /*f930*/  IMAD.MOV.U32 R36, RZ, RZ, R136 ;  /* 0x000000ffff247224 */ /* 0x000fe200078e0088 */
[----:B------:R-:W4:Y:S04]  /*f940*/  LDL.LU R200, [R1+0x50] ;  /* 0x0000500001c87983 */ /* 0x000f280000300800 */
[----:B------:R-:W3:Y:S01]  /*f950*/  LDS.128 R156, [R252] ;  /* 0x00000000fc9c7984 */ /* 0x000ee20000000c00 */
[----:B------:R-:W-:Y:S06]  /*f960*/  BAR.SYNC.DEFER_BLOCKING 0x0 ;  /* 0x0000000000007b1d */ /* 0x000fec0000010000 */
[----:B------:R-:W-:Y:S02]  /*f970*/  STSM.16.M88.4 [R0], R68 ;  /* 0x0000004400007844 */ /* 0x000fe40000000200 */
[----:B------:R-:W-:Y:S01]  /*f980*/  BAR.SYNC.DEFER_BLOCKING 0x0 ;  /* 0x0000000000007b1d */ /* 0x000fe20000010000 */
[----:B------:R-:W-:-:S02]  /*f990*/  IMAD.MOV.U32 R37, RZ, RZ, R138 ;  /* 0x000000ffff257224 */ /* 0x000fc400078e008a */
[----:B------:R-:W-:-:S03]  /*f9a0*/  IMAD.MOV.U32 R38, RZ, RZ, R104 ;  /* 0x000000ffff267224 */ /* 0x000fc600078e0068 */
[----:B------:R-:W3:Y:S02]  /*f9b0*/  LDS.128 R68, [R252] ;  /* 0x00000000fc447984 */ /* 0x000ee40000000c00 */
[----:B------:R-:W-:Y:S06]  /*f9c0*/  BAR.SYNC.DEFER_BLOCKING 0x0 ;  /* 0x0000000000007b1d */ /* 0x000fec0000010000 */
[----:B------:R1:W-:Y:S02]  /*f9d0*/  STSM.16.M88.4 [R0], R36 ;  /* 0x0000002400007844 */ /* 0x0003e40000000200 */
[----:B------:R-:W-:Y:S06]  /*f9e0*/  BAR.SYNC.DEFER_BLOCKING 0x0 ;  /* 0x0000000000007b1d */ /* 0x000fec0000010000 */
[----:B------:R-:W3:Y:S01]  /*f9f0*/  LDS.128 R192, [R252] ;  /* 0x00000000fcc07984 */ /* 0x000ee20000000c00 */
[----:B-1----:R-:W-:-:S02]  /*fa00*/  IMAD.MOV.U32 R36, RZ, RZ, R72 ;  /* 0x000000ffff247224 */ /* 0x002fc400078e0048 */
[----:B------:R-:W-:Y:S02]  /*fa10*/  IMAD.MOV.U32 R37, RZ, RZ, R74 ;  /* 0x000000ffff257224 */ /* 0x000fe400078e004a */
[----:B------:R-:W-:Y:S02]  /*fa20*/  IMAD.MOV.U32 R38, RZ, RZ, R40 ;  /* 0x000000ffff267224 */ /* 0x000fe400078e0028 */
[----:B------:R-:W-:Y:S01]  /*fa30*/  IMAD.MOV.U32 R39, RZ, RZ, R42 ;  /* 0x000000ffff277224 */ /* 0x000fe200078e002a */
[----:B------:R-:W-:Y:S06]  /*fa40*/  BAR.SYNC.DEFER_BLOCKING 0x0 ;  /* 0x0000000000007b1d */ /* 0x000fec0000010000 */
[----:B------:R-:W-:Y:S02]  /*fa50*/  STSM.16.M88.4 [R0], R36 ;  /* 0x0000002400007844 */ /* 0x000fe40000000200 */
[----:B------:R-:W-:Y:S01]  /*fa60*/  BAR.SYNC.DEFER_BLOCKING 0x0 ;  /* 0x0000000000007b1d */ /* 0x000fe20000010000 */
[----:B------:R-:W-:-:S02]  /*fa70*/  IMAD.MOV.U32 R190, RZ, RZ, R233 ;  /* 0x000000ffffbe7224 */ /* 0x000fc400078e00e9 */
[----:B------:R-:W-:-:S03]  /*fa80*/  IMAD.MOV.U32 R191, RZ, RZ, R235 ;  /* 0x000000ffffbf7224 */ /* 0x000fc600078e00eb */
[----:B------:R-:W1:Y:S02]  /*fa90*/  LDS.128 R36, [R252] ;  /* 0x00000000fc247984 */ /* 0x000e640000000c00 */
[----:B------:R-:W-:Y:S06]  /*faa0*/  BAR.SYNC.DEFER_BLOCKING 0x0 ;  /* 0x0000000000007b1d */ /* 0x000fec0000010000 */
[----:B--2---:R2:W-:Y:S02]  /*fab0*/  STSM.16.M88.4 [R0], R188 ;  /* 0x000000bc00007844 */ /* 0x0045e40000000200 */
[----:B--2---:R-:W-:-:S02]  /*fac0*/  IMAD.MOV.U32 R188, RZ, RZ, R201 ;  /* 0x000000ffffbc7224 */ /* 0x004fc400078e00c9 */
[----:B------:R-:W4:Y:S01]  /*fad0*/  LDL.LU R201, [R1+0x58] ;  /* 0x0000580001c97983 */ /* 0x000f220000300800 */
[----:B------:R-:W-:Y:S01]  /*fae0*/  IMAD.MOV.U32 R191, RZ, RZ, R171 ;  /* 0x000000ffffbf7224 */ /* 0x000fe200078e00ab */
[----:B------:R-:W-:Y:S01]  /*faf0*/  MOV R170, R105 ;  /* 0x0000006900aa7202 */ /* 0x000fe20000000f00 */
[----:B------:R-:W-:Y:S01]  /*fb00*/  IMAD.MOV.U32 R171, RZ, RZ, R107 ;  /* 0x000000ffffab7224 */ /* 0x000fe200078e006b */
[----:B------:R-:W-:Y:S01]  /*fb10*/  BAR.SYNC.DEFER_BLOCKING 0x0 ;  /* 0x0000000000007b1d */ /* 0x000fe20000010000 */
[----:B------:R-:W-:Y:S02]  /*fb20*/  IMAD.MOV.U32 R189, RZ, RZ, R203 ;  /* 0x000000ffffbd7224 */ /* 0x000fe400078e00cb */
[----:B------:R-:W-:-:S03]  /*fb30*/  IMAD.MOV.U32 R190, RZ, RZ, R169 ;  /* 0x000000ffffbe7224 */ /* 0x000fc600078e00a9 */
[----:B------:R-:W2:Y:S02]  /*fb40*/  LDS.128 R104, [R252] ;  /* 0x00000000fc687984 */ /* 0x000ea40000000c00 */
[----:B------:R-:W-:Y:S06]  /*fb50*/  BAR.SYNC.DEFER_BLOCKING 0x0 ;  /* 0x0000000000007b1d */ /* 0x000fec0000010000 */
[----:B------:R-:W-:Y:S02]  /*fb60*/  STSM.16.M88.4 [R0], R188 ;  /* 0x000000bc00007844 */ /* 0x000fe40000000200 */
[----:B------:R-:W-:Y:S01]  /*fb70*/  BAR.SYNC.DEFER_BLOCKING 0x0 ;  /* 0x0000000000007b1d */ /* 0x000fe20000010000 */
[----:B------:R-:W-:-:S02]  /*fb80*/  IMAD.MOV.U32 R168, RZ, RZ, R137 ;  /* 0x000000ffffa87224 */ /* 0x000fc400078e0089 */
[----:B------:R-:W-:-:S03]  /*fb90*/  IMAD.MOV.U32 R169, RZ, RZ, R139 ;  /* 0x000000ffffa97224 */ /* 0x000fc600078e008b */
[----:B------:R-:W2:Y:S02]  /*fba0*/  LDS.128 R136, [R252] ;  /* 0x00000000fc887984 */ /* 0x000ea40000000c00 */
[----:B------:R-:W-:Y:S06]  /*fbb0*/  BAR.SYNC.DEFER_BLOCKING 0x0 ;  /* 0x0000000000007b1d */ /* 0x000fec0000010000 */
[----:B------:R-:W-:Y:S02]  /*fbc0*/  STSM.16.M88.4 [R0], R168 ;  /* 0x000000a800007844 */ /* 0x000fe40000000200 */
[----:B------:R-:W-:Y:S01]  /*fbd0*/  BAR.SYNC.DEFER_BLOCKING 0x0 ;  /* 0x0000000000007b1d */ /* 0x000fe20000010000 */
[----:B------:R-:W-:-:S02]  /*fbe0*/  IMAD.MOV.U32 R72, RZ, RZ, R73 ;  /* 0x000000ffff487224 */ /* 0x000fc400078e0049 */
[----:B------:R-:W-:-:S03]  /*fbf0*/  IMAD.MOV.U32 R73, RZ, RZ, R75 ;  /* 0x000000ffff497224 */ /* 0x000fc600078e004b */
[----:B------:R-:W2:Y:S01]  /*fc00*/  LDS.128 R188, [R252] ;  /* 0x00000000fcbc7984 */ /* 0x000ea20000000c00 */
[----:B------:R-:W-:Y:S02]  /*fc10*/  IMAD.MOV.U32 R74, RZ, RZ, R41 ;  /* 0x000000ffff4a7224 */ /* 0x000fe400078e0029 */
[----:B------:R-:W-:Y:S01]  /*fc20*/  IMAD.MOV.U32 R75, RZ, RZ, R43 ;  /* 0x000000ffff4b7224 */ /* 0x000fe200078e002b */
[----:B------:R-:W-:Y:S06]  /*fc30*/  BAR.SYNC.DEFER_BLOCKING 0x0 ;  /* 0x0000000000007b1d */ /* 0x000fec0000010000 */
[----:B------:R-:W-:Y:S02]  /*fc40*/  STSM.16.M88.4 [R0], R72 ;  /* 0x0000004800007844 */ /* 0x000fe40000000200 */
[----:B------:R-:W-:Y:S01]  /*fc50*/  BAR.SYNC.DEFER_BLOCKING 0x0 ;  /* 0x0000000000007b1d */ /* 0x000fe20000010000 */
[----:B------:R-:W-:-:S02]  /*fc60*/  IMAD.MOV.U32 R202, RZ, RZ, R236 ;  /* 0x000000ffffca7224 */ /* 0x000fc400078e00ec */
[----:B------:R-:W-:Y:S01]  /*fc70*/  IMAD.MOV.U32 R203, RZ, RZ, R238 ;  /* 0x000000ffffcb7224 */ /* 0x000fe200078e00ee */
[----:B------:R-:W-:Y:S01]  /*fc80*/  MOV R41, R142 ;  /* 0x0000008e00297202 */ /* 0x000fe20000000f00 */
[----:B------:R-:W-:-:S03]  /*fc90*/  IMAD.MOV.U32 R40, RZ, RZ, R140 ;  /* 0x000000ffff287224 */ /* 0x000fc600078e008c */
[----:B------:R-:W3:Y:S01]  /*fca0*/  LDC R236, c[0x0][0x244] ;  /* 0x00009100ffec7b82 */ /* 0x000ee20000000800 */
[----:B------:R-:W2:Y:S07]  /*fcb0*/  LDS.128 R196, [R252] ;  /* 0x00000000fcc47984 */ /* 0x000eae0000000c00 */
[----:B------:R-:W-:Y:S06]  /*fcc0*/  BAR.SYNC.DEFER_BLOCKING 0x0 ;  /* 0x0000000000007b1d */ /* 0x000fec0000010000 */
[----:B----4-:R4:W-:Y:S02]  /*fcd0*/  STSM.16.M88.4 [R0], R200 ;  /* 0x000000c800007844 */ /* 0x0109e40000000200 */
[----:B------:R-:W-:Y:S06]  /*fce0*/  BAR.SYNC.DEFER_BLOCKING 0x0 ;  /* 0x0000000000007b1d */ /* 0x000fec0000010000 */
[----:B----4-:R-:W4:Y:S04]  /*fcf0*/  LDL.LU R200, [R1+0x54] ;  /* 0x0000540001c87983 */ /* 0x010f280000300800 */
[----:B------:R-:W4:Y:S01]  /*fd00*/  LDL.LU R201, [R1+0x5c] ;  /* 0x00005c0001c97983 */ /* 0x000f220000300800 */
[----:B------:R-:W-:-:S02]  /*fd10*/  IMAD.MOV.U32 R72, RZ, RZ, R204 ;  /* 0x000000ffff487224 */ /* 0x000fc400078e00cc */
[----:B------:R-:W-:Y:S01]  /*fd20*/  IMAD.MOV.U32 R73, RZ, RZ, R206 ;  /* 0x000000ffff497224 */ /* 0x000fe200078e00ce */
[----:B------:R-:W2:Y:S04]  /*fd30*/  LDL.LU R220, [R1+0x60] ;  /* 0x0000600001dc7983 */ /* 0x000ea80000300800 */
[----:B------:R-:W1:Y:S01]  /*fd40*/  LDS.128 R168, [R252] ;  /* 0x00000000fca87984 */ /* 0x000e620000000c00 */
[----:B------:R-:W-:Y:S02]  /*fd50*/  IMAD.MOV.U32 R74, RZ, RZ, R172 ;  /* 0x000000ffff4a7224 */ /* 0x000fe400078e00ac */
[----:B------:R-:W-:Y:S01]  /*fd60*/  IMAD.MOV.U32 R75, RZ, RZ, R174 ;  /* 0x000000ffff4b7224 */ /* 0x000fe200078e00ae */
[----:B------:R-:W-:Y:S01]  /*fd70*/  BAR.SYNC.DEFER_BLOCKING 0x0 ;  /* 0x0000000000007b1d */ /* 0x000fe20000010000 */
[----:B------:R-:W-:-:S02]  /*fd80*/  IMAD.MOV.U32 R42, RZ, RZ, R108 ;  /* 0x000000ffff2a7224 */ /* 0x000fc400078e006c */
[----:B------:R-:W-:-:S03]  /*fd90*/  IMAD.MOV.U32 R43, RZ, RZ, R110 ;  /* 0x000000ffff2b7224 */ /* 0x000fc600078e006e */
[----:B------:R-:W2:Y:S04]  /*fda0*/  LDL.LU R221, [R1+0x68] ;  /* 0x0000680001dd7983 */ /* 0x000ea80000300800 */
[----:B------:R-:W-:Y:S01]  /*fdb0*/  STSM.16.M88.4 [R0], R72 ;  /* 0x0000004800007844 */ /* 0x000fe20000000200 */
[----:B------:R-:W-:Y:S06]  /*fdc0*/  BAR.SYNC.DEFER_BLOCKING 0x0 ;  /* 0x0000000000007b1d */ /* 0x000fec0000010000 */
[----:B------:R-:W1:Y:S02]  /*fdd0*/  LDS.128 R72, [R252] ;  /* 0x00000000fc487984 */ /* 0x000e640000000c00 */
[----:B------:R-:W-:Y:S06]  /*fde0*/  BAR.SYNC.DEFER_BLOCKING 0x0 ;  /* 0x0000000000007b1d */ /* 0x000fec0000010000 */
[----:B------:R3:W-:Y:S02]  /*fdf0*/  STSM.16.M88.4 [R0], R40 ;  /* 0x0000002800007844 */ /* 0x0007e40000000200 */
[----:B------:R-:W-:Y:S06]  /*fe00*/  BAR.SYNC.DEFER_BLOCKING 0x0 ;  /* 0x0000000000007b1d */ /* 0x000fec0000010000 */
[----:B------:R-:W1:Y:S01]  /*fe10*/  LDS.128 R216, [R252] ;  /* 0x00000000fcd87984 */ /* 0x000e620000000c00 */
[----:B---3--:R-:W-:-:S02]  /*fe20*/  IMAD.MOV.U32 R40, RZ, RZ, R76 ;  /* 0x000000ffff287224 */ /* 0x008fc400078e004c */
        /* <DEDUP_REMOVED lines=8> */
[----:B------:R-:W3:Y:S02]  /*feb0*/  LDS.128 R40, [R252] ;  /* 0x00000000fc287984 */ /* 0x000ee40000000c00 */
[----:B------:R-:W-:Y:S01]  /*fec0*/  BAR.SYNC.DEFER_BLOCKING 0x0 ;  /* 0x0000000000007b1d */ /* 0x000fe20000010000 */
[----:B------:R-:W-:Y:S01]  /*fed0*/  MOV R172, R141 ;  /* 0x0000008d00ac7202 */ /* 0x000fe20000000f00 */
[----:B------:R-:W-:-:S04]  /*fee0*/  IMAD.MOV.U32 R174, RZ, RZ, R109 ;  /* 0x000000ffffae7224 */ /* 0x000fc800078e006d */
[----:B----4-:R4:W-:Y:S02]  /*fef0*/  STSM.16.M88.4 [R0], R200 ;  /* 0x000000c800007844 */ /* 0x0109e40000000200 */
[----:B----4-:R-:W-:Y:S02]  /*ff00*/  IMAD.MOV.U32 R202, RZ, RZ, R173 ;  /* 0x000000ffffca7224 */ /* 0x010fe400078e00ad */
[----:B------:R-:W-:Y:S01]  /*ff10*/  IMAD.MOV.U32 R173, RZ, RZ, R143 ;  /* 0x000000ffffad7224 */ /* 0x000fe200078e008f */
[----:B------:R-:W-:Y:S01]  /*ff20*/  BAR.SYNC.DEFER_BLOCKING 0x0 ;  /* 0x0000000000007b1d */ /* 0x000fe20000010000 */
[----:B------:R-:W-:Y:S02]  /*ff30*/  IMAD.MOV.U32 R200, RZ, RZ, R205 ;  /* 0x000000ffffc87224 */ /* 0x000fe400078e00cd */
[----:B------:R-:W-:-:S03]  /*ff40*/  IMAD.MOV.U32 R201, RZ, RZ, R207 ;  /* 0x000000ffffc97224 */ /* 0x000fc600078e00cf */
[----:B------:R-:W4:Y:S01]  /*ff50*/  LDS.128 R140, [R252] ;  /* 0x00000000fc8c7984 */ /* 0x000f220000000c00 */
[----:B------:R-:W-:Y:S01]  /*ff60*/  IMAD.MOV.U32 R203, RZ, RZ, R175 ;  /* 0x000000ffffcb7224 */ /* 0x000fe200078e00af */
[----:B------:R-:W-:Y:S06]  /*ff70*/  BAR.SYNC.DEFER_BLOCKING 0x0 ;  /* 0x0000000000007b1d */ /* 0x000fec0000010000 */
[----:B------:R-:W-:Y:S02]  /*ff80*/  STSM.16.M88.4 [R0], R200 ;  /* 0x000000c800007844 */ /* 0x000fe40000000200 */
[----:B------:R-:W-:Y:S01]  /*ff90*/  BAR.SYNC.DEFER_BLOCKING 0x0 ;  /* 0x0000000000007b1d */ /* 0x000fe20000010000 */
[----:B------:R-:W-:-:S05]  /*ffa0*/  IMAD.MOV.U32 R175, RZ, RZ, R111 ;  /* 0x000000ffffaf7224 */ /* 0x000fca00078e006f */
[----:B------:R-:W4:Y:S02]  /*ffb0*/  LDS.128 R108, [R252] ;  /* 0x00000000fc6c7984 */ /* 0x000f240000000c00 */
[----:B------:R-:W-:Y:S06]  /*ffc0*/  BAR.SYNC.DEFER_BLOCKING 0x0 ;  /* 0x0000000000007b1d */ /* 0x000fec0000010000 */
[----:B------:R-:W-:Y:S02]  /*ffd0*/  STSM.16.M88.4 [R0], R172 ;  /* 0x000000ac00007844 */ /* 0x000fe40000000200 */
[----:B------:R-:W-:Y:S01]  /*ffe0*/  BAR.SYNC.DEFER_BLOCKING 0x0 ;  /* 0x0000000000007b1d */ /* 0x000fe20000010000 */
[----:B------:R-:W-:-:S02]  /*fff0*/  IMAD.MOV.U32 R76, RZ, RZ, R77 ;  /* 0x000000ffff4c7224 */ /* 0x000fc400078e004d */
[----:B------:R-:W-:-:S03]  /*10000*/  IMAD.MOV.U32 R77, RZ, RZ, R79 ;  /* 0x000000ffff4d7224 */ /* 0x000fc600078e004f */
[----:B------:R-:W4:Y:S01]  /*10010*/  LDS.128 R200, [R252] ;  /* 0x00000000fcc87984 */ /* 0x000f220000000c00 */
[----:B------:R-:W-:Y:S02]  /*10020*/  IMAD.MOV.U32 R78, RZ, RZ, R45 ;  /* 0x000000ffff4e7224 */ /* 0x000fe400078e002d */
[----:B------:R-:W-:Y:S01]  /*10030*/  IMAD.MOV.U32 R79, RZ, RZ, R47 ;  /* 0x000000ffff4f7224 */ /* 0x000fe200078e002f */
[----:B------:R-:W-:Y:S06]  /*10040*/  BAR.SYNC.DEFER_BLOCKING 0x0 ;  /* 0x0000000000007b1d */ /* 0x000fec0000010000 */
[----:B------:R-:W-:Y:S02]  /*10050*/  STSM.16.M88.4 [R0], R76 ;  /* 0x0000004c00007844 */ /* 0x000fe40000000200 */
[----:B------:R-:W-:Y:S01]  /*10060*/  BAR.SYNC.DEFER_BLOCKING 0x0 ;  /* 0x0000000000007b1d */ /* 0x000fe20000010000 */
[----:B------:R-:W-:-:S02]  /*10070*/  IMAD.MOV.U32 R222, RZ, RZ, R240 ;  /* 0x000000ffffde7224 */ /* 0x000fc400078e00f0 */
[----:B------:R-:W-:-:S03]  /*10080*/  IMAD.MOV.U32 R223, RZ, RZ, R242 ;  /* 0x000000ffffdf7224 */ /* 0x000fc600078e00f2 */
[----:B------:R-:W4:Y:S02]  /*10090*/  LDS.128 R204, [R252] ;  /* 0x00000000fccc7984 */ /* 0x000f240000000c00 */
[----:B------:R-:W-:Y:S06]  /*100a0*/  BAR.SYNC.DEFER_BLOCKING 0x0 ;  /* 0x0000000000007b1d */ /* 0x000fec0000010000 */
[----:B--2---:R2:W-:Y:S02]  /*100b0*/  STSM.16.M88.4 [R0], R220 ;  /* 0x000000dc00007844 */ /* 0x0045e40000000200 */
[----:B------:R-:W-:Y:S06]  /*100c0*/  BAR.SYNC.DEFER_BLOCKING 0x0 ;  /* 0x0000000000007b1d */ /* 0x000fec0000010000 */
[----:B--2---:R-:W2:Y:S04]  /*100d0*/  LDL.LU R220, [R1+0x64] ;  /* 0x0000640001dc7983 */ /* 0x004ea80000300800 */
[----:B------:R-:W2:Y:S01]  /*100e0*/  LDL.LU R221, [R1+0x6c] ;  /* 0x00006c0001dd7983 */ /* 0x000ea20000300800 */
[----:B------:R-:W-:Y:S01]  /*100f0*/  IMAD.MOV.U32 R172, RZ, RZ, R208 ;  /* 0x000000ffffac7224 */ /* 0x000fe200078e00d0 */
[----:B------:R-:W-:Y:S01]  /*10100*/  MOV R175, R178 ;  /* 0x000000b200af7202 */ /* 0x000fe20000000f00 */
[----:B------:R-:W-:Y:S01]  /*10110*/  IMAD.MOV.U32 R173, RZ, RZ, R210 ;  /* 0x000000ffffad7224 */ /* 0x000fe200078e00d2 */
[----:B------:R-:W3:Y:S04]  /*10120*/  LDL.LU R232, [R1+0x70] ;  /* 0x0000700001e87983 */ /* 0x000ee80000300800 */
[----:B------:R-:W4:Y:S01]  /*10130*/  LDS.128 R76, [R252] ;  /* 0x00000000fc4c7984 */ /* 0x000f220000000c00 */
        /* <DEDUP_REMOVED lines=9> */
[----:B------:R-:W4:Y:S02]  /*101d0*/  LDS.128 R172, [R252] ;  /* 0x00000000fcac7984 */ /* 0x000f240000000c00 */
[----:B------:R-:W-:Y:S06]  /*101e0*/  BAR.SYNC.DEFER_BLOCKING 0x0 ;  /* 0x0000000000007b1d */ /* 0x000fec0000010000 */
[----:B------:R1:W-:Y:S02]  /*101f0*/  STSM.16.M88.4 [R0], R44 ;  /* 0x0000002c00007844 */ /* 0x0003e40000000200 */
[----:B------:R-:W-:Y:S06]  /*10200*/  BAR.SYNC.DEFER_BLOCKING 0x0 ;  /* 0x0000000000007b1d */ /* 0x000fec0000010000 */
[----:B------:R-:W4:Y:S01]  /*10210*/  LDS.128 R224, [R252] ;  /* 0x00000000fce07984 */ /* 0x000f220000000c00 */
        /* <DEDUP_REMOVED lines=11> */
[----:B------:R-:W-:Y:S01]  /*102d0*/  MOV R210, R177 ;  /* 0x000000b100d27202 */ /* 0x000fe20000000f00 */
        /* <DEDUP_REMOVED lines=23> */
[----:B------:R4:W-:Y:S02]  /*10450*/  STSM.16.M88.4 [R0], R228 ;  /* 0x000000e400007844 */ /* 0x0009e40000000200 */
[----:B------:R-:W-:Y:S06]  /*10460*/  BAR.SYNC.DEFER_BLOCKING 0x0 ;  /* 0x0000000000007b1d */ /* 0x000fec0000010000 */
[----:B----4-:R-:W4:Y:S04]  /*10470*/  LDL.LU R228, [R1+0x74] ;  /* 0x0000740001e47983 */ /* 0x010f280000300800 */
[----:B------:R-:W4:Y:S04]  /*10480*/  LDL.LU R229, [R1+0x7c] ;  /* 0x00007c0001e57983 */ /* 0x000f280000300800 */
[----:B------:R-:W2:Y:S01]  /*10490*/  LDS.128 R208, [R252] ;  /* 0x00000000fcd07984 */ /* 0x000ea20000000c00 */
[----:B------:R-:W-:-:S02]  /*104a0*/  IMAD.MOV.U32 R234, RZ, RZ, R244 ;  /* 0x000000ffffea7224 */ /* 0x000fc400078e00f4 */
[----:B------:R-:W-:Y:S01]  /*104b0*/  IMAD.MOV.U32 R235, RZ, RZ, R246 ;  /* 0x000000ffffeb7224 */ /* 0x000fe200078e00f6 */
[----:B------:R-:W-:Y:S01]  /*104c0*/  BAR.SYNC.DEFER_BLOCKING 0x0 ;  /* 0x0000000000007b1d */ /* 0x000fe20000010000 */
[----:B------:R-:W-:Y:S01]  /*104d0*/  IMAD.MOV.U32 R80, RZ, RZ, R212 ;  /* 0x000000ffff507224 */ /* 0x000fe200078e00d4 */
[----:B------:R-:W-:Y:S01]  /*104e0*/  MOV R81, R214 ;  /* 0x000000d600517202 */ /* 0x000fe20000000f00 */
[----:B------:R-:W-:Y:S02]  /*104f0*/  IMAD.MOV.U32 R82, RZ, RZ, R180 ;  /* 0x000000ffff527224 */ /* 0x000fe400078e00b4 */
[----:B------:R-:W-:Y:S01]  /*10500*/  IMAD.MOV.U32 R83, RZ, RZ, R182 ;  /* 0x000000ffff537224 */ /* 0x000fe200078e00b6 */
[----:B------:R-:W2:Y:S04]  /*10510*/  LDL.LU R244, [R1+0x100] ;  /* 0x0001000001f47983 */ /* 0x000ea80000300800 */
[----:B------:R-:W2:Y:S04]  /*10520*/  LDL.LU R241, [R1+0xf0] ;  /* 0x0000f00001f17983 */ /* 0x000ea80000300800 */
[----:B---3--:R-:W-:Y:S01]  /*10530*/  STSM.16.M88.4 [R0], R232 ;  /* 0x000000e800007844 */ /* 0x008fe20000000200 */
[----:B------:R-:W-:Y:S01]  /*10540*/  BAR.SYNC.DEFER_BLOCKING 0x0 ;  /* 0x0000000000007b1d */ /* 0x000fe20000010000 */
[----:B------:R-:W-:-:S02]  /*10550*/  IMAD.MOV.U32 R48, RZ, RZ, R148 ;  /* 0x000000ffff307224 */ /* 0x000fc400078e0094 */
[----:B------:R-:W-:Y:S02]  /*10560*/  IMAD.MOV.U32 R49, RZ, RZ, R150 ;  /* 0x000000ffff317224 */ /* 0x000fe400078e0096 */
[----:B------:R-:W-:Y:S02]  /*10570*/  IMAD.MOV.U32 R50, RZ, RZ, R116 ;  /* 0x000000ffff327224 */ /* 0x000fe400078e0074 */
[----:B------:R-:W-:Y:S02]  /*10580*/  IMAD.MOV.U32 R51, RZ, RZ, R118 ;  /* 0x000000ffff337224 */ /* 0x000fe400078e0076 */
[----:B------:R-:W-:Y:S01]  /*10590*/  IMAD.MOV.U32 R238, RZ, RZ, R3 ;  /* 0x000000ffffee7224 */ /* 0x000fe200078e0003 */
[----:B------:R-:W-:Y:S01]  /*105a0*/  MOV R242, R2 ;  /* 0x0000000200f27202 */ /* 0x000fe20000000f00 */
[----:B------:R-:W-:Y:S01]  /*105b0*/  IMAD.MOV.U32 R230, RZ, RZ, R245 ;  /* 0x000000ffffe67224 */ /* 0x000fe200078e00f5 */
[----:B------:R-:W3:Y:S04]  /*105c0*/  LDL.LU R243, [R1+0xe0] ;  /* 0x0000e00001f37983 */ /* 0x000ee80000300800 */
[----:B------:R-:W1:Y:S01]  /*105d0*/  LDS.128 R176, [R252] ;  /* 0x00000000fcb07984 */ /* 0x000e620000000c00 */
[----:B------:R-:W-:Y:S01]  /*105e0*/  BAR.SYNC.DEFER_BLOCKING 0x0 ;  /* 0x0000000000007b1d */ /* 0x000fe20000010000 */
[----:B------:R-:W-:-:S02]  /*105f0*/  IMAD.MOV.U32 R231, RZ, RZ, R247 ;  /* 0x000000ffffe77224 */ /* 0x000fc400078e00f7 */
[----:B------:R-:W-:Y:S02]  /*10600*/  IMAD.MOV.U32 R148, RZ, RZ, R149 ;  /* 0x000000ffff947224 */ /* 0x000fe400078e0095 */
[----:B------:R-:W-:Y:S02]  /*10610*/  IMAD.MOV.U32 R150, RZ, RZ, R117 ;  /* 0x000000ffff967224 */ /* 0x000fe400078e0075 */
[----:B------:R-:W-:Y:S01]  /*10620*/  IMAD.MOV.U32 R212, RZ, RZ, R213 ;  /* 0x000000ffffd47224 */ /* 0x000fe200078e00d5 */
[----:B------:R-:W3:Y:S04]  /*10630*/  LDL.LU R237, [R1+0xd0] ;  /* 0x0000d00001ed7983 */ /* 0x000ee80000300800 */
[----:B------:R-:W-:Y:S01]  /*10640*/  STSM.16.M88.4 [R0], R80 ;  /* 0x0000005000007844 */ /* 0x000fe20000000200 */
[----:B------:R-:W-:Y:S01]  /*10650*/  BAR.SYNC.DEFER_BLOCKING 0x0 ;  /* 0x0000000000007b1d */ /* 0x000fe20000010000 */
[----:B------:R-:W-:-:S02]  /*10660*/  IMAD.MOV.U32 R149, RZ, RZ, R151 ;  /* 0x000000ffff957224 */ /* 0x000fc400078e0097 */
[----:B------:R-:W-:Y:S02]  /*10670*/  IMAD.MOV.U32 R213, RZ, RZ, R215 ;  /* 0x000000ffffd57224 */ /* 0x000fe400078e00d7 */
[----:B------:R-:W-:Y:S02]  /*10680*/  IMAD.MOV.U32 R214, RZ, RZ, R181 ;  /* 0x000000ffffd67224 */ /* 0x000fe400078e00b5 */
[----:B------:R-:W-:Y:S01]  /*10690*/  IMAD R3, R14, R236, RZ ;  /* 0x000000ec0e037224 */ /* 0x000fe200078e02ff */
[----:B------:R-:W3:Y:S04]  /*106a0*/  LDL.LU R239, [R1+0x108] ;  /* 0x0001080001ef7983 */ /* 0x000ee80000300800 */
[----:B------:R-:W1:Y:S01]  /*106b0*/  LDS.128 R80, [R252] ;  /* 0x00000000fc507984 */ /* 0x000e620000000c00 */
        /* <DEDUP_REMOVED lines=10> */
[----:B------:R-:W-:Y:S06]  /*10760*/  BAR.SYNC.DEFER_BLOCKING 0x0 ;  /* 0x0000000000007b1d */ /* 0x000fec0000010000 */
[----:B------:R-:W1:Y:S02]  /*10770*/  LDS.128 R48, [R252] ;  /* 0x00000000fc307984 */ /* 0x000e640000000c00 */
[----:B------:R-:W-:Y:S01]  /*10780*/  BAR.SYNC.DEFER_BLOCKING 0x0 ;  /* 0x0000000000007b1d */ /* 0x000fe20000010000 */
[----:B------:R-:W-:-:S02]  /*10790*/  IMAD.MOV.U32 R151, RZ, RZ, R119 ;  /* 0x000000ffff977224 */ /* 0x000fc400078e0077 */
[----:B------:R-:W-:-:S03]  /*107a0*/  IMAD.MOV.U32 R215, RZ, RZ, R183 ;  /* 0x000000ffffd77224 */ /* 0x000fc600078e00b7 */
[----:B----4-:R-:W-:Y:S02]  /*107b0*/  STSM.16.M88.4 [R0], R228 ;  /* 0x000000e400007844 */ /* 0x010fe40000000200 */
[----:B------:R-:W-:Y:S06]  /*107c0*/  BAR.SYNC.DEFER_BLOCKING 0x0 ;  /* 0x0000000000007b1d */ /* 0x000fec0000010000 */
[----:B------:R-:W4:Y:S02]  /*107d0*/  LDS.128 R116, [R252] ;  /* 0x00000000fc747984 */ /* 0x000f240000000c00 */
[----:B------:R-:W-:Y:S06]  /*107e0*/  BAR.SYNC.DEFER_BLOCKING 0x0 ;  /* 0x0000000000007b1d */ /* 0x000fec0000010000 */
[----:B------:R1:W-:Y:S02]  /*107f0*/  STSM.16.M88.4 [R0], R212 ;  /* 0x000000d400007844 */ /* 0x0003e40000000200 */
[----:B------:R-:W-:Y:S06]  /*10800*/  BAR.SYNC.DEFER_BLOCKING 0x0 ;  /* 0x0000000000007b1d */ /* 0x000fec0000010000 */
[----:B------:R-:W4:Y:S02]  /*10810*/  LDS.128 R180, [R252] ;  /* 0x00000000fcb47984 */ /* 0x000f240000000c00 */
[----:B------:R-:W-:Y:S01]  /*10820*/  BAR.SYNC.DEFER_BLOCKING 0x0 ;  /* 0x0000000000007b1d */ /* 0x000fe20000010000 */
[----:B------:R-:W-:-:S05]  /*10830*/  IMAD.MOV.U32 R84, RZ, RZ, R85 ;  /* 0x000000ffff547224 */ /* 0x000fca00078e0055 */
[----:B------:R2:W-:Y:S01]  /*10840*/  STSM.16.M88.4 [R0], R148 ;  /* 0x0000009400007844 */ /* 0x0005e20000000200 */
[----:B------:R-:W-:Y:S01]  /*10850*/  IMAD.MOV.U32 R85, RZ, RZ, R87 ;  /* 0x000000ffff557224 */ /* 0x000fe200078e0057 */
[----:B------:R-:W-:Y:S01]  /*10860*/  MOV R86, R53 ;  /* 0x0000003500567202 */ /* 0x000fe20000000f00 */
[----:B------:R-:W-:Y:S01]  /*10870*/  IMAD.MOV.U32 R87, RZ, RZ, R55 ;  /* 0x000000ffff577224 */ /* 0x000fe200078e0037 */
[----:B------:R-:W-:Y:S06]  /*10880*/  BAR.SYNC.DEFER_BLOCKING 0x0 ;  /* 0x0000000000007b1d */ /* 0x000fec0000010000 */
[----:B------:R-:W4:Y:S02]  /*10890*/  LDS.128 R52, [R252] ;  /* 0x00000000fc347984 */ /* 0x000f240000000c00 */
[----:B------:R-:W-:Y:S01]  /*108a0*/  BAR.SYNC.DEFER_BLOCKING 0x0 ;  /* 0x0000000000007b1d */ /* 0x000fe20000010000 */
[----:B------:R-:W-:Y:S01]  /*108b0*/  IMAD.MOV.U32 R240, RZ, RZ, R12 ;  /* 0x000000fffff07224 */ /* 0x000fe200078e000c */
[----:B------:R-:W-:Y:S01]  /*108c0*/  LEA R2, P3, R3, UR8, 0x2 ;  /* 0x0000000803027c11 */ /* 0x000fe2000f8610ff */
[----:B------:R-:W-:-:S03]  /*108d0*/  IMAD R12, R236, 0x80, R3 ;  /* 0x00000080ec0c7824 */ /* 0x000fc600078e0203 */
[----:B------:R-:W-:Y:S02]  /*108e0*/  LEA.HI.X.SX32 R3, R3, UR9, 0x2, P3 ;  /* 0x0000000903037c11 */ /* 0x000fe400098f16ff */
[C---:B------:R-:W-:Y:S02]  /*108f0*/  LEA R18, P6, R12.reuse, UR8, 0x2 ;  /* 0x000000080c127c11 */ /* 0x040fe4000f8c10ff */
[----:B------:R-:W-:Y:S01]  /*10900*/  ISETP.LT.AND P3, PT, R17, UR6, !P0 ;  /* 0x0000000611007c0c */ /* 0x000fe2000c761270 */
[----:B-1----:R-:W-:Y:S01]  /*10910*/  IMAD R214, R13, UR28, RZ ;  /* 0x0000001c0dd67c24 */ /* 0x002fe2000f8e02ff */
[----:B------:R-:W-:Y:S01]  /*10920*/  STSM.16.M88.4 [R0], R84 ;  /* 0x0000005400007844 */ /* 0x000fe20000000200 */
[----:B------:R-:W-:Y:S02]  /*10930*/  LEA.HI.X.SX32 R19, R12, UR9, 0x2, P6 ;  /* 0x000000090c137c11 */ /* 0x000fe4000b0f16ff */
[C---:B------:R-:W-:Y:S01]  /*10940*/  IMAD.WIDE R212, R214.reuse, 0x4, R2 ;  /* 0x00000004d6d47825 */ /* 0x040fe200078e0202 */
[----:B------:R-:W-:Y:S01]  /*10950*/  ULDC UR6, c[0x0][0x228] ;  /* 0x00008a0000067ab9 */ /* 0x000fe20000000800 */
[----:B------:R-:W-:Y:S02]  /*10960*/  BAR.SYNC.DEFER_BLOCKING 0x0 ;  /* 0x0000000000007b1d */ /* 0x000fe40000010000 */
[----:B--2---:R-:W-:-:S04]  /*10970*/  IMAD.WIDE R150, R214, 0x4, R18 ;  /* 0x00000004d6967825 */ /* 0x004fc800078e0212 */
[----:B------:R-:W-:Y:S04]  /*10980*/  @P1 STG.E desc[UR16][R212.64], R244 ;  /* 0x000000f4d4001986 */ /* 0x000fe8000c101910 */
[----:B------:R1:W-:Y:S04]  /*10990*/  @P3 STG.E desc[UR16][R150.64], R241 ;  /* 0x000000f196003986 */ /* 0x0003e8000c101910 */
[----:B-1----:R-:W2:Y:S01]  /*109a0*/  LDL.LU R241, [R1+0xc0] ;  /* 0x0000c00001f17983 */ /* 0x002ea20000300800 */
[----:B------:R-:W-:Y:S01]  /*109b0*/  IMAD R0, R236, 0x80, R12 ;  /* 0x00000080ec007824 */ /* 0x000fe200078e020c */
[----:B------:R-:W-:-:S02]  /*109c0*/  ISETP.LT.AND P6, PT, R16, UR4, !P0 ;  /* 0x0000000410007c0c */ /* 0x000fc4000c7c1270 */
[----:B------:R-:W-:Y:S01]  /*109d0*/  ISETP.LT.AND P3, PT, R15, UR14, !P0 ;  /* 0x0000000e0f007c0c */ /* 0x000fe2000c761270 */
[----:B------:R-:W4:Y:S01]  /*109e0*/  LDL.LU R246, [R1+0x104] ;  /* 0x0001040001f67983 */ /* 0x000f220000300800 */
[----:B------:R-:W-:Y:S01]  /*109f0*/  LEA R84, P5, R0, UR8, 0x2 ;  /* 0x0000000800547c11 */ /* 0x000fe2000f8a10ff */
[----:B------:R-:W-:Y:S01]  /*10a00*/  VIADD R12, R214, UR28 ;  /* 0x0000001cd60c7c36 */ /* 0x000fe20008000000 */
[----:B------:R-:W-:Y:S01]  /*10a10*/  ISETP.LT.AND P0, PT, R17, UR10, !P2 ;  /* 0x0000000a11007c0c */ /* 0x000fe2000d701270 */
[----:B------:R-:W4:Y:S01]  /*10a20*/  LDL.LU R244, [R1+0xf4] ;  /* 0x0000f40001f47983 */ /* 0x000f220000300800 */
[----:B------:R-:W-:Y:S01]  /*10a30*/  LEA.HI.X.SX32 R85, R0, UR9, 0x2, P5 ;  /* 0x0000000900557c11 */ /* 0x000fe2000a8f16ff */
[----:B------:R-:W-:Y:S01]  /*10a40*/  IMAD R0, R236, 0x80, R0 ;  /* 0x00000080ec007824 */ /* 0x000fe200078e0200 */
[----:B------:R-:W-:Y:S01]  /*10a50*/  ULDC UR4, c[0x0][0x22c] ;  /* 0x00008b0000047ab9 */ /* 0x000fe20000000800 */
[----:B------:R-:W-:Y:S01]  /*10a60*/  IMAD.WIDE R212, R12, 0x4, R2 ;  /* 0x000000040cd47825 */ /* 0x000fe200078e0202 */
[----:B------:R-:W-:-:S02]  /*10a70*/  ULDC UR10, c[0x0][0x228] ;  /* 0x00008a00000a7ab9 */ /* 0x000fc40000000800 */
[----:B------:R-:W-:Y:S01]  /*10a80*/  LEA R86, P5, R0, UR8, 0x2 ;  /* 0x0000000800567c11 */ /* 0x000fe2000f8a10ff */
[----:B------:R-:W-:-:S03]  /*10a90*/  IMAD.WIDE R148, R214, 0x4, R84 ;  /* 0x00000004d6947825 */ /* 0x000fc600078e0254 */
[----:B------:R-:W-:Y:S01]  /*10aa0*/  LEA.HI.X.SX32 R87, R0, UR9, 0x2, P5 ;  /* 0x0000000900577c11 */ /* 0x000fe2000a8f16ff */
[----:B------:R-:W-:Y:S01]  /*10ab0*/  ULDC.64 UR8, c[0x0][0x228] ;  /* 0x00008a0000087ab9 */ /* 0x000fe20000000a00 */
[----:B---3--:R1:W-:Y:S01]  /*10ac0*/  @P6 STG.E desc[UR16][R148.64], R243 ;  /* 0x000000f394006986 */ /* 0x0083e2000c101910 */
[----:B------:R-:W-:Y:S01]  /*10ad0*/  ISETP.LT.AND P6, PT, R14, UR12, !P2 ;  /* 0x0000000c0e007c0c */ /* 0x000fe2000d7c1270 */
[----:B------:R-:W-:Y:S01]  /*10ae0*/  IMAD.WIDE R150, R12, 0x4, R18 ;  /* 0x000000040c967825 */ /* 0x000fe200078e0212 */
[----:B------:R-:W-:Y:S01]  /*10af0*/  ISETP.LT.AND P5, PT, R16, UR8, !P2 ;  /* 0x0000000810007c0c */ /* 0x000fe2000d7a1270 */
[----:B------:R-:W-:Y:S02]  /*10b00*/  ULDC UR8, c[0x0][0x228] ;  /* 0x00008a0000087ab9 */ /* 0x000fe40000000800 */
[----:B-1----:R-:W-:Y:S01]  /*10b10*/  IMAD.WIDE R148, R214, 0x4, R86 ;  /* 0x00000004d6947825 */ /* 0x002fe200078e0256 */
[----:B------:R-:W3:Y:S01]  /*10b20*/  LDL.LU R243, [R1+0xe4] ;  /* 0x0000e40001f37983 */ /* 0x000ee20000300800 */
[----:B------:R-:W-:-:S03]  /*10b30*/  ULDC UR12, c[0x0][0x228] ;  /* 0x00008a00000c7ab9 */ /* 0x000fc60000000800 */
[----:B------:R1:W-:Y:S04]  /*10b40*/  @P3 STG.E desc[UR16][R148.64], R237 ;  /* 0x000000ed94003986 */ /* 0x0003e8000c101910 */
[----:B-1----:R-:W3:Y:S01]  /*10b50*/  LDL.LU R237, [R1+0xd4] ;  /* 0x0000d40001ed7983 */ /* 0x002ee20000300800 */
[----:B------:R-:W-:-:S03]  /*10b60*/  IMAD.WIDE R148, R12, 0x4, R84 ;  /* 0x000000040c947825 */ /* 0x000fc600078e0254 */
[----:B--2---:R-:W-:Y:S04]  /*10b70*/  @P6 STG.E desc[UR16][R212.64], R241 ;  /* 0x000000f1d4006986 */ /* 0x004fe8000c101910 */
[----:B------:R-:W-:Y:S04]  /*10b80*/  @P0 STG.E desc[UR16][R150.64], R242 ;  /* 0x000000f296000986 */ /* 0x000fe8000c101910 */
[----:B------:R1:W-:Y:S04]  /*10b90*/  @P5 STG.E desc[UR16][R148.64], R238 ;  /* 0x000000ee94005986 */ /* 0x0003e8000c101910 */
[----:B-1----:R-:W2:Y:S01]  /*10ba0*/  LDL.LU R238, [R1+0xc4] ;  /* 0x0000c40001ee7983 */ /* 0x002ea20000300800 */
[----:B------:R-:W-:-:S02]  /*10bb0*/  ISETP.LT.AND P2, PT, R15, UR26, !P2 ;  /* 0x0000001a0f007c0c */ /* 0x000fc4000d741270 */
[----:B------:R-:W-:Y:S01]  /*10bc0*/  ISETP.LT.AND P0, PT, R14, UR22, !P4 ;  /* 0x000000160e007c0c */ /* 0x000fe2000e701270 */
[C---:B------:R-:W-:Y:S01]  /*10bd0*/  IMAD.WIDE R148, R12.reuse, 0x4, R86 ;  /* 0x000000040c947825 */ /* 0x040fe200078e0256 */
[----:B------:R-:W-:Y:S01]  /*10be0*/  ISETP.LT.AND P6, PT, R17, UR20, !P4 ;  /* 0x0000001411007c0c */ /* 0x000fe2000e7c1270 */
[----:B------:R-:W2:Y:S02]  /*10bf0*/  LDL.LU R241, [R1+0xb4] ;  /* 0x0000b40001f17983 */ /* 0x000ea40000300800 */
[----:B------:R-:W-:Y:S02]  /*10c00*/  VIADD R12, R12, UR28 ;  /* 0x0000001c0c0c7c36 */ /* 0x000fe40008000000 */
[----:B------:R-:W-:Y:S01]  /*10c10*/  VIADD R0, R13, 0x3 ;  /* 0x000000030d007836 */ /* 0x000fe20000000000 */
[----:B------:R-:W-:Y:S01]  /*10c20*/  ISETP.LT.AND P5, PT, R16, UR18, !P4 ;  /* 0x0000001210007c0c */ /* 0x000fe2000e7a1270 */
[----:B------:R-:W2:Y:S01]  /*10c30*/  LDL.LU R242, [R1+0xa4] ;  /* 0x0000a40001f27983 */ /* 0x000ea20000300800 */
[----:B------:R-:W-:Y:S01]  /*10c40*/  ISETP.LT.AND P4, PT, R15, UR24, !P4 ;  /* 0x000000180f007c0c */ /* 0x000fe2000e781270 */
[----:B------:R-:W-:Y:S01]  /*10c50*/  IMAD.WIDE R214, R12, 0x4, R2 ;  /* 0x000000040cd67825 */ /* 0x000fe200078e0202 */
[----:B------:R-:W-:Y:S01]  /*10c60*/  ISETP.GE.AND P1, PT, R0, UR4, PT ;  /* 0x0000000400007c0c */ /* 0x000fe2000bf26270 */
[----:B------:R1:W-:Y:S01]  /*10c70*/  @P2 STG.E desc[UR16][R148.64], R240 ;  /* 0x000000f094002986 */ /* 0x0003e2000c101910 */
[----:B------:R-:W-:Y:S01]  /*10c80*/  ULDC UR4, c[0x0][0x22c] ;  /* 0x00008b0000047ab9 */ /* 0x000fe20000000800 */
[----:B------:R-:W-:-:S02]  /*10c90*/  IMAD.WIDE R212, R12, 0x4, R18 ;  /* 0x000000040cd47825 */ /* 0x000fc400078e0212 */
[----:B----4-:R-:W-:Y:S01]  /*10ca0*/  @P0 STG.E desc[UR16][R214.64], R246 ;  /* 0x000000f6d6000986 */ /* 0x010fe2000c101910 */
[----:B------:R-:W-:Y:S01]  /*10cb0*/  ISETP.LT.AND P0, PT, R14, UR30, !P1 ;  /* 0x0000001e0e007c0c */ /* 0x000fe2000cf01270 */
[C---:B------:R-:W-:Y:S02]  /*10cc0*/  IMAD.WIDE R150, R12.reuse, 0x4, R84 ;  /* 0x000000040c967825 */ /* 0x040fe400078e0254 */
[----:B-1----:R-:W4:Y:S02]  /*10cd0*/  LDL.LU R240, [R1+0x94] ;  /* 0x0000940001f07983 */ /* 0x002f240000300800 */
[C---:B------:R-:W-:Y:S02]  /*10ce0*/  IMAD.WIDE R148, R12.reuse, 0x4, R86 ;  /* 0x000000040c947825 */ /* 0x040fe400078e0256 */
[----:B------:R-:W-:Y:S02]  /*10cf0*/  @P6 STG.E desc[UR16][R212.64], R244 ;  /* 0x000000f4d4006986 */ /* 0x000fe4000c101910 */
[----:B------:R-:W-:-:S02]  /*10d00*/  VIADD R12, R12, UR28 ;  /* 0x0000001c0c0c7c36 */ /* 0x000fc40008000000 */
[----:B---3--:R-:W-:Y:S04]  /*10d10*/  @P5 STG.E desc[UR16][R150.64], R243 ;  /* 0x000000f396005986 */ /* 0x008fe8000c101910 */
[----:B------:R1:W-:Y:S02]  /*10d20*/  @P4 STG.E desc[UR16][R148.64], R237 ;  /* 0x000000ed94004986 */ /* 0x0003e4000c101910 */
[----:B-1----:R-:W-:Y:S02]  /*10d30*/  IMAD.WIDE R148, R12, 0x4, R2 ;  /* 0x000000040c947825 */ /* 0x002fe400078e0202 */
[----:B------:R-:W3:Y:S04]  /*10d40*/  LDL.LU R237, [R1+0xf8] ;  /* 0x0000f80001ed7983 */ /* 0x000ee80000300800 */
[----:B--2---:R1:W-:Y:S04]  /*10d50*/  @P0 STG.E desc[UR16][R148.64], R238 ;  /* 0x000000ee94000986 */ /* 0x0043e8000c101910 */
[----:B-1----:R-:W2:Y:S01]  /*10d60*/  LDL.LU R238, [R1+0xe8] ;  /* 0x0000e80001ee7983 */ /* 0x002ea20000300800 */
[C---:B------:R-:W-:Y:S01]  /*10d70*/  VIADD R0, R13.reuse, 0x4 ;  /* 0x000000040d007836 */ /* 0x040fe20000000000 */
[----:B------:R-:W-:Y:S01]  /*10d80*/  ISETP.LT.AND P5, PT, R16, UR6, !P1 ;  /* 0x0000000610007c0c */ /* 0x000fe2000cfa1270 */
[----:B------:R-:W-:Y:S01]  /*10d90*/  IMAD.WIDE R214, R12, 0x4, R18 ;  /* 0x000000040cd67825 */ /* 0x000fe200078e0212 */
[----:B------:R-:W2:Y:S01]  /*10da0*/  LDL.LU R243, [R1+0xd8] ;  /* 0x0000d80001f37983 */ /* 0x000ea20000300800 */
[----:B------:R-:W-:Y:S01]  /*10db0*/  ULDC UR6, c[0x0][0x228] ;  /* 0x00008a0000067ab9 */ /* 0x000fe20000000800 */
[----:B------:R-:W-:Y:S01]  /*10dc0*/  ISETP.GE.AND P3, PT, R0, UR4, PT ;  /* 0x0000000400007c0c */ /* 0x000fe2000bf66270 */
[----:B------:R-:W-:Y:S01]  /*10dd0*/  VIADD R0, R13, 0x5 ;  /* 0x000000050d007836 */ /* 0x000fe20000000000 */
[----:B------:R-:W-:-:S04]  /*10de0*/  ULDC UR4, c[0x0][0x22c] ;  /* 0x00008b0000047ab9 */ /* 0x000fc80000000800 */
[----:B------:R-:W-:Y:S01]  /*10df0*/  ISETP.GE.AND P2, PT, R0, UR4, PT ;  /* 0x0000000400007c0c */ /* 0x000fe2000bf46270 */
[----:B------:R-:W-:Y:S02]  /*10e00*/  ULDC UR4, c[0x0][0x228] ;  /* 0x00008a0000047ab9 */ /* 0x000fe40000000800 */
[----:B------:R-:W-:Y:S01]  /*10e10*/  ISETP.LT.AND P4, PT, R17, UR4, !P1 ;  /* 0x0000000411007c0c */ /* 0x000fe2000cf81270 */
[C---:B------:R-:W-:Y:S01]  /*10e20*/  IMAD.WIDE R212, R12.reuse, 0x4, R84 ;  /* 0x000000040cd47825 */ /* 0x040fe200078e0254 */
[----:B------:R-:W-:Y:S01]  /*10e30*/  ISETP.LT.AND P1, PT, R15, UR8, !P1 ;  /* 0x000000080f007c0c */ /* 0x000fe2000cf21270 */
[----:B------:R-:W-:Y:S02]  /*10e40*/  ULDC UR4, c[0x0][0x22c] ;  /* 0x00008b0000047ab9 */ /* 0x000fe40000000800 */
[----:B------:R-:W-:Y:S02]  /*10e50*/  VIADD R228, R13, 0x6 ;  /* 0x000000060de47836 */ /* 0x000fe40000000000 */
[----:B------:R-:W-:Y:S01]  /*10e60*/  IMAD.WIDE R150, R12, 0x4, R86 ;  /* 0x000000040c967825 */ /* 0x000fe200078e0256 */
[----:B------:R-:W-:Y:S01]  /*10e70*/  ISETP.LT.AND P6, PT, R14, UR10, !P3 ;  /* 0x0000000a0e007c0c */ /* 0x000fe2000dfc1270 */
[----:B------:R-:W-:Y:S01]  /*10e80*/  ULDC UR8, c[0x0][0x228] ;  /* 0x00008a0000087ab9 */ /* 0x000fe20000000800 */
[----:B------:R-:W-:Y:S01]  /*10e90*/  ISETP.GE.AND P0, PT, R228, UR4, PT ;  /* 0x00000004e4007c0c */ /* 0x000fe2000bf06270 */
[----:B------:R-:W-:Y:S01]  /*10ea0*/  ULDC UR4, c[0x0][0x228] ;  /* 0x00008a0000047ab9 */ /* 0x000fe20000000800 */
[----:B------:R-:W-:Y:S01]  /*10eb0*/  VIADD R0, R12, UR28 ;  /* 0x0000001c0c007c36 */ /* 0x000fe20008000000 */
[----:B------:R1:W-:Y:S01]  /*10ec0*/  @P4 STG.E desc[UR16][R214.64], R241 ;  /* 0x000000f1d6004986 */ /* 0x0003e2000c101910 */
[----:B------:R-:W-:-:S03]  /*10ed0*/  ULDC UR10, c[0x0][0x228] ;  /* 0x00008a00000a7ab9 */ /* 0x000fc60000000800 */
[----:B------:R3:W-:Y:S04]  /*10ee0*/  @P5 STG.E desc[UR16][R212.64], R242 ;  /* 0x000000f2d4005986 */ /* 0x0007e8000c101910 */
[----:B----4-:R4:W-:Y:S04]  /*10ef0*/  @P1 STG.E desc[UR16][R150.64], R240 ;  /* 0x000000f096001986 */ /* 0x0109e8000c101910 */
[----:B-1----:R-:W2:Y:S01]  /*10f00*/  LDL.LU R241, [R1+0xc8] ;  /* 0x0000c80001f17983 */ /* 0x002ea20000300800 */
[----:B------:R-:W-:Y:S01]  /*10f10*/  ISETP.LT.AND P1, PT, R17, UR4, !P3 ;  /* 0x0000000411007c0c */ /* 0x000fe2000df21270 */
[----:B------:R-:W-:-:S02]  /*10f20*/  ULDC UR4, c[0x0][0x228] ;  /* 0x00008a0000047ab9 */ /* 0x000fc40000000800 */
[----:B---3--:R-:W3:Y:S01]  /*10f30*/  LDL.LU R242, [R1+0xb8] ;  /* 0x0000b80001f27983 */ /* 0x008ee20000300800 */
[----:B------:R-:W-:Y:S01]  /*10f40*/  ISETP.LT.AND P4, PT, R16, UR4, !P3 ;  /* 0x0000000410007c0c */ /* 0x000fe2000df81270 */
[----:B------:R-:W-:Y:S01]  /*10f50*/  IMAD.WIDE R148, R0, 0x4, R2 ;  /* 0x0000000400947825 */ /* 0x000fe200078e0202 */
[----:B------:R-:W-:Y:S01]  /*10f60*/  IADD3 R212, R13, 0x7, RZ ;  /* 0x000000070dd47810 */ /* 0x000fe20007ffe0ff */
[----:B----4-:R-:W4:Y:S01]  /*10f70*/  LDL.LU R240, [R1+0xa8] ;  /* 0x0000a80001f07983 */ /* 0x010f220000300800 */
[----:B------:R-:W-:Y:S01]  /*10f80*/  ISETP.LT.AND P5, PT, R14, UR8, !P2 ;  /* 0x000000080e007c0c */ /* 0x000fe2000d7a1270 */
[C---:B------:R-:W-:Y:S01]  /*10f90*/  IMAD.WIDE R150, R0.reuse, 0x4, R84 ;  /* 0x0000000400967825 */ /* 0x040fe200078e0254 */
[----:B------:R-:W-:Y:S01]  /*10fa0*/  ISETP.LT.AND P3, PT, R15, UR6, !P3 ;  /* 0x000000060f007c0c */ /* 0x000fe2000df61270 */
[----:B------:R1:W-:Y:S01]  /*10fb0*/  @P6 STG.E desc[UR16][R148.64], R239 ;  /* 0x000000ef94006986 */ /* 0x0003e2000c101910 */
[----:B------:R-:W-:Y:S01]  /*10fc0*/  ULDC UR4, c[0x0][0x22c] ;  /* 0x00008b0000047ab9 */ /* 0x000fe20000000800 */
[C---:B------:R-:W-:Y:S01]  /*10fd0*/  VIADD R12, R0.reuse, UR28 ;  /* 0x0000001c000c7c36 */ /* 0x040fe20008000000 */
[----:B------:R-:W-:Y:S01]  /*10fe0*/  ULDC UR6, c[0x0][0x228] ;  /* 0x00008a0000067ab9 */ /* 0x000fe20000000800 */
[----:B------:R-:W4:Y:S01]  /*10ff0*/  LDL.LU R244, [R1+0x98] ;  /* 0x0000980001f47983 */ /* 0x000f220000300800 */
[----:B------:R-:W-:Y:S01]  /*11000*/  ULDC UR8, c[0x0][0x228] ;  /* 0x00008a0000087ab9 */ /* 0x000fe20000000800 */
[----:B-1----:R-:W-:-:S02]  /*11010*/  IMAD.WIDE R148, R0, 0x4, R18 ;  /* 0x0000000400947825 */ /* 0x002fc400078e0212 */
[----:B------:R-:W4:Y:S04]  /*11020*/  LDL.LU R239, [R1+0x10c] ;  /* 0x00010c0001ef7983 */ /* 0x000f280000300800 */
[----:B------:R1:W-:Y:S04]  /*11030*/  @P1 STG.E desc[UR16][R148.64], R237 ;  /* 0x000000ed94001986 */ /* 0x0003e8000c101910 */
[----:B-1----:R-:W4:Y:S04]  /*11040*/  LDL.LU R237, [R1+0xfc] ;  /* 0x0000fc0001ed7983 */ /* 0x002f280000300800 */
[----:B--2---:R1:W-:Y:S04]  /*11050*/  @P4 STG.E desc[UR16][R150.64], R238 ;  /* 0x000000ee96004986 */ /* 0x0043e8000c101910 */
[----:B-1----:R-:W2:Y:S01]  /*11060*/  LDL.LU R238, [R1+0xec] ;  /* 0x0000ec0001ee7983 */ /* 0x002ea20000300800 */
[----:B------:R-:W-:-:S02]  /*11070*/  ISETP.LT.AND P6, PT, R17, UR10, !P2 ;  /* 0x0000000a11007c0c */ /* 0x000fc4000d7c1270 */
[----:B------:R-:W-:Y:S01]  /*11080*/  ISETP.GE.AND P1, PT, R212, UR4, PT ;  /* 0x00000004d4007c0c */ /* 0x000fe2000bf26270 */
[----:B------:R-:W-:Y:S01]  /*11090*/  ULDC UR4, c[0x0][0x228] ;  /* 0x00008a0000047ab9 */ /* 0x000fe20000000800 */
[----:B------:R-:W-:Y:S01]  /*110a0*/  IMAD.WIDE R212, R0, 0x4, R86 ;  /* 0x0000000400d47825 */ /* 0x000fe200078e0256 */
[----:B------:R-:W-:Y:S01]  /*110b0*/  ISETP.LT.AND P4, PT, R16, UR4, !P2 ;  /* 0x0000000410007c0c */ /* 0x000fe2000d781270 */
[----:B------:R-:W-:Y:S01]  /*110c0*/  ULDC UR4, c[0x0][0x228] ;  /* 0x00008a0000047ab9 */ /* 0x000fe20000000800 */
[----:B------:R-:W-:Y:S01]  /*110d0*/  ULDC UR10, c[0x0][0x228] ;  /* 0x00008a00000a7ab9 */ /* 0x000fe20000000800 */
[C---:B------:R-:W-:Y:S01]  /*110e0*/  IMAD.WIDE R150, R12.reuse, 0x4, R2 ;  /* 0x000000040c967825 */ /* 0x040fe200078e0202 */
[----:B------:R1:W-:Y:S03]  /*110f0*/  @P3 STG.E desc[UR16][R212.64], R243 ;  /* 0x000000f3d4003986 */ /* 0x0003e6000c101910 */
[----:B------:R-:W-:Y:S01]  /*11100*/  IMAD.WIDE R148, R12, 0x4, R18 ;  /* 0x000000040c947825 */ /* 0x000fe200078e0212 */
[----:B------:R-:W-:Y:S01]  /*11110*/  ISETP.LT.AND P2, PT, R15, UR4, !P2 ;  /* 0x000000040f007c0c */ /* 0x000fe2000d741270 */
[----:B------:R-:W-:Y:S01]  /*11120*/  ULDC UR4, c[0x0][0x22c] ;  /* 0x00008b0000047ab9 */ /* 0x000fe20000000800 */
[----:B------:R-:W-:Y:S01]  /*11130*/  ISETP.LT.AND P3, PT, R14, UR6, !P0 ;  /* 0x000000060e007c0c */ /* 0x000fe2000c761270 */
[C---:B------:R-:W-:Y:S01]  /*11140*/  VIADD R214, R12.reuse, UR28 ;  /* 0x0000001c0cd67c36 */ /* 0x040fe20008000000 */
[----:B------:R-:W-:Y:S01]  /*11150*/  ULDC UR6, c[0x0][0x228] ;  /* 0x00008a0000067ab9 */ /* 0x000fe20000000800 */
[----:B-1----:R-:W2:Y:S04]  /*11160*/  LDL.LU R243, [R1+0xdc] ;  /* 0x0000dc0001f37983 */ /* 0x002ea80000300800 */
[----:B------:R1:W-:Y:S04]  /*11170*/  @P5 STG.E desc[UR16][R150.64], R241 ;  /* 0x000000f196005986 */ /* 0x0003e8000c101910 */
[----:B---3--:R3:W-:Y:S01]  /*11180*/  @P6 STG.E desc[UR16][R148.64], R242 ;  /* 0x000000f294006986 */ /* 0x0087e2000c101910 */
[----:B------:R-:W-:Y:S01]  /*11190*/  ISETP.LT.AND P5, PT, R17, UR8, !P0 ;  /* 0x0000000811007c0c */ /* 0x000fe2000c7a1270 */
[----:B------:R-:W-:Y:S01]  /*111a0*/  IMAD.WIDE R228, R12, 0x4, R86 ;  /* 0x000000040ce47825 */ /* 0x000fe200078e0256 */
[----:B------:R-:W-:Y:S01]  /*111b0*/  ISETP.LT.AND P6, PT, R16, UR10, !P0 ;  /* 0x0000000a10007c0c */ /* 0x000fe2000c7c1270 */
[----:B------:R-:W-:Y:S01]  /*111c0*/  ULDC UR8, c[0x0][0x228] ;  /* 0x00008a0000087ab9 */ /* 0x000fe20000000800 */
[----:B------:R-:W-:Y:S01]  /*111d0*/  ULDC UR10, c[0x0][0x228] ;  /* 0x00008a00000a7ab9 */ /* 0x000fe20000000800 */
[----:B-1----:R-:W2:Y:S01]  /*111e0*/  LDL.LU R241, [R1+0xcc] ;  /* 0x0000cc0001f17983 */ /* 0x002ea20000300800 */
[----:B---3--:R-:W-:-:S03]  /*111f0*/  IMAD.WIDE R148, R12, 0x4, R84 ;  /* 0x000000040c947825 */ /* 0x008fc600078e0254 */
[----:B------:R-:W3:Y:S04]  /*11200*/  LDL.LU R242, [R1+0xbc] ;  /* 0x0000bc0001f27983 */ /* 0x000ee80000300800 */
[----:B----4-:R1:W-:Y:S01]  /*11210*/  @P4 STG.E desc[UR16][R148.64], R240 ;  /* 0x000000f094004986 */ /* 0x0103e2000c101910 */
[----:B------:R-:W-:-:S04]  /*11220*/  IMAD.WIDE R212, R214, 0x4, R2 ;  /* 0x00000004d6d47825 */ /* 0x000fc800078e0202 */
[C---:B------:R-:W-:Y:S01]  /*11230*/  IMAD.WIDE R150, R214.reuse, 0x4, R18 ;  /* 0x00000004d6967825 */ /* 0x040fe200078e0212 */
[----:B-1----:R-:W4:Y:S03]  /*11240*/  LDL.LU R240, [R1+0xac] ;  /* 0x0000ac0001f07983 */ /* 0x002f260000300800 */
[----:B------:R-:W-:Y:S01]  /*11250*/  IMAD.WIDE R148, R214, 0x4, R84 ;  /* 0x00000004d6947825 */ /* 0x000fe200078e0254 */
[----:B------:R-:W-:Y:S04]  /*11260*/  @P2 STG.E desc[UR16][R228.64], R244 ;  /* 0x000000f4e4002986 */ /* 0x000fe8000c101910 */
[----:B------:R1:W-:Y:S04]  /*11270*/  @P3 STG.E desc[UR16][R212.64], R239 ;  /* 0x000000efd4003986 */ /* 0x0003e8000c101910 */
[----:B------:R1:W-:Y:S04]  /*11280*/  @P5 STG.E desc[UR16][R150.64], R237 ;  /* 0x000000ed96005986 */ /* 0x0003e8000c101910 */
[----:B-1----:R-:W4:Y:S04]  /*11290*/  LDL.LU R239, [R1+0x9c] ;  /* 0x00009c0001ef7983 */ /* 0x002f280000300800 */
[----:B------:R-:W4:Y:S04]  /*112a0*/  LDL.LU R237, [R1+0x80] ;  /* 0x0000800001ed7983 */ /* 0x000f280000300800 */
[----:B--2---:R1:W-:Y:S04]  /*112b0*/  @P6 STG.E desc[UR16][R148.64], R238 ;  /* 0x000000ee94006986 */ /* 0x0043e8000c101910 */
[----:B-1----:R-:W2:Y:S01]  /*112c0*/  LDL.LU R238, [R1] ;  /* 0x0000000001ee7983 */ /* 0x002ea20000300800 */
[----:B------:R-:W-:-:S05]  /*112d0*/  VIADD R0, R13, 0x8 ;  /* 0x000000080d007836 */ /* 0x000fca0000000000 */
[----:B------:R-:W-:Y:S01]  /*112e0*/  ISETP.GE.AND P4, PT, R0, UR4, PT ;  /* 0x0000000400007c0c */ /* 0x000fe2000bf86270 */
[----:B------:R-:W-:Y:S02]  /*112f0*/  ULDC UR4, c[0x0][0x228] ;  /* 0x00008a0000047ab9 */ /* 0x000fe40000000800 */
[----:B------:R-:W-:Y:S01]  /*11300*/  ISETP.LT.AND P3, PT, R15, UR4, !P0 ;  /* 0x000000040f007c0c */ /* 0x000fe2000c761270 */
[----:B------:R-:W-:Y:S01]  /*11310*/  VIADD R0, R13, 0x9 ;  /* 0x000000090d007836 */ /* 0x000fe20000000000 */
[----:B------:R-:W-:Y:S01]  /*11320*/  ISETP.LT.AND P0, PT, R14, UR6, !P1 ;  /* 0x000000060e007c0c */ /* 0x000fe2000cf01270 */
[----:B------:R-:W-:Y:S01]  /*11330*/  ULDC UR4, c[0x0][0x22c] ;  /* 0x00008b0000047ab9 */ /* 0x000fe20000000800 */
[----:B------:R-:W-:Y:S01]  /*11340*/  ISETP.LT.AND P5, PT, R17, UR8, !P1 ;  /* 0x0000000811007c0c */ /* 0x000fe2000cfa1270 */
[----:B------:R-:W-:Y:S01]  /*11350*/  VIADD R229, R214, UR28 ;  /* 0x0000001cd6e57c36 */ /* 0x000fe20008000000 */
[----:B------:R-:W-:Y:S01]  /*11360*/  ISETP.LT.AND P6, PT, R16, UR10, !P1 ;  /* 0x0000000a10007c0c */ /* 0x000fe2000cfc1270 */
[----:B------:R-:W-:Y:S01]  /*11370*/  IMAD.WIDE R214, R214, 0x4, R86 ;  /* 0x00000004d6d67825 */ /* 0x000fe200078e0256 */
[----:B------:R-:W-:Y:S01]  /*11380*/  ISETP.GE.AND P2, PT, R0, UR4, PT ;  /* 0x0000000400007c0c */ /* 0x000fe2000bf46270 */
[----:B------:R-:W-:Y:S01]  /*11390*/  ULDC UR4, c[0x0][0x22c] ;  /* 0x00008b0000047ab9 */ /* 0x000fe20000000800 */
[----:B------:R-:W-:Y:S01]  /*113a0*/  ULDC UR6, c[0x0][0x228] ;  /* 0x00008a0000067ab9 */ /* 0x000fe20000000800 */
[----:B------:R-:W-:Y:S01]  /*113b0*/  VIADD R0, R13, 0xa ;  /* 0x0000000a0d007836 */ /* 0x000fe20000000000 */
[----:B------:R-:W-:Y:S01]  /*113c0*/  ULDC UR8, c[0x0][0x228] ;  /* 0x00008a0000087ab9 */ /* 0x000fe20000000800 */
[C---:B------:R-:W-:Y:S01]  /*113d0*/  IMAD.WIDE R212, R229.reuse, 0x4, R2 ;  /* 0x00000004e5d47825 */ /* 0x040fe200078e0202 */
[----:B------:R-:W-:Y:S01]  /*113e0*/  @P3 STG.E desc[UR16][R214.64], R243 ;  /* 0x000000f3d6003986 */ /* 0x000fe2000c101910 */
[----:B------:R-:W-:Y:S01]  /*113f0*/  ULDC UR10, c[0x0][0x228] ;  /* 0x00008a00000a7ab9 */ /* 0x000fe20000000800 */
[----:B------:R-:W-:Y:S01]  /*11400*/  ISETP.GE.AND P3, PT, R0, UR4, PT ;  /* 0x0000000400007c0c */ /* 0x000fe2000bf66270 */
[----:B------:R-:W-:Y:S01]  /*11410*/  IMAD.WIDE R150, R229, 0x4, R18 ;  /* 0x00000004e5967825 */ /* 0x000fe200078e0212 */
[----:B------:R-:W-:-:S03]  /*11420*/  ULDC UR4, c[0x0][0x228] ;  /* 0x00008a0000047ab9 */ /* 0x000fc60000000800 */
[----:B------:R-:W-:Y:S01]  /*11430*/  IMAD.WIDE R148, R229, 0x4, R84 ;  /* 0x00000004e5947825 */ /* 0x000fe200078e0254 */
[----:B------:R-:W-:Y:S01]  /*11440*/  ISETP.LT.AND P1, PT, R15, UR4, !P1 ;  /* 0x000000040f007c0c */ /* 0x000fe2000cf21270 */
[----:B------:R-:W-:Y:S01]  /*11450*/  @P0 STG.E desc[UR16][R212.64], R241 ;  /* 0x000000f1d4000986 */ /* 0x000fe2000c101910 */
[----:B------:R-:W-:Y:S02]  /*11460*/  ULDC UR4, c[0x0][0x228] ;  /* 0x00008a0000047ab9 */ /* 0x000fe40000000800 */
[----:B------:R-:W-:Y:S01]  /*11470*/  ISETP.LT.AND P0, PT, R14, UR4, !P4 ;  /* 0x000000040e007c0c */ /* 0x000fe2000e701270 */
[----:B---3--:R1:W-:Y:S01]  /*11480*/  @P5 STG.E desc[UR16][R150.64], R242 ;  /* 0x000000f296005986 */ /* 0x0083e2000c101910 */
[----:B------:R-:W-:Y:S01]  /*11490*/  VIADD R231, R229, UR28 ;  /* 0x0000001ce5e77c36 */ /* 0x000fe20008000000 */
[----:B------:R-:W-:Y:S02]  /*114a0*/  ULDC UR4, c[0x0][0x228] ;  /* 0x00008a0000047ab9 */ /* 0x000fe40000000800 */
[----:B----4-:R3:W-:Y:S01]  /*114b0*/  @P6 STG.E desc[UR16][R148.64], R240 ;  /* 0x000000f094006986 */ /* 0x0107e2000c101910 */
[----:B------:R-:W-:Y:S01]  /*114c0*/  ISETP.LT.AND P6, PT, R17, UR6, !P4 ;  /* 0x0000000611007c0c */ /* 0x000fe2000e7c1270 */
[----:B-1----:R-:W-:-:S04]  /*114d0*/  IMAD.WIDE R150, R229, 0x4, R86 ;  /* 0x00000004e5967825 */ /* 0x002fc800078e0256 */
[C---:B------:R-:W-:Y:S01]  /*114e0*/  IMAD.WIDE R212, R231.reuse, 0x4, R18 ;  /* 0x00000004e7d47825 */ /* 0x040fe200078e0212 */
[----:B------:R-:W-:Y:S01]  /*114f0*/  ISETP.LT.AND P5, PT, R16, UR4, !P4 ;  /* 0x0000000410007c0c */ /* 0x000fe2000e7a1270 */
[----:B------:R-:W-:Y:S01]  /*11500*/  ULDC UR4, c[0x0][0x22c] ;  /* 0x00008b0000047ab9 */ /* 0x000fe20000000800 */
[----:B------:R-:W-:Y:S01]  /*11510*/  ULDC UR6, c[0x0][0x228] ;  /* 0x00008a0000067ab9 */ /* 0x000fe20000000800 */
[----:B---3--:R-:W-:Y:S01]  /*11520*/  IMAD.WIDE R148, R231, 0x4, R2 ;  /* 0x00000004e7947825 */ /* 0x008fe200078e0202 */
[----:B------:R1:W-:Y:S04]  /*11530*/  @P1 STG.E desc[UR16][R150.64], R239 ;  /* 0x000000ef96001986 */ /* 0x0003e8000c101910 */
[----:B------:R-:W-:Y:S04]  /*11540*/  @P0 STG.E desc[UR16][R148.64], R237 ;  /* 0x000000ed94000986 */ /* 0x000fe8000c101910 */
[----:B-1----:R-:W3:Y:S04]  /*11550*/  LDL.LU R239, [R1+0x84] ;  /* 0x0000840001ef7983 */ /* 0x002ee80000300800 */
[----:B--2---:R1:W-:Y:S04]  /*11560*/  @P6 STG.E desc[UR16][R212.64], R238 ;  /* 0x000000eed4006986 */ /* 0x0043e8000c101910 */
[----:B-1----:R-:W2:Y:S01]  /*11570*/  LDL.LU R238, [R1+0x4] ;  /* 0x0000040001ee7983 */ /* 0x002ea20000300800 */
[----:B------:R-:W-:Y:S01]  /*11580*/  ISETP.LT.AND P4, PT, R15, UR8, !P4 ;  /* 0x000000080f007c0c */ /* 0x000fe2000e781270 */
[----:B------:R-:W-:Y:S01]  /*11590*/  VIADD R0, R13, 0xb ;  /* 0x0000000b0d007836 */ /* 0x000fe20000000000 */
[----:B------:R-:W-:Y:S01]  /*115a0*/  ULDC UR8, c[0x0][0x228] ;  /* 0x00008a0000087ab9 */ /* 0x000fe20000000800 */
[----:B------:R-:W-:-:S03]  /*115b0*/  IMAD.WIDE R214, R231, 0x4, R84 ;  /* 0x00000004e7d67825 */ /* 0x000fc600078e0254 */
[----:B------:R-:W-:Y:S01]  /*115c0*/  ISETP.GE.AND P1, PT, R0, UR4, PT ;  /* 0x0000000400007c0c */ /* 0x000fe2000bf26270 */
[----:B------:R-:W-:Y:S01]  /*115d0*/  IMAD.WIDE R228, R231, 0x4, R86 ;  /* 0x00000004e7e47825 */ /* 0x000fe200078e0256 */
[----:B------:R-:W-:Y:S01]  /*115e0*/  ULDC UR4, c[0x0][0x228] ;  /* 0x00008a0000047ab9 */ /* 0x000fe20000000800 */
[----:B------:R-:W-:Y:S01]  /*115f0*/  @P5 STG.E desc[UR16][R214.64], R248 ;  /* 0x000000f8d6005986 */ /* 0x000fe2000c101910 */
[----:B------:R-:W-:Y:S01]  /*11600*/  ISETP.LT.AND P0, PT, R14, UR4, !P2 ;  /* 0x000000040e007c0c */ /* 0x000fe2000d701270 */
[----:B------:R-:W-:Y:S02]  /*11610*/  ULDC UR4, c[0x0][0x228] ;  /* 0x00008a0000047ab9 */ /* 0x000fe40000000800 */
[----:B------:R1:W-:Y:S01]  /*11620*/  @P4 STG.E desc[UR16][R228.64], R8 ;  /* 0x00000008e4004986 */ /* 0x0003e2000c101910 */
[----:B------:R-:W-:Y:S01]  /*11630*/  ISETP.LT.AND P4, PT, R17, UR4, !P2 ;  /* 0x0000000411007c0c */ /* 0x000fe2000d781270 */
[----:B------:R-:W-:Y:S01]  /*11640*/  VIADD R237, R231, UR28 ;  /* 0x0000001ce7ed7c36 */ /* 0x000fe20008000000 */
[----:B------:R-:W-:Y:S01]  /*11650*/  ISETP.LT.AND P5, PT, R16, UR6, !P2 ;  /* 0x0000000610007c0c */ /* 0x000fe2000d7a1270 */
[----:B------:R-:W-:Y:S01]  /*11660*/  VIADD R0, R13, 0xc ;  /* 0x0000000c0d007836 */ /* 0x000fe20000000000 */
[----:B------:R-:W-:Y:S01]  /*11670*/  ISETP.LT.AND P2, PT, R15, UR8, !P2 ;  /* 0x000000080f007c0c */ /* 0x000fe2000d741270 */
[C---:B------:R-:W-:Y:S01]  /*11680*/  IMAD.WIDE R230, R237.reuse, 0x4, R2 ;  /* 0x00000004ede67825 */ /* 0x040fe200078e0202 */
[----:B------:R-:W-:Y:S01]  /*11690*/  ULDC UR4, c[0x0][0x22c] ;  /* 0x00008b0000047ab9 */ /* 0x000fe20000000800 */
[----:B------:R-:W-:Y:S01]  /*116a0*/  ISETP.LT.AND P6, PT, R14, UR10, !P3 ;  /* 0x0000000a0e007c0c */ /* 0x000fe2000dfc1270 */
[----:B------:R-:W-:Y:S01]  /*116b0*/  ULDC UR6, c[0x0][0x228] ;  /* 0x00008a0000067ab9 */ /* 0x000fe20000000800 */
[C---:B------:R-:W-:Y:S01]  /*116c0*/  IMAD.WIDE R148, R237.reuse, 0x4, R18 ;  /* 0x00000004ed947825 */ /* 0x040fe200078e0212 */
[----:B------:R-:W-:Y:S03]  /*116d0*/  @P0 STG.E desc[UR16][R230.64], R4 ;  /* 0x00000004e6000986 */ /* 0x000fe6000c101910 */
[----:B------:R-:W-:Y:S01]  /*116e0*/  IMAD.WIDE R150, R237, 0x4, R84 ;  /* 0x00000004ed967825 */ /* 0x000fe200078e0254 */
[----:B------:R-:W-:-:S03]  /*116f0*/  ISETP.GE.AND P0, PT, R0, UR4, PT ;  /* 0x0000000400007c0c */ /* 0x000fc6000bf06270 */
[C---:B------:R-:W-:Y:S01]  /*11700*/  IMAD.WIDE R212, R237.reuse, 0x4, R86 ;  /* 0x00000004edd47825 */ /* 0x040fe200078e0256 */
[----:B------:R4:W-:Y:S01]  /*11710*/  @P4 STG.E desc[UR16][R148.64], R20 ;  /* 0x0000001494004986 */ /* 0x0009e2000c101910 */
[----:B------:R-:W-:Y:S01]  /*11720*/  ULDC UR4, c[0x0][0x228] ;  /* 0x00008a0000047ab9 */ /* 0x000fe20000000800 */
[----:B------:R-:W-:Y:S01]  /*11730*/  ULDC UR8, c[0x0][0x228] ;  /* 0x00008a0000087ab9 */ /* 0x000fe20000000800 */
[----:B-1----:R-:W-:Y:S01]  /*11740*/  VIADD R229, R237, UR28 ;  /* 0x0000001cede57c36 */ /* 0x002fe20008000000 */
[----:B------:R-:W-:Y:S01]  /*11750*/  @P5 STG.E desc[UR16][R150.64], R60 ;  /* 0x0000003c96005986 */ /* 0x000fe2000c101910 */
[----:B------:R-:W-:-:S03]  /*11760*/  ULDC UR10, c[0x0][0x228] ;  /* 0x00008a00000a7ab9 */ /* 0x000fc60000000800 */
[----:B------:R-:W-:Y:S01]  /*11770*/  @P2 STG.E desc[UR16][R212.64], R88 ;  /* 0x00000058d4002986 */ /* 0x000fe2000c101910 */
[----:B------:R-:W-:Y:S01]  /*11780*/  ISETP.LT.AND P2, PT, R17, UR4, !P3 ;  /* 0x0000000411007c0c */ /* 0x000fe2000df41270 */
[----:B------:R-:W-:Y:S01]  /*11790*/  IMAD.WIDE R214, R229, 0x4, R2 ;  /* 0x00000004e5d67825 */ /* 0x000fe200078e0202 */
[----:B------:R-:W-:-:S03]  /*117a0*/  ULDC UR4, c[0x0][0x228] ;  /* 0x00008a0000047ab9 */ /* 0x000fc60000000800 */
[----:B----4-:R-:W-:Y:S01]  /*117b0*/  IMAD.WIDE R148, R229, 0x4, R18 ;  /* 0x00000004e5947825 */ /* 0x010fe200078e0212 */
[----:B---3--:R1:W-:Y:S04]  /*117c0*/  @P6 STG.E desc[UR16][R214.64], R239 ;  /* 0x000000efd6006986 */ /* 0x0083e8000c101910 */
[----:B-1----:R-:W3:Y:S04]  /*117d0*/  LDL.LU R239, [R1+0x88] ;  /* 0x0000880001ef7983 */ /* 0x002ee80000300800 */
[----:B--2---:R1:W-:Y:S04]  /*117e0*/  @P2 STG.E desc[UR16][R148.64], R238 ;  /* 0x000000ee94002986 */ /* 0x0043e8000c101910 */
[----:B-1----:R-:W2:Y:S01]  /*117f0*/  LDL.LU R238, [R1+0x8] ;  /* 0x0000080001ee7983 */ /* 0x002ea20000300800 */
[----:B------:R-:W-:Y:S01]  /*11800*/  ISETP.LT.AND P4, PT, R16, UR4, !P3 ;  /* 0x0000000410007c0c */ /* 0x000fe2000df81270 */
[----:B------:R-:W-:Y:S01]  /*11810*/  VIADD R0, R13, 0xd ;  /* 0x0000000d0d007836 */ /* 0x000fe20000000000 */
[----:B------:R-:W-:Y:S01]  /*11820*/  ISETP.LT.AND P3, PT, R15, UR6, !P3 ;  /* 0x000000060f007c0c */ /* 0x000fe2000df61270 */
[C---:B------:R-:W-:Y:S01]  /*11830*/  IMAD.WIDE R150, R229.reuse, 0x4, R84 ;  /* 0x00000004e5967825 */ /* 0x040fe200078e0254 */
[----:B------:R-:W-:Y:S01]  /*11840*/  ISETP.LT.AND P5, PT, R14, UR8, !P1 ;  /* 0x000000080e007c0c */ /* 0x000fe2000cfa1270 */
[----:B------:R-:W-:Y:S01]  /*11850*/  ULDC UR4, c[0x0][0x22c] ;  /* 0x00008b0000047ab9 */ /* 0x000fe20000000800 */
[C---:B------:R-:W-:Y:S01]  /*11860*/  IADD3 R231, R229.reuse, UR28, RZ ;  /* 0x0000001ce5e77c10 */ /* 0x040fe2000fffe0ff */
[----:B------:R-:W-:Y:S01]  /*11870*/  IMAD.WIDE R212, R229, 0x4, R86 ;  /* 0x00000004e5d47825 */ /* 0x000fe200078e0256 */
[----:B------:R-:W-:Y:S01]  /*11880*/  ISETP.GE.AND P2, PT, R0, UR4, PT ;  /* 0x0000000400007c0c */ /* 0x000fe2000bf46270 */
[----:B------:R-:W-:Y:S01]  /*11890*/  ULDC UR4, c[0x0][0x228] ;  /* 0x00008a0000047ab9 */ /* 0x000fe20000000800 */
[----:B------:R-:W-:Y:S01]  /*118a0*/  ISETP.LT.AND P6, PT, R17, UR10, !P1 ;  /* 0x0000000a11007c0c */ /* 0x000fe2000cfc1270 */
[----:B------:R-:W-:Y:S01]  /*118b0*/  IMAD.WIDE R214, R231, 0x4, R2 ;  /* 0x00000004e7d67825 */ /* 0x000fe200078e0202 */
[----:B------:R-:W-:Y:S01]  /*118c0*/  ULDC UR6, c[0x0][0x228] ;  /* 0x00008a0000067ab9 */ /* 0x000fe20000000800 */
[----:B------:R-:W-:Y:S01]  /*118d0*/  @P4 STG.E desc[UR16][R150.64], R249 ;  /* 0x000000f996004986 */ /* 0x000fe2000c101910 */
[----:B------:R-:W-:Y:S01]  /*118e0*/  ISETP.LT.AND P4, PT, R16, UR4, !P1 ;  /* 0x0000000410007c0c */ /* 0x000fe2000cf81270 */
[----:B------:R-:W-:Y:S01]  /*118f0*/  ULDC UR4, c[0x0][0x228] ;  /* 0x00008a0000047ab9 */ /* 0x000fe20000000800 */
[----:B------:R-:W-:Y:S01]  /*11900*/  ULDC UR8, c[0x0][0x228] ;  /* 0x00008a0000087ab9 */ /* 0x000fe20000000800 */
[----:B------:R1:W-:Y:S01]  /*11910*/  @P3 STG.E desc[UR16][R212.64], R9 ;  /* 0x00000009d4003986 */ /* 0x0003e2000c101910 */
[----:B------:R-:W-:Y:S01]  /*11920*/  ISETP.LT.AND P1, PT, R15, UR4, !P1 ;  /* 0x000000040f007c0c */ /* 0x000fe2000cf21270 */
[----:B------:R-:W-:Y:S01]  /*11930*/  IMAD.WIDE R228, R231, 0x4, R18 ;  /* 0x00000004e7e47825 */ /* 0x000fe200078e0212 */
[----:B------:R-:W-:Y:S01]  /*11940*/  ISETP.LT.AND P3, PT, R14, UR6, !P0 ;  /* 0x000000060e007c0c */ /* 0x000fe2000c761270 */
[----:B------:R4:W-:Y:S01]  /*11950*/  @P5 STG.E desc[UR16][R214.64], R5 ;  /* 0x00000005d6005986 */ /* 0x0009e2000c101910 */
[----:B------:R-:W-:Y:S01]  /*11960*/  ISETP.LT.AND P5, PT, R17, UR8, !P0 ;  /* 0x0000000811007c0c */ /* 0x000fe2000c7a1270 */
[----:B------:R-:W-:Y:S01]  /*11970*/  IMAD.WIDE R148, R231, 0x4, R84 ;  /* 0x00000004e7947825 */ /* 0x000fe200078e0254 */
[----:B------:R-:W-:Y:S01]  /*11980*/  ULDC UR10, c[0x0][0x228] ;  /* 0x00008a00000a7ab9 */ /* 0x000fe20000000800 */
[----:B------:R4:W-:Y:S01]  /*11990*/  @P6 STG.E desc[UR16][R228.64], R21 ;  /* 0x00000015e4006986 */ /* 0x0009e2000c101910 */
[----:B------:R-:W-:Y:S01]  /*119a0*/  ULDC UR4, c[0x0][0x22c] ;  /* 0x00008b0000047ab9 */ /* 0x000fe20000000800 */
[----:B------:R-:W-:Y:S01]  /*119b0*/  VIADD R0, R13, 0xe ;  /* 0x0000000e0d007836 */ /* 0x000fe20000000000 */
[----:B------:R-:W-:Y:S01]  /*119c0*/  ULDC UR6, c[0x0][0x228] ;  /* 0x00008a0000067ab9 */ /* 0x000fe20000000800 */
[----:B-1----:R-:W-:-:S02]  /*119d0*/  VIADD R213, R231, UR28 ;  /* 0x0000001ce7d57c36 */ /* 0x002fc40008000000 */
[----:B----4-:R-:W-:Y:S01]  /*119e0*/  IMAD.WIDE R4, R231, 0x4, R86 ;  /* 0x00000004e7047825 */ /* 0x010fe200078e0256 */
[----:B------:R-:W-:Y:S01]  /*119f0*/  @P4 STG.E desc[UR16][R148.64], R61 ;  /* 0x0000003d94004986 */ /* 0x000fe2000c101910 */
[----:B------:R-:W-:Y:S02]  /*11a00*/  ULDC UR8, c[0x0][0x228] ;  /* 0x00008a0000087ab9 */ /* 0x000fe40000000800 */
[C---:B------:R-:W-:Y:S01]  /*11a10*/  IMAD.WIDE R8, R213.reuse, 0x4, R2 ;  /* 0x00000004d5087825 */ /* 0x040fe200078e0202 */
[----:B------:R-:W-:Y:S03]  /*11a20*/  @P1 STG.E desc[UR16][R4.64], R89 ;  /* 0x0000005904001986 */ /* 0x000fe6000c101910 */
[C---:B------:R-:W-:Y:S01]  /*11a30*/  IMAD.WIDE R20, R213.reuse, 0x4, R18 ;  /* 0x00000004d5147825 */ /* 0x040fe200078e0212 */
[----:B---3--:R1:W-:Y:S04]  /*11a40*/  @P3 STG.E desc[UR16][R8.64], R239 ;  /* 0x000000ef08003986 */ /* 0x0083e8000c101910 */
[----:B-1----:R-:W3:Y:S04]  /*11a50*/  LDL.LU R239, [R1+0x8c] ;  /* 0x00008c0001ef7983 */ /* 0x002ee80000300800 */
[----:B--2---:R1:W-:Y:S04]  /*11a60*/  @P5 STG.E desc[UR16][R20.64], R238 ;  /* 0x000000ee14005986 */ /* 0x0043e8000c101910 */
[----:B-1----:R-:W2:Y:S01]  /*11a70*/  LDL.LU R238, [R1+0xc] ;  /* 0x00000c0001ee7983 */ /* 0x002ea20000300800 */
[----:B------:R-:W-:Y:S01]  /*11a80*/  ISETP.LT.AND P6, PT, R16, UR10, !P0 ;  /* 0x0000000a10007c0c */ /* 0x000fe2000c7c1270 */
[----:B------:R-:W-:Y:S01]  /*11a90*/  IMAD.WIDE R150, R213, 0x4, R84 ;  /* 0x00000004d5967825 */ /* 0x000fe200078e0254 */
[----:B------:R-:W-:Y:S01]  /*11aa0*/  ISETP.GE.AND P4, PT, R0, UR4, PT ;  /* 0x0000000400007c0c */ /* 0x000fe2000bf86270 */
[----:B------:R-:W-:Y:S01]  /*11ab0*/  ULDC UR4, c[0x0][0x228] ;  /* 0x00008a0000047ab9 */ /* 0x000fe20000000800 */
[----:B------:R-:W-:Y:S01]  /*11ac0*/  ULDC UR10, c[0x0][0x228] ;  /* 0x00008a00000a7ab9 */ /* 0x000fe20000000800 */
[----:B------:R-:W-:Y:S01]  /*11ad0*/  ISETP.LT.AND P3, PT, R15, UR4, !P0 ;  /* 0x000000040f007c0c */ /* 0x000fe2000c761270 */
[----:B------:R-:W-:Y:S01]  /*11ae0*/  VIADD R0, R13, 0xf ;  /* 0x0000000f0d007836 */ /* 0x000fe20000000000 */
[----:B------:R-:W-:Y:S01]  /*11af0*/  ULDC UR4, c[0x0][0x22c] ;  /* 0x00008b0000047ab9 */ /* 0x000fe20000000800 */
[----:B------:R-:W-:Y:S01]  /*11b00*/  ISETP.LT.AND P0, PT, R14, UR6, !P2 ;  /* 0x000000060e007c0c */ /* 0x000fe2000d701270 */
[----:B------:R-:W-:Y:S01]  /*11b10*/  IMAD.WIDE R4, R213, 0x4, R86 ;  /* 0x00000004d5047825 */ /* 0x000fe200078e0256 */
[----:B------:R-:W-:Y:S01]  /*11b20*/  ISETP.LT.AND P5, PT, R17, UR8, !P2 ;  /* 0x0000000811007c0c */ /* 0x000fe2000d7a1270 */
[----:B------:R-:W-:Y:S01]  /*11b30*/  ULDC UR6, c[0x0][0x228] ;  /* 0x00008a0000067ab9 */ /* 0x000fe20000000800 */
[----:B------:R-:W-:Y:S01]  /*11b40*/  ISETP.GE.AND P1, PT, R0, UR4, PT ;  /* 0x0000000400007c0c */ /* 0x000fe2000bf26270 */
[----:B------:R-:W-:Y:S01]  /*11b50*/  @P6 STG.E desc[UR16][R150.64], R250 ;  /* 0x000000fa96006986 */ /* 0x000fe2000c101910 */
[----:B------:R-:W-:Y:S01]  /*11b60*/  ISETP.LT.AND P6, PT, R16, UR10, !P2 ;  /* 0x0000000a10007c0c */ /* 0x000fe2000d7c1270 */
[----:B------:R-:W-:Y:S01]  /*11b70*/  VIADD R0, R13, 0x10 ;  /* 0x000000100d007836 */ /* 0x000fe20000000000 */
[----:B------:R-:W-:Y:S01]  /*11b80*/  ULDC UR4, c[0x0][0x22c] ;  /* 0x00008b0000047ab9 */ /* 0x000fe20000000800 */
[----:B------:R-:W-:Y:S01]  /*11b90*/  VIADD R89, R213, UR28 ;  /* 0x0000001cd5597c36 */ /* 0x000fe20008000000 */
[----:B------:R1:W-:Y:S01]  /*11ba0*/  @P3 STG.E desc[UR16][R4.64], R10 ;  /* 0x0000000a04003986 */ /* 0x0003e2000c101910 */
[----:B------:R-:W-:Y:S01]  /*11bb0*/  ULDC UR8, c[0x0][0x228] ;  /* 0x00008a0000087ab9 */ /* 0x000fe20000000800 */
[----:B------:R-:W-:Y:S01]  /*11bc0*/  ISETP.GE.AND P3, PT, R0, UR4, PT ;  /* 0x0000000400007c0c */ /* 0x000fe2000bf66270 */
[----:B------:R-:W-:Y:S01]  /*11bd0*/  IMAD.WIDE R8, R89, 0x4, R2 ;  /* 0x0000000459087825 */ /* 0x000fe200078e0202 */
[----:B------:R-:W-:Y:S01]  /*11be0*/  ULDC UR4, c[0x0][0x228] ;  /* 0x00008a0000047ab9 */ /* 0x000fe20000000800 */
[----:B------:R-:W-:-:S02]  /*11bf0*/  ULDC UR10, c[0x0][0x228] ;  /* 0x00008a00000a7ab9 */ /* 0x000fc40000000800 */
[----:B------:R-:W-:Y:S01]  /*11c00*/  IMAD.WIDE R20, R89, 0x4, R18 ;  /* 0x0000000459147825 */ /* 0x000fe200078e0212 */
[----:B------:R-:W-:Y:S01]  /*11c10*/  ISETP.LT.AND P2, PT, R15, UR4, !P2 ;  /* 0x000000040f007c0c */ /* 0x000fe2000d741270 */
[----:B------:R-:W-:Y:S02]  /*11c20*/  ULDC UR4, c[0x0][0x228] ;  /* 0x00008a0000047ab9 */ /* 0x000fe40000000800 */
[C---:B------:R-:W-:Y:S01]  /*11c30*/  IMAD.WIDE R60, R89.reuse, 0x4, R84 ;  /* 0x00000004593c7825 */ /* 0x040fe200078e0254 */
[----:B------:R4:W-:Y:S01]  /*11c40*/  @P0 STG.E desc[UR16][R8.64], R6 ;  /* 0x0000000608000986 */ /* 0x0009e2000c101910 */
[----:B------:R-:W-:Y:S01]  /*11c50*/  ISETP.LT.AND P0, PT, R14, UR4, !P4 ;  /* 0x000000040e007c0c */ /* 0x000fe2000e701270 */
[----:B------:R-:W-:Y:S02]  /*11c60*/  ULDC UR4, c[0x0][0x228] ;  /* 0x00008a0000047ab9 */ /* 0x000fe40000000800 */
[----:B------:R4:W-:Y:S01]  /*11c70*/  @P5 STG.E desc[UR16][R20.64], R22 ;  /* 0x0000001614005986 */ /* 0x0009e2000c101910 */
[----:B------:R-:W-:Y:S01]  /*11c80*/  ISETP.LT.AND P5, PT, R16, UR4, !P4 ;  /* 0x0000000410007c0c */ /* 0x000fe2000e7a1270 */
[----:B------:R-:W-:Y:S01]  /*11c90*/  VIADD R149, R89, UR28 ;  /* 0x0000001c59957c36 */ /* 0x000fe20008000000 */
[----:B------:R-:W-:Y:S01]  /*11ca0*/  ULDC UR4, c[0x0][0x22c] ;  /* 0x00008b0000047ab9 */ /* 0x000fe20000000800 */
[----:B------:R4:W-:Y:S01]  /*11cb0*/  @P6 STG.E desc[UR16][R60.64], R62 ;  /* 0x0000003e3c006986 */ /* 0x0009e2000c101910 */
[----:B------:R-:W-:Y:S01]  /*11cc0*/  ISETP.LT.AND P6, PT, R17, UR6, !P4 ;  /* 0x0000000611007c0c */ /* 0x000fe2000e7c1270 */
[----:B-1----:R-:W-:Y:S01]  /*11cd0*/  IMAD.WIDE R4, R89, 0x4, R86 ;  /* 0x0000000459047825 */ /* 0x002fe200078e0256 */
[----:B------:R-:W-:Y:S01]  /*11ce0*/  ISETP.LT.AND P4, PT, R15, UR8, !P4 ;  /* 0x000000080f007c0c */ /* 0x000fe2000e781270 */
[----:B------:R-:W-:Y:S01]  /*11cf0*/  ULDC UR6, c[0x0][0x228] ;  /* 0x00008a0000067ab9 */ /* 0x000fe20000000800 */
[----:B------:R-:W-:Y:S01]  /*11d00*/  ULDC UR8, c[0x0][0x228] ;  /* 0x00008a0000087ab9 */ /* 0x000fe20000000800 */
[----:B------:R-:W-:-:S02]  /*11d10*/  VIADD R0, R13, 0x11 ;  /* 0x000000110d007836 */ /* 0x000fc40000000000 */
[C---:B----4-:R-:W-:Y:S01]  /*11d20*/  IMAD.WIDE R8, R149.reuse, 0x4, R2 ;  /* 0x0000000495087825 */ /* 0x050fe200078e0202 */
[----:B------:R1:W-:Y:S03]  /*11d30*/  @P2 STG.E desc[UR16][R4.64], R90 ;  /* 0x0000005a04002986 */ /* 0x0003e6000c101910 */
[C---:B------:R-:W-:Y:S01]  /*11d40*/  IMAD.WIDE R20, R149.reuse, 0x4, R18 ;  /* 0x0000000495147825 */ /* 0x040fe200078e0212 */
[----:B------:R-:W-:Y:S01]  /*11d50*/  ISETP.GE.AND P2, PT, R0, UR4, PT ;  /* 0x0000000400007c0c */ /* 0x000fe2000bf46270 */
[----:B------:R-:W-:Y:S02]  /*11d60*/  ULDC UR4, c[0x0][0x228] ;  /* 0x00008a0000047ab9 */ /* 0x000fe40000000800 */
[----:B------:R-:W-:-:S04]  /*11d70*/  IMAD.WIDE R60, R149, 0x4, R84 ;  /* 0x00000004953c7825 */ /* 0x000fc800078e0254 */
[C---:B------:R-:W-:Y:S01]  /*11d80*/  IMAD.WIDE R88, R149.reuse, 0x4, R86 ;  /* 0x0000000495587825 */ /* 0x040fe200078e0256 */
[----:B---3--:R3:W-:Y:S01]  /*11d90*/  @P0 STG.E desc[UR16][R8.64], R239 ;  /* 0x000000ef08000986 */ /* 0x0087e2000c101910 */
[----:B------:R-:W-:Y:S01]  /*11da0*/  ISETP.LT.AND P0, PT, R14, UR4, !P1 ;  /* 0x000000040e007c0c */ /* 0x000fe2000cf01270 */
[----:B------:R-:W-:Y:S01]  /*11db0*/  ULDC UR4, c[0x0][0x228] ;  /* 0x00008a0000047ab9 */ /* 0x000fe20000000800 */
[----:B------:R-:W-:Y:S02]  /*11dc0*/  VIADD R149, R149, UR28 ;  /* 0x0000001c95957c36 */ /* 0x000fe40008000000 */
[----:B------:R-:W-:Y:S02]  /*11dd0*/  VIADD R0, R13, 0x12 ;  /* 0x000000120d007836 */ /* 0x000fe40000000000 */
[----:B-1----:R-:W-:-:S04]  /*11de0*/  IMAD.WIDE R4, R149, 0x4, R2 ;  /* 0x0000000495047825 */ /* 0x002fc800078e0202 */
[----:B---3--:R-:W-:Y:S01]  /*11df0*/  IMAD.WIDE R8, R149, 0x4, R18 ;  /* 0x0000000495087825 */ /* 0x008fe200078e0212 */
[----:B--2---:R1:W-:Y:S04]  /*11e00*/  @P6 STG.E desc[UR16][R20.64], R238 ;  /* 0x000000ee14006986 */ /* 0x0043e8000c101910 */
[----:B------:R-:W-:Y:S01]  /*11e10*/  @P5 STG.E desc[UR16][R60.64], R251 ;  /* 0x000000fb3c005986 */ /* 0x000fe2000c101910 */
[----:B------:R-:W-:Y:S01]  /*11e20*/  ISETP.LT.AND P5, PT, R16, UR6, !P1 ;  /* 0x0000000610007c0c */ /* 0x000fe2000cfa1270 */
[----:B------:R-:W-:Y:S02]  /*11e30*/  ULDC UR6, c[0x0][0x228] ;  /* 0x00008a0000067ab9 */ /* 0x000fe40000000800 */
[----:B------:R2:W-:Y:S01]  /*11e40*/  @P4 STG.E desc[UR16][R88.64], R11 ;  /* 0x0000000b58004986 */ /* 0x0005e2000c101910 */
[----:B------:R-:W-:Y:S01]  /*11e50*/  ISETP.LT.AND P4, PT, R17, UR4, !P1 ;  /* 0x0000000411007c0c */ /* 0x000fe2000cf81270 */
[----:B------:R-:W-:Y:S01]  /*11e60*/  ULDC UR4, c[0x0][0x22c] ;  /* 0x00008b0000047ab9 */ /* 0x000fe20000000800 */
[----:B------:R-:W-:Y:S01]  /*11e70*/  ISETP.LT.AND P1, PT, R15, UR8, !P1 ;  /* 0x000000080f007c0c */ /* 0x000fe2000cf21270 */
[C---:B-1----:R-:W-:Y:S01]  /*11e80*/  IMAD.WIDE R20, R149.reuse, 0x4, R86 ;  /* 0x0000000495147825 */ /* 0x042fe200078e0256 */
[----:B------:R1:W-:Y:S01]  /*11e90*/  @P0 STG.E desc[UR16][R4.64], R7 ;  /* 0x0000000704000986 */ /* 0x0003e2000c101910 */
[----:B------:R-:W-:Y:S01]  /*11ea0*/  ISETP.GE.AND P0, PT, R0, UR4, PT ;  /* 0x0000000400007c0c */ /* 0x000fe2000bf06270 */
[----:B------:R-:W-:Y:S01]  /*11eb0*/  ULDC UR4, c[0x0][0x228] ;  /* 0x00008a0000047ab9 */ /* 0x000fe20000000800 */
[----:B------:R-:W-:Y:S01]  /*11ec0*/  ISETP.LT.AND P6, PT, R14, UR10, !P3 ;  /* 0x0000000a0e007c0c */ /* 0x000fe2000dfc1270 */
[----:B------:R-:W-:Y:S01]  /*11ed0*/  ULDC UR8, c[0x0][0x228] ;  /* 0x00008a0000087ab9 */ /* 0x000fe20000000800 */
[----:B--2---:R-:W-:Y:S01]  /*11ee0*/  IMAD.WIDE R10, R149, 0x4, R84 ;  /* 0x00000004950a7825 */ /* 0x004fe200078e0254 */
[----:B------:R-:W-:-:S03]  /*11ef0*/  ULDC UR10, c[0x0][0x228] ;  /* 0x00008a00000a7ab9 */ /* 0x000fc60000000800 */
[----:B------:R2:W-:Y:S04]  /*11f00*/  @P4 STG.E desc[UR16][R8.64], R23 ;  /* 0x0000001708004986 */ /* 0x0005e8000c101910 */
[----:B------:R3:W-:Y:S04]  /*11f10*/  @P5 STG.E desc[UR16][R10.64], R63 ;  /* 0x0000003f0a005986 */ /* 0x0007e8000c101910 */
[----:B------:R-:W-:Y:S01]  /*11f20*/  @P1 STG.E desc[UR16][R20.64], R91 ;  /* 0x0000005b14001986 */ /* 0x000fe2000c101910 */
[----:B------:R-:W-:Y:S01]  /*11f30*/  ISETP.LT.AND P1, PT, R17, UR4, !P3 ;  /* 0x0000000411007c0c */ /* 0x000fe2000df21270 */
[----:B------:R-:W-:Y:S01]  /*11f40*/  ULDC UR4, c[0x0][0x228] ;  /* 0x00008a0000047ab9 */ /* 0x000fe20000000800 */
        /* <DEDUP_REMOVED lines=8> */
[C---:B-1----:R-:W-:Y:S01]  /*11fd0*/  IMAD.WIDE R4, R89.reuse, 0x4, R18 ;  /* 0x0000000459047825 */ /* 0x042fe200078e0212 */
[----:B------:R1:W-:Y:S03]  /*11fe0*/  @P6 STG.E desc[UR16][R60.64], R56 ;  /* 0x000000383c006986 */ /* 0x0003e6000c101910 */
[----:B------:R-:W-:Y:S01]  /*11ff0*/  IMAD.WIDE R6, R89, 0x4, R84 ;  /* 0x0000000459067825 */ /* 0x000fe200078e0254 */
[----:B------:R4:W-:Y:S01]  /*12000*/  @P1 STG.E desc[UR16][R4.64], R28 ;  /* 0x0000001c04001986 */ /* 0x0009e2000c101910 */
[----:B------:R-:W-:Y:S01]  /*12010*/  ISETP.GE.AND P1, PT, R0, UR4, PT ;  /* 0x0000000400007c0c */ /* 0x000fe2000bf26270 */
[----:B------:R-:W-:Y:S01]  /*12020*/  ULDC UR4, c[0x0][0x228] ;  /* 0x00008a0000047ab9 */ /* 0x000fe20000000800 */
[----:B------:R-:W-:Y:S01]  /*12030*/  ISETP.LT.AND P6, PT, R17, UR10, !P2 ;  /* 0x0000000a11007c0c */ /* 0x000fe2000d7c1270 */
[C---:B--2---:R-:W-:Y:S01]  /*12040*/  IMAD.WIDE R8, R89.reuse, 0x4, R86 ;  /* 0x0000000459087825 */ /* 0x044fe200078e0256 */
[----:B------:R2:W-:Y:S01]  /*12050*/  @P4 STG.E desc[UR16][R6.64], R120 ;  /* 0x0000007806004986 */ /* 0x0005e2000c101910 */
[----:B------:R-:W-:Y:S01]  /*12060*/  ISETP.LT.AND P4, PT, R16, UR4, !P2 ;  /* 0x0000000410007c0c */ /* 0x000fe2000d781270 */
[----:B------:R-:W-:Y:S01]  /*12070*/  ULDC UR4, c[0x0][0x228] ;  /* 0x00008a0000047ab9 */ /* 0x000fe20000000800 */
[----:B------:R-:W-:Y:S01]  /*12080*/  VIADD R23, R89, UR28 ;  /* 0x0000001c59177c36 */ /* 0x000fe20008000000 */
[----:B------:R2:W-:Y:S01]  /*12090*/  @P3 STG.E desc[UR16][R8.64], R24 ;  /* 0x0000001808003986 */ /* 0x0005e2000c101910 */
[----:B------:R-:W-:Y:S01]  /*120a0*/  ISETP.LT.AND P2, PT, R15, UR4, !P2 ;  /* 0x000000040f007c0c */ /* 0x000fe2000d741270 */
[----:B------:R-:W-:Y:S01]  /*120b0*/  ULDC UR8, c[0x0][0x228] ;  /* 0x00008a0000087ab9 */ /* 0x000fe20000000800 */
[----:B------:R-:W-:Y:S01]  /*120c0*/  ISETP.LT.AND P3, PT, R14, UR6, !P0 ;  /* 0x000000060e007c0c */ /* 0x000fe2000c761270 */
[C---:B---3--:R-:W-:Y:S01]  /*120d0*/  IMAD.WIDE R10, R23.reuse, 0x4, R2 ;  /* 0x00000004170a7825 */ /* 0x048fe200078e0202 */
[C---:B-1----:R-:W-:Y:S01]  /*120e0*/  IADD3 R61, R23.reuse, UR28, RZ ;  /* 0x0000001c173d7c10 */ /* 0x042fe2000fffe0ff */
[----:B------:R-:W-:Y:S01]  /*120f0*/  ULDC UR10, c[0x0][0x228] ;  /* 0x00008a00000a7ab9 */ /* 0x000fe20000000800 */
[----:B------:R-:W-:Y:S01]  /*12100*/  ULDC UR4, c[0x0][0x22c] ;  /* 0x00008b0000047ab9 */ /* 0x000fe20000000800 */
[----:B------:R-:W-:Y:S01]  /*12110*/  IMAD.WIDE R20, R23, 0x4, R18 ;  /* 0x0000000417147825 */ /* 0x000fe200078e0212 */
[----:B------:R1:W-:Y:S01]  /*12120*/  @P5 STG.E desc[UR16][R10.64], R96 ;  /* 0x000000600a005986 */ /* 0x0003e2000c101910 */
[----:B------:R-:W-:Y:S01]  /*12130*/  ISETP.LT.AND P5, PT, R17, UR8, !P0 ;  /* 0x0000000811007c0c */ /* 0x000fe2000c7a1270 */
[----:B------:R-:W-:Y:S01]  /*12140*/  ULDC UR6, c[0x0][0x228] ;  /* 0x00008a0000067ab9 */ /* 0x000fe20000000800 */
[----:B----4-:R-:W-:Y:S01]  /*12150*/  IMAD.WIDE R4, R23, 0x4, R84 ;  /* 0x0000000417047825 */ /* 0x010fe200078e0254 */
[----:B------:R3:W-:Y:S01]  /*12160*/  @P6 STG.E desc[UR16][R20.64], R92 ;  /* 0x0000005c14006986 */ /* 0x0007e2000c101910 */
[----:B------:R-:W-:Y:S01]  /*12170*/  ISETP.LT.AND P6, PT, R16, UR10, !P0 ;  /* 0x0000000a10007c0c */ /* 0x000fe2000c7c1270 */
[----:B------:R-:W-:Y:S01]  /*12180*/  ULDC UR8, c[0x0][0x228] ;  /* 0x00008a0000087ab9 */ /* 0x000fe20000000800 */
[----:B------:R-:W-:-:S02]  /*12190*/  VIADD R0, R13, 0x14 ;  /* 0x000000140d007836 */ /* 0x000fc40000000000 */
[----:B--2---:R-:W-:Y:S01]  /*121a0*/  IMAD.WIDE R6, R23, 0x4, R86 ;  /* 0x0000000417067825 */ /* 0x004fe200078e0256 */
[----:B------:R2:W-:Y:S01]  /*121b0*/  @P4 STG.E desc[UR16][R4.64], R128 ;  /* 0x0000008004004986 */ /* 0x0005e2000c101910 */
[----:B------:R-:W-:Y:S02]  /*121c0*/  ULDC UR10, c[0x0][0x228] ;  /* 0x00008a00000a7ab9 */ /* 0x000fe40000000800 */
[C---:B------:R-:W-:Y:S01]  /*121d0*/  IMAD.WIDE R8, R61.reuse, 0x4, R2 ;  /* 0x000000043d087825 */ /* 0x040fe200078e0202 */
[----:B------:R-:W-:Y:S01]  /*121e0*/  ISETP.GE.AND P4, PT, R0, UR4, PT ;  /* 0x0000000400007c0c */ /* 0x000fe2000bf86270 */
[----:B------:R-:W-:Y:S01]  /*121f0*/  @P2 STG.E desc[UR16][R6.64], R152 ;  /* 0x0000009806002986 */ /* 0x000fe2000c101910 */
[----:B------:R-:W-:Y:S01]  /*12200*/  ULDC UR4, c[0x0][0x228] ;  /* 0x00008a0000047ab9 */ /* 0x000fe20000000800 */
[----:B-1----:R-:W-:Y:S02]  /*12210*/  IMAD.WIDE R10, R61, 0x4, R18 ;  /* 0x000000043d0a7825 */ /* 0x002fe400078e0212 */
[----:B------:R-:W-:Y:S01]  /*12220*/  @P3 STG.E desc[UR16][R8.64], R57 ;  /* 0x0000003908003986 */ /* 0x000fe2000c101910 */
[----:B------:R-:W-:Y:S01]  /*12230*/  ISETP.LT.AND P3, PT, R15, UR4, !P0 ;  /* 0x000000040f007c0c */ /* 0x000fe2000c761270 */
[----:B---3--:R-:W-:Y:S01]  /*12240*/  IMAD.WIDE R20, R61, 0x4, R84 ;  /* 0x000000043d147825 */ /* 0x008fe200078e0254 */
[----:B------:R-:W-:-:S03]  /*12250*/  ULDC UR4, c[0x0][0x22c] ;  /* 0x00008b0000047ab9 */ /* 0x000fc60000000800 */
[----:B------:R-:W-:Y:S01]  /*12260*/  VIADD R0, R13, 0x15 ;  /* 0x000000150d007836 */ /* 0x000fe20000000000 */
[----:B------:R-:W-:Y:S01]  /*12270*/  @P5 STG.E desc[UR16][R10.64], R29 ;  /* 0x0000001d0a005986 */ /* 0x000fe2000c101910 */
[----:B------:R-:W-:Y:S01]  /*12280*/  ISETP.LT.AND P0, PT, R14, UR6, !P1 ;  /* 0x000000060e007c0c */ /* 0x000fe2000cf01270 */
[----:B--2---:R-:W-:Y:S01]  /*12290*/  IMAD.WIDE R4, R61, 0x4, R86 ;  /* 0x000000043d047825 */ /* 0x004fe200078e0256 */
[----:B------:R-:W-:Y:S01]  /*122a0*/  ISETP.LT.AND P5, PT, R17, UR8, !P1 ;  /* 0x0000000811007c0c */ /* 0x000fe2000cfa1270 */
[----:B------:R1:W-:Y:S01]  /*122b0*/  @P6 STG.E desc[UR16][R20.64], R121 ;  /* 0x0000007914006986 */ /* 0x0003e2000c101910 */
[----:B------:R-:W-:Y:S01]  /*122c0*/  ISETP.LT.AND P6, PT, R16, UR10, !P1 ;  /* 0x0000000a10007c0c */ /* 0x000fe2000cfc1270 */
[----:B------:R-:W-:Y:S01]  /*122d0*/  ULDC UR6, c[0x0][0x228] ;  /* 0x00008a0000067ab9 */ /* 0x000fe20000000800 */
[----:B------:R-:W-:Y:S01]  /*122e0*/  ISETP.GE.AND P2, PT, R0, UR4, PT ;  /* 0x0000000400007c0c */ /* 0x000fe2000bf46270 */
[----:B------:R-:W-:Y:S01]  /*122f0*/  VIADD R0, R13, 0x16 ;  /* 0x000000160d007836 */ /* 0x000fe20000000000 */
[----:B------:R-:W-:Y:S01]  /*12300*/  ULDC UR4, c[0x0][0x22c] ;  /* 0x00008b0000047ab9 */ /* 0x000fe20000000800 */
[----:B------:R2:W-:Y:S01]  /*12310*/  @P3 STG.E desc[UR16][R4.64], R25 ;  /* 0x0000001904003986 */ /* 0x0005e2000c101910 */
[----:B------:R-:W-:Y:S01]  /*12320*/  ULDC UR8, c[0x0][0x228] ;  /* 0x00008a0000087ab9 */ /* 0x000fe20000000800 */
[----:B------:R-:W-:Y:S01]  /*12330*/  ULDC UR10, c[0x0][0x228] ;  /* 0x00008a00000a7ab9 */ /* 0x000fe20000000800 */
[----:B-1----:R-:W-:Y:S01]  /*12340*/  VIADD R21, R61, UR28 ;  /* 0x0000001c3d157c36 */ /* 0x002fe20008000000 */
[----:B------:R-:W-:Y:S01]  /*12350*/  ISETP.GE.AND P3, PT, R0, UR4, PT ;  /* 0x0000000400007c0c */ /* 0x000fe2000bf66270 */
[----:B------:R-:W-:-:S02]  /*12360*/  ULDC UR4, c[0x0][0x228] ;  /* 0x00008a0000047ab9 */ /* 0x000fc40000000800 */
[----:B------:R-:W-:Y:S01]  /*12370*/  IMAD.WIDE R6, R21, 0x4, R2 ;  /* 0x0000000415067825 */ /* 0x000fe200078e0202 */
[----:B------:R-:W-:Y:S01]  /*12380*/  ISETP.LT.AND P1, PT, R15, UR4, !P1 ;  /* 0x000000040f007c0c */ /* 0x000fe2000cf21270 */
[----:B------:R-:W-:Y:S02]  /*12390*/  ULDC UR4, c[0x0][0x228] ;  /* 0x00008a0000047ab9 */ /* 0x000fe40000000800 */
[C---:B------:R-:W-:Y:S01]  /*123a0*/  IMAD.WIDE R8, R21.reuse, 0x4, R18 ;  /* 0x0000000415087825 */ /* 0x040fe200078e0212 */
[----:B------:R1:W-:Y:S03]  /*123b0*/  @P0 STG.E desc[UR16][R6.64], R97 ;  /* 0x0000006106000986 */ /* 0x0003e6000c101910 */
[----:B------:R-:W-:Y:S01]  /*123c0*/  IMAD.WIDE R10, R21, 0x4, R84 ;  /* 0x00000004150a7825 */ /* 0x000fe200078e0254 */
[----:B------:R3:W-:Y:S01]  /*123d0*/  @P5 STG.E desc[UR16][R8.64], R93 ;  /* 0x0000005d08005986 */ /* 0x0007e2000c101910 */
[----:B------:R-:W-:Y:S01]  /*123e0*/  ISETP.LT.AND P0, PT, R14, UR4, !P4 ;  /* 0x000000040e007c0c */ /* 0x000fe2000e701270 */
[----:B------:R-:W-:-:S02]  /*123f0*/  ULDC UR4, c[0x0][0x228] ;  /* 0x00008a0000047ab9 */ /* 0x000fc40000000800 */
[----:B------:R4:W-:Y:S01]  /*12400*/  @P6 STG.E desc[UR16][R10.64], R129 ;  /* 0x000000810a006986 */ /* 0x0009e2000c101910 */
[----:B------:R-:W-:Y:S01]  /*12410*/  ISETP.LT.AND P6, PT, R17, UR6, !P4 ;  /* 0x0000000611007c0c */ /* 0x000fe2000e7c1270 */
[C---:B------:R-:W-:Y:S01]  /*12420*/  VIADD R23, R21.reuse, UR28 ;  /* 0x0000001c15177c36 */ /* 0x040fe20008000000 */
[----:B------:R-:W-:Y:S01]  /*12430*/  ISETP.LT.AND P5, PT, R16, UR4, !P4 ;  /* 0x0000000410007c0c */ /* 0x000fe2000e7a1270 */
[----:B--2---:R-:W-:Y:S01]  /*12440*/  IMAD.WIDE R4, R21, 0x4, R86 ;  /* 0x0000000415047825 */ /* 0x004fe200078e0256 */
[----:B------:R-:W-:Y:S01]  /*12450*/  ISETP.LT.AND P4, PT, R15, UR8, !P4 ;  /* 0x000000080f007c0c */ /* 0x000fe2000e781270 */
[----:B------:R-:W-:Y:S01]  /*12460*/  ULDC UR4, c[0x0][0x22c] ;  /* 0x00008b0000047ab9 */ /* 0x000fe20000000800 */
[----:B------:R-:W-:Y:S01]  /*12470*/  ULDC UR6, c[0x0][0x228] ;  /* 0x00008a0000067ab9 */ /* 0x000fe20000000800 */
[----:B------:R-:W-:Y:S02]  /*12480*/  VIADD R0, R13, 0x17 ;  /* 0x000000170d007836 */ /* 0x000fe40000000000 */
[----:B-1----:R-:W-:Y:S01]  /*12490*/  IMAD.WIDE R6, R23, 0x4, R2 ;  /* 0x0000000417067825 */ /* 0x002fe200078e0202 */
[----:B------:R1:W-:Y:S01]  /*124a0*/  @P1 STG.E desc[UR16][R4.64], R153 ;  /* 0x0000009904001986 */ /* 0x0003e2000c101910 */
[----:B------:R-:W-:-:S02]  /*124b0*/  ULDC UR8, c[0x0][0x228] ;  /* 0x00008a0000087ab9 */ /* 0x000fc40000000800 */
[C---:B---3--:R-:W-:Y:S01]  /*124c0*/  IMAD.WIDE R8, R23.reuse, 0x4, R18 ;  /* 0x0000000417087825 */ /* 0x048fe200078e0212 */
[----:B------:R-:W-:Y:S01]  /*124d0*/  ISETP.GE.AND P1, PT, R0, UR4, PT ;  /* 0x0000000400007c0c */ /* 0x000fe2000bf26270 */
[----:B------:R-:W-:Y:S02]  /*124e0*/  ULDC UR4, c[0x0][0x228] ;  /* 0x00008a0000047ab9 */ /* 0x000fe40000000800 */
[C---:B----4-:R-:W-:Y:S01]  /*124f0*/  IMAD.WIDE R10, R23.reuse, 0x4, R84 ;  /* 0x00000004170a7825 */ /* 0x050fe200078e0254 */
[----:B------:R2:W-:Y:S03]  /*12500*/  @P0 STG.E desc[UR16][R6.64], R58 ;  /* 0x0000003a06000986 */ /* 0x0005e6000c101910 */
[----:B------:R-:W-:Y:S01]  /*12510*/  IMAD.WIDE R20, R23, 0x4, R86 ;  /* 0x0000000417147825 */ /* 0x000fe200078e0256 */
[----:B------:R3:W-:Y:S01]  /*12520*/  @P6 STG.E desc[UR16][R8.64], R30 ;  /* 0x0000001e08006986 */ /* 0x0007e2000c101910 */
[----:B------:R-:W-:Y:S01]  /*12530*/  ISETP.LT.AND P0, PT, R14, UR4, !P2 ;  /* 0x000000040e007c0c */ /* 0x000fe2000d701270 */
[----:B------:R-:W-:-:S02]  /*12540*/  ULDC UR4, c[0x0][0x228] ;  /* 0x00008a0000047ab9 */ /* 0x000fc40000000800 */
[----:B------:R4:W-:Y:S01]  /*12550*/  @P5 STG.E desc[UR16][R10.64], R122 ;  /* 0x0000007a0a005986 */ /* 0x0009e2000c101910 */
[----:B------:R-:W-:Y:S01]  /*12560*/  ISETP.LT.AND P5, PT, R16, UR6, !P2 ;  /* 0x0000000610007c0c */ /* 0x000fe2000d7a1270 */
[----:B------:R-:W-:Y:S02]  /*12570*/  VIADD R23, R23, UR28 ;  /* 0x0000001c17177c36 */ /* 0x000fe40008000000 */
[----:B------:R-:W-:Y:S01]  /*12580*/  VIADD R0, R13, 0x18 ;  /* 0x000000180d007836 */ /* 0x000fe20000000000 */
[----:B------:R4:W-:Y:S01]  /*12590*/  @P4 STG.E desc[UR16][R20.64], R26 ;  /* 0x0000001a14004986 */ /* 0x0009e2000c101910 */
[----:B------:R-:W-:Y:S01]  /*125a0*/  ISETP.LT.AND P4, PT, R17, UR4, !P2 ;  /* 0x0000000411007c0c */ /* 0x000fe2000d781270 */
[----:B-1----:R-:W-:Y:S01]  /*125b0*/  IMAD.WIDE R4, R23, 0x4, R2 ;  /* 0x0000000417047825 */ /* 0x002fe200078e0202 */
[----:B------:R-:W-:Y:S01]  /*125c0*/  ISETP.LT.AND P2, PT, R15, UR8, !P2 ;  /* 0x000000080f007c0c */ /* 0x000fe2000d741270 */
[----:B------:R-:W-:Y:S01]  /*125d0*/  ULDC UR4, c[0x0][0x22c] ;  /* 0x00008b0000047ab9 */ /* 0x000fe20000000800 */
[----:B------:R-:W-:Y:S01]  /*125e0*/  ISETP.LT.AND P6, PT, R14, UR10, !P3 ;  /* 0x0000000a0e007c0c */ /* 0x000fe2000dfc1270 */
[----:B--2---:R-:W-:Y:S01]  /*125f0*/  IMAD.WIDE R6, R23, 0x4, R18 ;  /* 0x0000000417067825 */ /* 0x004fe200078e0212 */
[----:B------:R1:W-:Y:S01]  /*12600*/  @P0 STG.E desc[UR16][R4.64], R98 ;  /* 0x0000006204000986 */ /* 0x0003e2000c101910 */
[----:B------:R-:W-:-:S02]  /*12610*/  ULDC UR6, c[0x0][0x228] ;  /* 0x00008a0000067ab9 */ /* 0x000fc40000000800 */
[C---:B---3--:R-:W-:Y:S01]  /*12620*/  IMAD.WIDE R8, R23.reuse, 0x4, R84 ;  /* 0x0000000417087825 */ /* 0x048fe200078e0254 */
[----:B------:R-:W-:Y:S01]  /*12630*/  ISETP.GE.AND P0, PT, R0, UR4, PT ;  /* 0x0000000400007c0c */ /* 0x000fe2000bf06270 */
[----:B------:R-:W-:Y:S01]  /*12640*/  ULDC UR4, c[0x0][0x228] ;  /* 0x00008a0000047ab9 */ /* 0x000fe20000000800 */
[----:B------:R-:W-:Y:S01]  /*12650*/  ULDC UR8, c[0x0][0x228] ;  /* 0x00008a0000087ab9 */ /* 0x000fe20000000800 */
[----:B----4-:R-:W-:Y:S01]  /*12660*/  IMAD.WIDE R10, R23, 0x4, R86 ;  /* 0x00000004170a7825 */ /* 0x010fe200078e0256 */
[----:B------:R2:W-:Y:S01]  /*12670*/  @P4 STG.E desc[UR16][R6.64], R94 ;  /* 0x0000005e06004986 */ /* 0x0005e2000c101910 */
[----:B------:R-:W-:-:S03]  /*12680*/  ULDC UR10, c[0x0][0x228] ;  /* 0x00008a00000a7ab9 */ /* 0x000fc60000000800 */
[----:B------:R3:W-:Y:S04]  /*12690*/  @P5 STG.E desc[UR16][R8.64], R130 ;  /* 0x0000008208005986 */ /* 0x0007e8000c101910 */
[----:B------:R4:W-:Y:S01]  /*126a0*/  @P2 STG.E desc[UR16][R10.64], R154 ;  /* 0x0000009a0a002986 */ /* 0x0009e2000c101910 */
        /* <DEDUP_REMOVED lines=12> */
[----:B--2---:R-:W-:Y:S01]  /*12770*/  IMAD.WIDE R6, R25, 0x4, R84 ;  /* 0x0000000419067825 */ /* 0x004fe200078e0254 */
[----:B------:R2:W-:Y:S01]  /*12780*/  @P2 STG.E desc[UR16][R4.64], R31 ;  /* 0x0000001f04002986 */ /* 0x0005e2000c101910 */
[----:B------:R-:W-:Y:S01]  /*12790*/  ISETP.GE.AND P2, PT, R0, UR4, PT ;  /* 0x0000000400007c0c */ /* 0x000fe2000bf46270 */
[----:B------:R-:W-:Y:S01]  /*127a0*/  ULDC UR4, c[0x0][0x228] ;  /* 0x00008a0000047ab9 */ /* 0x000fe20000000800 */
[----:B------:R-:W-:Y:S01]  /*127b0*/  ISETP.LT.AND P6, PT, R17, UR10, !P1 ;  /* 0x0000000a11007c0c */ /* 0x000fe2000cfc1270 */
[C---:B---3--:R-:W-:Y:S01]  /*127c0*/  IMAD.WIDE R8, R25.reuse, 0x4, R86 ;  /* 0x0000000419087825 */ /* 0x048fe200078e0256 */
        /* <DEDUP_REMOVED lines=8> */
[----:B----4-:R-:W-:Y:S01]  /*12850*/  IMAD.WIDE R10, R23, 0x4, R2 ;  /* 0x00000004170a7825 */ /* 0x010fe200078e0202 */
[----:B------:R-:W-:Y:S01]  /*12860*/  ULDC UR10, c[0x0][0x228] ;  /* 0x00008a00000a7ab9 */ /* 0x000fe20000000800 */
[----:B------:R-:W-:Y:S01]  /*12870*/  IADD3 R0, R13, 0x1a, RZ ;  /* 0x0000001a0d007810 */ /* 0x000fe20007ffe0ff */
[----:B------:R-:W-:Y:S01]  /*12880*/  ULDC UR4, c[0x0][0x22c] ;  /* 0x00008b0000047ab9 */ /* 0x000fe20000000800 */
[C---:B-1----:R-:W-:Y:S01]  /*12890*/  IMAD.WIDE R20, R23.reuse, 0x4, R18 ;  /* 0x0000000417147825 */ /* 0x042fe200078e0212 */
[----:B------:R1:W-:Y:S03]  /*128a0*/  @P5 STG.E desc[UR16][R10.64], R99 ;  /* 0x000000630a005986 */ /* 0x0003e6000c101910 */
[----:B------:R-:W-:-:S02]  /*128b0*/  VIADD R25, R23, UR28 ;  /* 0x0000001c17197c36 */ /* 0x000fc40008000000 */
[----:B--2---:R-:W-:Y:S01]  /*128c0*/  IMAD.WIDE R4, R23, 0x4, R84 ;  /* 0x0000000417047825 */ /* 0x004fe200078e0254 */
[----:B------:R2:W-:Y:S01]  /*128d0*/  @P6 STG.E desc[UR16][R20.64], R95 ;  /* 0x0000005f14006986 */ /* 0x0005e2000c101910 */
[----:B------:R-:W-:Y:S01]  /*128e0*/  ISETP.LT.AND P5, PT, R17, UR8, !P0 ;  /* 0x0000000811007c0c */ /* 0x000fe2000c7a1270 */
[----:B------:R-:W-:Y:S01]  /*128f0*/  ULDC UR6, c[0x0][0x228] ;  /* 0x00008a0000067ab9 */ /* 0x000fe20000000800 */
[----:B---3--:R-:W-:Y:S01]  /*12900*/  IMAD.WIDE R6, R23, 0x4, R86 ;  /* 0x0000000417067825 */ /* 0x008fe200078e0256 */
[----:B------:R-:W-:Y:S01]  /*12910*/  ISETP.LT.AND P6, PT, R16, UR10, !P0 ;  /* 0x0000000a10007c0c */ /* 0x000fe2000c7c1270 */
[----:B------:R3:W-:Y:S02]  /*12920*/  @P4 STG.E desc[UR16][R4.64], R131 ;  /* 0x0000008304004986 */ /* 0x0007e4000c101910 */
[C---:B------:R-:W-:Y:S01]  /*12930*/  IMAD.WIDE R8, R25.reuse, 0x4, R2 ;  /* 0x0000000419087825 */ /* 0x040fe200078e0202 */
[----:B------:R-:W-:Y:S01]  /*12940*/  ISETP.GE.AND P4, PT, R0, UR4, PT ;  /* 0x0000000400007c0c */ /* 0x000fe2000bf86270 */
[----:B------:R-:W-:Y:S01]  /*12950*/  @P1 STG.E desc[UR16][R6.64], R155 ;  /* 0x0000009b06001986 */ /* 0x000fe2000c101910 */
[----:B------:R-:W-:Y:S01]  /*12960*/  ULDC UR4, c[0x0][0x228] ;  /* 0x00008a0000047ab9 */ /* 0x000fe20000000800 */
[----:B-1----:R-:W-:Y:S01]  /*12970*/  IMAD.WIDE R10, R25, 0x4, R18 ;  /* 0x00000004190a7825 */ /* 0x002fe200078e0212 */
[----:B------:R-:W-:Y:S01]  /*12980*/  ULDC UR8, c[0x0][0x228] ;  /* 0x00008a0000087ab9 */ /* 0x000fe20000000800 */
[----:B------:R-:W-:Y:S01]  /*12990*/  @P3 STG.E desc[UR16][R8.64], R124 ;  /* 0x0000007c08003986 */ /* 0x000fe2000c101910 */
[----:B------:R-:W-:Y:S01]  /*129a0*/  ISETP.LT.AND P3, PT, R15, UR4, !P0 ;  /* 0x000000040f007c0c */ /* 0x000fe2000c761270 */
[----:B--2---:R-:W-:Y:S01]  /*129b0*/  IMAD.WIDE R20, R25, 0x4, R84 ;  /* 0x0000000419147825 */ /* 0x004fe200078e0254 */
[----:B------:R-:W-:-:S03]  /*129c0*/  ULDC UR10, c[0x0][0x228] ;  /* 0x00008a00000a7ab9 */ /* 0x000fc60000000800 */
[----:B------:R-:W-:Y:S01]  /*129d0*/  VIADD R0, R13, 0x1b ;  /* 0x0000001b0d007836 */ /* 0x000fe20000000000 */
[----:B------:R-:W-:Y:S01]  /*129e0*/  @P5 STG.E desc[UR16][R10.64], R64 ;  /* 0x000000400a005986 */ /* 0x000fe2000c101910 */
[----:B------:R-:W-:Y:S01]  /*129f0*/  ULDC UR4, c[0x0][0x22c] ;  /* 0x00008b0000047ab9 */ /* 0x000fe20000000800 */
[----:B------:R-:W-:Y:S01]  /*12a00*/  ISETP.LT.AND P1, PT, R14, UR6, !P2 ;  /* 0x000000060e007c0c */ /* 0x000fe2000d721270 */
[----:B---3--:R-:W-:Y:S01]  /*12a10*/  IMAD.WIDE R4, R25, 0x4, R86 ;  /* 0x0000000419047825 */ /* 0x008fe200078e0256 */
[----:B------:R1:W-:Y:S01]  /*12a20*/  @P6 STG.E desc[UR16][R20.64], R160 ;  /* 0x000000a014006986 */ /* 0x0003e2000c101910 */
[----:B------:R-:W-:Y:S01]  /*12a30*/  ISETP.LT.AND P5, PT, R17, UR8, !P2 ;  /* 0x0000000811007c0c */ /* 0x000fe2000d7a1270 */
[----:B------:R-:W-:Y:S01]  /*12a40*/  ULDC UR6, c[0x0][0x228] ;  /* 0x00008a0000067ab9 */ /* 0x000fe20000000800 */
[----:B------:R-:W-:Y:S02]  /*12a50*/  ISETP.LT.AND P6, PT, R16, UR10, !P2 ;  /* 0x0000000a10007c0c */ /* 0x000fe4000d7c1270 */
        /* <DEDUP_REMOVED lines=41> */
[----:B------:R-:W-:Y:S01]  /*12cf0*/  VIADD R23, R23, UR28 ;  /* 0x0000001c17177c36 */ /* 0x000fe20008000000 */
[----:B------:R-:W-:Y:S01]  /*12d00*/  ISETP.LT.AND P6, PT, R14, UR10, !P3 ;  /* 0x0000000a0e007c0c */ /* 0x000fe2000dfc1270 */
[----:B------:R4:W-:Y:S01]  /*12d10*/  @P4 STG.E desc[UR16][R20.64], R33 ;  /* 0x0000002114004986 */ /* 0x0009e2000c101910 */
[----:B------:R-:W-:Y:S01]  /*12d20*/  ISETP.LT.AND P4, PT, R17, UR4, !P0 ;  /* 0x0000000411007c0c */ /* 0x000fe2000c781270 */
[----:B-1----:R-:W-:Y:S01]  /*12d30*/  IMAD.WIDE R4, R23, 0x4, R2 ;  /* 0x0000000417047825 */ /* 0x002fe200078e0202 */
[----:B------:R-:W-:Y:S01]  /*12d40*/  ISETP.LT.AND P0, PT, R15, UR8, !P0 ;  /* 0x000000080f007c0c */ /* 0x000fe2000c701270 */
[----:B------:R-:W-:Y:S01]  /*12d50*/  ULDC UR4, c[0x0][0x22c] ;  /* 0x00008b0000047ab9 */ /* 0x000fe20000000800 */
[----:B------:R-:W-:Y:S01]  /*12d60*/  ULDC UR6, c[0x0][0x228] ;  /* 0x00008a0000067ab9 */ /* 0x000fe20000000800 */
[----:B------:R-:W-:-:S02]  /*12d70*/  VIADD R0, R13, 0x1e ;  /* 0x0000001e0d007836 */ /* 0x000fc40000000000 */
[C---:B--2---:R-:W-:Y:S01]  /*12d80*/  IMAD.WIDE R6, R23.reuse, 0x4, R18 ;  /* 0x0000000417067825 */ /* 0x044fe200078e0212 */
[----:B------:R1:W-:Y:S01]  /*12d90*/  @P1 STG.E desc[UR16][R4.64], R101 ;  /* 0x0000006504001986 */ /* 0x0003e2000c101910 */
[----:B------:R-:W-:Y:S02]  /*12da0*/  ULDC UR8, c[0x0][0x228] ;  /* 0x00008a0000087ab9 */ /* 0x000fe40000000800 */
[C---:B------:R-:W-:Y:S02]  /*12db0*/  VIADD R25, R23.reuse, UR28 ;  /* 0x0000001c17197c36 */ /* 0x040fe40008000000 */
[----:B---3--:R-:W-:Y:S01]  /*12dc0*/  IMAD.WIDE R8, R23, 0x4, R84 ;  /* 0x0000000417087825 */ /* 0x008fe200078e0254 */
[----:B------:R-:W-:-:S03]  /*12dd0*/  ISETP.GE.AND P1, PT, R0, UR4, PT ;  /* 0x0000000400007c0c */ /* 0x000fc6000bf26270 */
[----:B----4-:R-:W-:Y:S01]  /*12de0*/  IMAD.WIDE R10, R23, 0x4, R86 ;  /* 0x00000004170a7825 */ /* 0x010fe200078e0256 */
[----:B------:R2:W-:Y:S01]  /*12df0*/  @P4 STG.E desc[UR16][R6.64], R133 ;  /* 0x0000008506004986 */ /* 0x0005e2000c101910 */
[----:B------:R-:W-:Y:S01]  /*12e00*/  ULDC UR4, c[0x0][0x228] ;  /* 0x00008a0000047ab9 */ /* 0x000fe20000000800 */
[----:B------:R-:W-:Y:S01]  /*12e10*/  ULDC UR10, c[0x0][0x228] ;  /* 0x00008a00000a7ab9 */ /* 0x000fe20000000800 */
[----:B------:R-:W-:Y:S01]  /*12e20*/  IMAD.WIDE R20, R25, 0x4, R2 ;  /* 0x0000000419147825 */ /* 0x000fe200078e0202 */
[----:B------:R3:W-:Y:S04]  /*12e30*/  @P5 STG.E desc[UR16][R8.64], R185 ;  /* 0x000000b908005986 */ /* 0x0007e8000c101910 */
[----:B------:R4:W-:Y:S01]  /*12e40*/  @P0 STG.E desc[UR16][R10.64], R165 ;  /* 0x000000a50a000986 */ /* 0x0009e2000c101910 */
[----:B------:R-:W-:Y:S01]  /*12e50*/  ISETP.LT.AND P0, PT, R17, UR4, !P3 ;  /* 0x0000000411007c0c */ /* 0x000fe2000df01270 */
[----:B------:R-:W-:-:S02]  /*12e60*/  ULDC UR4, c[0x0][0x228] ;  /* 0x00008a0000047ab9 */ /* 0x000fc40000000800 */
[----:B------:R4:W-:Y:S01]  /*12e70*/  @P6 STG.E desc[UR16][R20.64], R126 ;  /* 0x0000007e14006986 */ /* 0x0009e2000c101910 */
[----:B------:R-:W-:Y:S01]  /*12e80*/  ISETP.LT.AND P6, PT, R16, UR4, !P3 ;  /* 0x0000000410007c0c */ /* 0x000fe2000dfc1270 */
[----:B-1----:R-:W-:Y:S01]  /*12e90*/  IMAD.WIDE R4, R25, 0x4, R18 ;  /* 0x0000000419047825 */ /* 0x002fe200078e0212 */
[----:B------:R-:W-:Y:S01]  /*12ea0*/  ISETP.LT.AND P3, PT, R15, UR6, !P3 ;  /* 0x000000060f007c0c */ /* 0x000fe2000df61270 */
[----:B------:R-:W-:Y:S01]  /*12eb0*/  ULDC UR4, c[0x0][0x22c] ;  /* 0x00008b0000047ab9 */ /* 0x000fe20000000800 */
[----:B------:R-:W-:Y:S01]  /*12ec0*/  ISETP.LT.AND P4, PT, R14, UR8, !P2 ;  /* 0x000000080e007c0c */ /* 0x000fe2000d781270 */
[----:B------:R-:W-:Y:S01]  /*12ed0*/  VIADD R0, R13, 0x1f ;  /* 0x0000001f0d007836 */ /* 0x000fe20000000000 */
[----:B------:R-:W-:Y:S01]  /*12ee0*/  ISETP.LT.AND P5, PT, R17, UR10, !P2 ;  /* 0x0000000a11007c0c */ /* 0x000fe2000d7a1270 */
[C---:B--2---:R-:W-:Y:S01]  /*12ef0*/  IMAD.WIDE R6, R25.reuse, 0x4, R84 ;  /* 0x0000000419067825 */ /* 0x044fe200078e0254 */
[----:B------:R-:W-:Y:S01]  /*12f00*/  ULDC UR6, c[0x0][0x228] ;  /* 0x00008a0000067ab9 */ /* 0x000fe20000000800 */
[----:B------:R1:W-:Y:S02]  /*12f10*/  @P0 STG.E desc[UR16][R4.64], R66 ;  /* 0x0000004204000986 */ /* 0x0003e4000c101910 */
[C---:B---3--:R-:W-:Y:S01]  /*12f20*/  IMAD.WIDE R8, R25.reuse, 0x4, R86 ;  /* 0x0000000419087825 */ /* 0x048fe200078e0256 */
[----:B------:R-:W-:Y:S01]  /*12f30*/  ISETP.GE.AND P0, PT, R0, UR4, PT ;  /* 0x0000000400007c0c */ /* 0x000fe2000bf06270 */
[----:B------:R2:W-:Y:S01]  /*12f40*/  @P6 STG.E desc[UR16][R6.64], R162 ;  /* 0x000000a206006986 */ /* 0x0005e2000c101910 */
[----:B------:R-:W-:Y:S01]  /*12f50*/  ULDC UR4, c[0x0][0x228] ;  /* 0x00008a0000047ab9 */ /* 0x000fe20000000800 */
[----:B------:R-:W-:Y:S01]  /*12f60*/  VIADD R23, R25, UR28 ;  /* 0x0000001c19177c36 */ /* 0x000fe20008000000 */
[----:B------:R-:W-:Y:S01]  /*12f70*/  ULDC UR8, c[0x0][0x228] ;  /* 0x00008a0000087ab9 */ /* 0x000fe20000000800 */
[----:B------:R3:W-:Y:S01]  /*12f80*/  @P3 STG.E desc[UR16][R8.64], R34 ;  /* 0x0000002208003986 */ /* 0x0007e2000c101910 */
[----:B------:R-:W-:Y:S01]  /*12f90*/  ISETP.LT.AND P3, PT, R16, UR4, !P2 ;  /* 0x0000000410007c0c */ /* 0x000fe2000d761270 */
[----:B----4-:R-:W-:Y:S01]  /*12fa0*/  IMAD.WIDE R10, R23, 0x4, R2 ;  /* 0x00000004170a7825 */ /* 0x010fe200078e0202 */
[----:B------:R-:W-:Y:S01]  /*12fb0*/  ULDC UR4, c[0x0][0x228] ;  /* 0x00008a0000047ab9 */ /* 0x000fe20000000800 */
[----:B------:R-:W-:-:S02]  /*12fc0*/  ULDC UR10, c[0x0][0x228] ;  /* 0x00008a00000a7ab9 */ /* 0x000fc40000000800 */
[----:B------:R-:W-:Y:S01]  /*12fd0*/  IMAD.WIDE R20, R23, 0x4, R18 ;  /* 0x0000000417147825 */ /* 0x000fe200078e0212 */
[----:B------:R4:W-:Y:S01]  /*12fe0*/  @P4 STG.E desc[UR16][R10.64], R102 ;  /* 0x000000660a004986 */ /* 0x0009e2000c101910 */
[----:B------:R-:W-:Y:S01]  /*12ff0*/  ISETP.LT.AND P2, PT, R15, UR4, !P2 ;  /* 0x000000040f007c0c */ /* 0x000fe2000d741270 */
[----:B------:R-:W-:Y:S01]  /*13000*/  ULDC UR4, c[0x0][0x22c] ;  /* 0x00008b0000047ab9 */ /* 0x000fe20000000800 */
[----:B------:R-:W-:Y:S01]  /*13010*/  ISETP.LT.AND P6, PT, R14, UR6, !P1 ;  /* 0x000000060e007c0c */ /* 0x000fe2000cfc1270 */
[----:B------:R4:W-:Y:S01]  /*13020*/  @P5 STG.E desc[UR16][R20.64], R134 ;  /* 0x0000008614005986 */ /* 0x0009e2000c101910 */
[----:B-1----:R-:W-:Y:S01]  /*13030*/  IMAD.WIDE R4, R23, 0x4, R84 ;  /* 0x0000000417047825 */ /* 0x002fe200078e0254 */
[----:B------:R-:W-:Y:S01]  /*13040*/  ISETP.LT.AND P5, PT, R17, UR8, !P1 ;  /* 0x0000000811007c0c */ /* 0x000fe2000cfa1270 */
[----:B------:R-:W-:Y:S01]  /*13050*/  ULDC UR6, c[0x0][0x228] ;  /* 0x00008a0000067ab9 */ /* 0x000fe20000000800 */
[----:B------:R-:W-:Y:S01]  /*13060*/  ISETP.LT.AND P4, PT, R16, UR10, !P1 ;  /* 0x0000000a10007c0c */ /* 0x000fe2000cf81270 */
[----:B------:R-:W-:-:S02]  /*13070*/  VIADD R0, R13, 0x20 ;  /* 0x000000200d007836 */ /* 0x000fc40000000000 */
[C---:B------:R-:W-:Y:S01]  /*13080*/  VIADD R25, R23.reuse, UR28 ;  /* 0x0000001c17197c36 */ /* 0x040fe20008000000 */
[----:B------:R1:W-:Y:S01]  /*13090*/  @P3 STG.E desc[UR16][R4.64], R186 ;  /* 0x000000ba04003986 */ /* 0x0003e2000c101910 */
[----:B--2---:R-:W-:Y:S01]  /*130a0*/  IMAD.WIDE R6, R23, 0x4, R86 ;  /* 0x0000000417067825 */ /* 0x004fe200078e0256 */
[----:B------:R-:W-:Y:S01]  /*130b0*/  ISETP.GE.AND P3, PT, R0, UR4, PT ;  /* 0x0000000400007c0c */ /* 0x000fe2000bf66270 */
[----:B------:R-:W-:Y:S01]  /*130c0*/  ULDC UR4, c[0x0][0x228] ;  /* 0x00008a0000047ab9 */ /* 0x000fe20000000800 */
[----:B------:R-:W-:Y:S01]  /*130d0*/  ULDC UR8, c[0x0][0x228] ;  /* 0x00008a0000087ab9 */ /* 0x000fe20000000800 */
[----:B---3--:R-:W-:Y:S01]  /*130e0*/  IMAD.WIDE R8, R25, 0x4, R2 ;  /* 0x0000000419087825 */ /* 0x008fe200078e0202 */
[----:B------:R-:W-:Y:S01]  /*130f0*/  ISETP.LT.AND P1, PT, R15, UR4, !P1 ;  /* 0x000000040f007c0c */ /* 0x000fe2000cf21270 */
[----:B------:R-:W-:Y:S02]  /*13100*/  ULDC UR10, c[0x0][0x228] ;  /* 0x00008a00000a7ab9 */ /* 0x000fe40000000800 */
[C---:B----4-:R-:W-:Y:S01]  /*13110*/  IMAD.WIDE R10, R25.reuse, 0x4, R18 ;  /* 0x00000004190a7825 */ /* 0x050fe200078e0212 */
[----:B------:R-:W-:Y:S03]  /*13120*/  @P2 STG.E desc[UR16][R6.64], R166 ;  /* 0x000000a606002986 */ /* 0x000fe6000c101910 */
[----:B------:R-:W-:Y:S01]  /*13130*/  IMAD.WIDE R20, R25, 0x4, R84 ;  /* 0x0000000419147825 */ /* 0x000fe200078e0254 */
[----:B------:R-:W-:Y:S01]  /*13140*/  @P6 STG.E desc[UR16][R8.64], R127 ;  /* 0x0000007f08006986 */ /* 0x000fe2000c101910 */
[----:B------:R-:W-:Y:S01]  /*13150*/  IADD3 R0, R13, 0x21, RZ ;  /* 0x000000210d007810 */ /* 0x000fe20007ffe0ff */
[----:B------:R-:W-:-:S02]  /*13160*/  ULDC UR4, c[0x0][0x22c] ;  /* 0x00008b0000047ab9 */ /* 0x000fc40000000800 */
[----:B------:R-:W-:Y:S01]  /*13170*/  @P5 STG.E desc[UR16][R10.64], R67 ;  /* 0x000000430a005986 */ /* 0x000fe2000c101910 */
[----:B------:R-:W-:Y:S01]  /*13180*/  ISETP.LT.AND P5, PT, R17, UR8, !P0 ;  /* 0x0000000811007c0c */ /* 0x000fe2000c7a1270 */
[----:B-1----:R-:W-:Y:S01]  /*13190*/  IMAD.WIDE R4, R25, 0x4, R86 ;  /* 0x0000000419047825 */ /* 0x002fe200078e0256 */
        /* <DEDUP_REMOVED lines=44> */
[----:B------:R-:W-:-:S03]  /*13460*/  VIADD R23, R23, UR28 ;  /* 0x0000001c17177c36 */ /* 0x000fc60008000000 */
[----:B------:R4:W-:Y:S01]  /*13470*/  @P3 STG.E desc[UR16][R20.64], R36 ;  /* 0x0000002414003986 */ /* 0x0009e2000c101910 */
[----:B------:R-:W-:Y:S02]  /*13480*/  ISETP.LT.AND P3, PT, R17, UR4, !P2 ;  /* 0x0000000411007c0c */ /* 0x000fe4000d761270 */
[----:B------:R-:W-:Y:S01]  /*13490*/  ISETP.LT.AND P5, PT, R16, UR6, !P2 ;  /* 0x0000000610007c0c */ /* 0x000fe2000d7a1270 */
[----:B-1----:R-:W-:Y:S01]  /*134a0*/  IMAD.WIDE R4, R23, 0x4, R2 ;  /* 0x0000000417047825 */ /* 0x002fe200078e0202 */
[----:B------:R-:W-:Y:S01]  /*134b0*/  ISETP.LT.AND P2, PT, R15, UR8, !P2 ;  /* 0x000000080f007c0c */ /* 0x000fe2000d741270 */
[----:B------:R-:W-:Y:S02]  /*134c0*/  ULDC UR4, c[0x0][0x22c] ;  /* 0x00008b0000047ab9 */ /* 0x000fe40000000800 */
[----:B------:R-:W-:Y:S02]  /*134d0*/  VIADD R0, R13, 0x24 ;  /* 0x000000240d007836 */ /* 0x000fe40000000000 */
[C---:B--2---:R-:W-:Y:S01]  /*134e0*/  IMAD.WIDE R6, R23.reuse, 0x4, R18 ;  /* 0x0000000417067825 */ /* 0x044fe200078e0212 */
[----:B------:R1:W-:Y:S01]  /*134f0*/  @P4 STG.E desc[UR16][R4.64], R104 ;  /* 0x0000006804004986 */ /* 0x0003e2000c101910 */
[----:B------:R-:W-:Y:S01]  /*13500*/  ISETP.LT.AND P6, PT, R14, UR10, !P1 ;  /* 0x0000000a0e007c0c */ /* 0x000fe2000cfc1270 */
[----:B------:R-:W-:Y:S01]  /*13510*/  ULDC UR6, c[0x0][0x228] ;  /* 0x00008a0000067ab9 */ /* 0x000fe20000000800 */
[----:B---3--:R-:W-:Y:S01]  /*13520*/  IMAD.WIDE R8, R23, 0x4, R84 ;  /* 0x0000000417087825 */ /* 0x008fe200078e0254 */
[----:B------:R-:W-:Y:S01]  /*13530*/  ISETP.GE.AND P4, PT, R0, UR4, PT ;  /* 0x0000000400007c0c */ /* 0x000fe2000bf86270 */
[----:B------:R-:W-:-:S02]  /*13540*/  ULDC UR4, c[0x0][0x228] ;  /* 0x00008a0000047ab9 */ /* 0x000fc40000000800 */
[----:B----4-:R-:W-:Y:S01]  /*13550*/  IMAD.WIDE R10, R23, 0x4, R86 ;  /* 0x00000004170a7825 */ /* 0x010fe200078e0256 */
[----:B------:R2:W-:Y:S01]  /*13560*/  @P3 STG.E desc[UR16][R6.64], R136 ;  /* 0x0000008806003986 */ /* 0x0005e2000c101910 */
[----:B------:R-:W-:Y:S01]  /*13570*/  ISETP.LT.AND P3, PT, R17, UR4, !P1 ;  /* 0x0000000411007c0c */ /* 0x000fe2000cf61270 */
[----:B------:R-:W-:Y:S01]  /*13580*/  ULDC UR4, c[0x0][0x228] ;  /* 0x00008a0000047ab9 */ /* 0x000fe20000000800 */
[----:B------:R-:W-:Y:S01]  /*13590*/  VIADD R25, R23, UR28 ;  /* 0x0000001c17197c36 */ /* 0x000fe20008000000 */
[----:B------:R3:W-:Y:S01]  /*135a0*/  @P5 STG.E desc[UR16][R8.64], R188 ;  /* 0x000000bc08005986 */ /* 0x0007e2000c101910 */
[----:B------:R-:W-:Y:S01]  /*135b0*/  ULDC UR8, c[0x0][0x228] ;  /* 0x00008a0000087ab9 */ /* 0x000fe20000000800 */
[----:B------:R-:W-:Y:S02]  /*135c0*/  ULDC UR10, c[0x0][0x228] ;  /* 0x00008a00000a7ab9 */ /* 0x000fe40000000800 */
[----:B------:R4:W-:Y:S01]  /*135d0*/  @P2 STG.E desc[UR16][R10.64], R196 ;  /* 0x000000c40a002986 */ /* 0x0009e2000c101910 */
[----:B------:R-:W-:Y:S01]  /*135e0*/  ISETP.LT.AND P2, PT, R16, UR4, !P1 ;  /* 0x0000000410007c0c */ /* 0x000fe2000cf41270 */
[----:B------:R-:W-:Y:S01]  /*135f0*/  IMAD.WIDE R20, R25, 0x4, R2 ;  /* 0x0000000419147825 */ /* 0x000fe200078e0202 */
[----:B------:R-:W-:Y:S01]  /*13600*/  ISETP.LT.AND P1, PT, R15, UR6, !P1 ;  /* 0x000000060f007c0c */ /* 0x000fe2000cf21270 */
[----:B------:R-:W-:-:S02]  /*13610*/  ULDC UR4, c[0x0][0x22c] ;  /* 0x00008b0000047ab9 */ /* 0x000fc40000000800 */
[----:B-1----:R-:W-:Y:S01]  /*13620*/  IMAD.WIDE R4, R25, 0x4, R18 ;  /* 0x0000000419047825 */ /* 0x002fe200078e0212 */
[----:B------:R1:W-:Y:S01]  /*13630*/  @P6 STG.E desc[UR16][R20.64], R157 ;  /* 0x0000009d14006986 */ /* 0x0003e2000c101910 */
[----:B------:R-:W-:Y:S01]  /*13640*/  ISETP.LT.AND P5, PT, R14, UR8, !P0 ;  /* 0x000000080e007c0c */ /* 0x000fe2000c7a1270 */
[----:B------:R-:W-:Y:S01]  /*13650*/  ULDC UR6, c[0x0][0x228] ;  /* 0x00008a0000067ab9 */ /* 0x000fe20000000800 */
[----:B------:R-:W-:Y:S02]  /*13660*/  VIADD R0, R13, 0x25 ;  /* 0x000000250d007836 */ /* 0x000fe40000000000 */
[----:B--2---:R-:W-:Y:S01]  /*13670*/  IMAD.WIDE R6, R25, 0x4, R84 ;  /* 0x0000000419067825 */ /* 0x004fe200078e0254 */
[----:B------:R-:W-:Y:S01]  /*13680*/  ISETP.LT.AND P6, PT, R17, UR10, !P0 ;  /* 0x0000000a11007c0c */ /* 0x000fe2000c7c1270 */
        /* <DEDUP_REMOVED lines=9> */
[----:B------:R-:W-:Y:S01]  /*13720*/  ULDC UR4, c[0x0][0x228] ;  /* 0x00008a0000047ab9 */ /* 0x000fe20000000800 */
[----:B----4-:R-:W-:Y:S01]  /*13730*/  IMAD.WIDE R10, R23, 0x4, R2 ;  /* 0x00000004170a7825 */ /* 0x010fe200078e0202 */
[----:B------:R-:W-:Y:S01]  /*13740*/  ISETP.LT.AND P0, PT, R15, UR4, !P0 ;  /* 0x000000040f007c0c */ /* 0x000fe2000c701270 */
[----:B------:R-:W-:Y:S01]  /*13750*/  ULDC UR10, c[0x0][0x228] ;  /* 0x00008a00000a7ab9 */ /* 0x000fe20000000800 */
[----:B------:R-:W-:Y:S01]  /*13760*/  ULDC UR4, c[0x0][0x22c] ;  /* 0x00008b0000047ab9 */ /* 0x000fe20000000800 */
[----:B-1----:R-:W-:Y:S01]  /*13770*/  IMAD.WIDE R20, R23, 0x4, R18 ;  /* 0x0000000417147825 */ /* 0x002fe200078e0212 */
[----:B------:R1:W-:Y:S01]  /*13780*/  @P5 STG.E desc[UR16][R10.64], R105 ;  /* 0x000000690a005986 */ /* 0x0003e2000c101910 */
[----:B------:R-:W-:Y:S01]  /*13790*/  ISETP.LT.AND P5, PT, R17, UR8, !P4 ;  /* 0x0000000811007c0c */ /* 0x000fe2000e7a1270 */
[----:B------:R-:W-:Y:S01]  /*137a0*/  ULDC UR8, c[0x0][0x228] ;  /* 0x00008a0000087ab9 */ /* 0x000fe20000000800 */
[----:B--2---:R-:W-:Y:S01]  /*137b0*/  IMAD.WIDE R4, R23, 0x4, R84 ;  /* 0x0000000417047825 */ /* 0x004fe200078e0254 */
[----:B------:R2:W-:Y:S01]  /*137c0*/  @P6 STG.E desc[UR16][R20.64], R137 ;  /* 0x0000008914006986 */ /* 0x0005e2000c101910 */
[----:B------:R-:W-:Y:S01]  /*137d0*/  ISETP.LT.AND P6, PT, R14, UR6, !P4 ;  /* 0x000000060e007c0c */ /* 0x000fe2000e7c1270 */
[----:B------:R-:W-:Y:S01]  /*137e0*/  ULDC UR6, c[0x0][0x228] ;  /* 0x00008a0000067ab9 */ /* 0x000fe20000000800 */
[----:B------:R-:W-:Y:S01]  /*137f0*/  VIADD R0, R13, 0x26 ;  /* 0x000000260d007836 */ /* 0x000fe20000000000 */
[----:B------:R-:W-:Y:S01]  /*13800*/  ISETP.LT.AND P2, PT, R16, UR10, !P4 ;  /* 0x0000000a10007c0c */ /* 0x000fe2000e741270 */
[C---:B---3--:R-:W-:Y:S01]  /*13810*/  IMAD.WIDE R6, R23.reuse, 0x4, R86 ;  /* 0x0000000417067825 */ /* 0x048fe200078e0256 */
[----:B------:R3:W-:Y:S01]  /*13820*/  @P1 STG.E desc[UR16][R4.64], R189 ;  /* 0x000000bd04001986 */ /* 0x0007e2000c101910 */
[----:B------:R-:W-:Y:S01]  /*13830*/  ULDC UR10, c[0x0][0x228] ;  /* 0x00008a00000a7ab9 */ /* 0x000fe20000000800 */
[----:B------:R-:W-:Y:S01]  /*13840*/  ISETP.GE.AND P1, PT, R0, UR4, PT ;  /* 0x0000000400007c0c */ /* 0x000fe2000bf26270 */
[----:B------:R-:W-:Y:S01]  /*13850*/  VIADD R25, R23, UR28 ;  /* 0x0000001c17197c36 */ /* 0x000fe20008000000 */
[----:B------:R-:W-:Y:S01]  /*13860*/  ULDC UR4, c[0x0][0x228] ;  /* 0x00008a0000047ab9 */ /* 0x000fe20000000800 */
[----:B------:R-:W-:Y:S01]  /*13870*/  @P0 STG.E desc[UR16][R6.64], R197 ;  /* 0x000000c506000986 */ /* 0x000fe2000c101910 */
[----:B------:R-:W-:Y:S01]  /*13880*/  ISETP.LT.AND P0, PT, R15, UR4, !P4 ;  /* 0x000000040f007c0c */ /* 0x000fe2000e701270 */
[----:B------:R-:W-:Y:S01]  /*13890*/  IMAD.WIDE R8, R25, 0x4, R2 ;  /* 0x0000000419087825 */ /* 0x000fe200078e0202 */
[----:B------:R-:W-:-:S03]  /*138a0*/  ULDC UR4, c[0x0][0x22c] ;  /* 0x00008b0000047ab9 */ /* 0x000fc60000000800 */
[C---:B-1----:R-:W-:Y:S01]  /*138b0*/  IMAD.WIDE R10, R25.reuse, 0x4, R18 ;  /* 0x00000004190a7825 */ /* 0x042fe200078e0212 */
[----:B------:R-:W-:Y:S03]  /*138c0*/  @P6 STG.E desc[UR16][R8.64], R158 ;  /* 0x0000009e08006986 */ /* 0x000fe6000c101910 */
[----:B--2---:R-:W-:Y:S01]  /*138d0*/  IMAD.WIDE R20, R25, 0x4, R84 ;  /* 0x0000000419147825 */ /* 0x004fe200078e0254 */
[----:B------:R-:W-:Y:S03]  /*138e0*/  @P5 STG.E desc[UR16][R10.64], R70 ;  /* 0x000000460a005986 */ /* 0x000fe6000c101910 */
[----:B------:R-:W-:Y:S01]  /*138f0*/  VIADD R0, R13, 0x27 ;  /* 0x000000270d007836 */ /* 0x000fe20000000000 */
[----:B------:R-:W-:Y:S01]  /*13900*/  ISETP.LT.AND P4, PT, R14, UR6, !P3 ;  /* 0x000000060e007c0c */ /* 0x000fe2000df81270 */
[----:B------:R1:W-:Y:S01]  /*13910*/  @P2 STG.E desc[UR16][R20.64], R194 ;  /* 0x000000c214002986 */ /* 0x0003e2000c101910 */
[----:B------:R-:W-:Y:S01]  /*13920*/  ISETP.LT.AND P5, PT, R17, UR8, !P3 ;  /* 0x0000000811007c0c */ /* 0x000fe2000dfa1270 */
[----:B---3--:R-:W-:Y:S01]  /*13930*/  IMAD.WIDE R4, R25, 0x4, R86 ;  /* 0x0000000419047825 */ /* 0x008fe200078e0256 */
        /* <DEDUP_REMOVED lines=8> */
[----:B-1----:R-:W-:-:S02]  /*139c0*/  IADD3 R21, R25, UR28, RZ ;  /* 0x0000001c19157c10 */ /* 0x002fc4000fffe0ff */
[----:B------:R-:W-:Y:S01]  /*139d0*/  ISETP.GE.AND P0, PT, R0, UR4, PT ;  /* 0x0000000400007c0c */ /* 0x000fe2000bf06270 */
[----:B------:R-:W-:Y:S02]  /*139e0*/  ULDC UR4, c[0x0][0x228] ;  /* 0x00008a0000047ab9 */ /* 0x000fe40000000800 */
        /* <DEDUP_REMOVED lines=50> */
[----:B------:R3:W-:Y:S01]  /*13d10*/  @P5 STG.E desc[UR16][R8.64], R191 ;  /* 0x000000bf08005986 */ /* 0x0007e2000c101910 */
[----:B------:R-:W-:-:S03]  /*13d20*/  VIADD R25, R23, UR28 ;  /* 0x0000001c17197c36 */ /* 0x000fc60008000000 */
[----:B------:R4:W-:Y:S01]  /*13d30*/  @P2 STG.E desc[UR16][R10.64], R199 ;  /* 0x000000c70a002986 */ /* 0x0009e2000c101910 */
[----:B------:R-:W-:Y:S01]  /*13d40*/  ISETP.LT.AND P2, PT, R17, UR4, !P0 ;  /* 0x0000000411007c0c */ /* 0x000fe2000c741270 */
[----:B------:R-:W-:Y:S02]  /*13d50*/  ULDC UR4, c[0x0][0x228] ;  /* 0x00008a0000047ab9 */ /* 0x000fe40000000800 */
[----:B------:R-:W-:Y:S01]  /*13d60*/  ISETP.LT.AND P1, PT, R16, UR4, !P0 ;  /* 0x0000000410007c0c */ /* 0x000fe2000c721270 */
[----:B------:R-:W-:Y:S01]  /*13d70*/  IMAD.WIDE R20, R25, 0x4, R2 ;  /* 0x0000000419147825 */ /* 0x000fe200078e0202 */
[----:B------:R-:W-:Y:S01]  /*13d80*/  ISETP.LT.AND P0, PT, R15, UR6, !P0 ;  /* 0x000000060f007c0c */ /* 0x000fe2000c701270 */
[----:B------:R-:W-:Y:S01]  /*13d90*/  ULDC UR4, c[0x0][0x22c] ;  /* 0x00008b0000047ab9 */ /* 0x000fe20000000800 */
[----:B------:R-:W-:Y:S01]  /*13da0*/  ISETP.LT.AND P5, PT, R14, UR8, !P3 ;  /* 0x000000080e007c0c */ /* 0x000fe2000dfa1270 */
[----:B-1----:R-:W-:Y:S01]  /*13db0*/  IMAD.WIDE R4, R25, 0x4, R18 ;  /* 0x0000000419047825 */ /* 0x002fe200078e0212 */
[----:B------:R1:W-:Y:S01]  /*13dc0*/  @P6 STG.E desc[UR16][R20.64], R168 ;  /* 0x000000a814006986 */ /* 0x0003e2000c101910 */
[----:B------:R-:W-:Y:S01]  /*13dd0*/  ISETP.LT.AND P6, PT, R17, UR10, !P3 ;  /* 0x0000000a11007c0c */ /* 0x000fe2000dfc1270 */
[----:B------:R-:W-:Y:S01]  /*13de0*/  ULDC UR6, c[0x0][0x228] ;  /* 0x00008a0000067ab9 */ /* 0x000fe20000000800 */
[----:B------:R-:W-:-:S02]  /*13df0*/  VIADD R0, R13, 0x2b ;  /* 0x0000002b0d007836 */ /* 0x000fc40000000000 */
[C---:B--2---:R-:W-:Y:S01]  /*13e00*/  IMAD.WIDE R6, R25.reuse, 0x4, R84 ;  /* 0x0000000419067825 */ /* 0x044fe200078e0254 */
[----:B------:R2:W-:Y:S01]  /*13e10*/  @P2 STG.E desc[UR16][R4.64], R72 ;  /* 0x0000004804002986 */ /* 0x0005e2000c101910 */
[----:B------:R-:W-:Y:S02]  /*13e20*/  ULDC UR8, c[0x0][0x228] ;  /* 0x00008a0000087ab9 */ /* 0x000fe40000000800 */
        /* <DEDUP_REMOVED lines=9> */
[----:B------:R-:W-:-:S02]  /*13ec0*/  ULDC UR4, c[0x0][0x228] ;  /* 0x00008a0000047ab9 */ /* 0x000fc40000000800 */
[----:B------:R-:W-:Y:S01]  /*13ed0*/  ISETP.LT.AND P3, PT, R15, UR4, !P3 ;  /* 0x000000040f007c0c */ /* 0x000fe2000df61270 */
[C---:B-1----:R-:W-:Y:S01]  /*13ee0*/  IMAD.WIDE R20, R23.reuse, 0x4, R18 ;  /* 0x0000000417147825 */ /* 0x042fe200078e0212 */
[----:B------:R1:W-:Y:S03]  /*13ef0*/  @P5 STG.E desc[UR16][R10.64], R140 ;  /* 0x0000008c0a005986 */ /* 0x0003e6000c101910 */
[----:B--2---:R-:W-:Y:S01]  /*13f00*/  IMAD.WIDE R4, R23, 0x4, R84 ;  /* 0x0000000417047825 */ /* 0x004fe200078e0254 */
[----:B------:R2:W-:Y:S01]  /*13f10*/  @P6 STG.E desc[UR16][R20.64], R108 ;  /* 0x0000006c14006986 */ /* 0x0005e2000c101910 */
[----:B------:R-:W-:Y:S01]  /*13f20*/  ISETP.LT.AND P6, PT, R14, UR6, !P4 ;  /* 0x000000060e007c0c */ /* 0x000fe2000e7c1270 */
[----:B------:R-:W-:Y:S01]  /*13f30*/  ULDC UR4, c[0x0][0x22c] ;  /* 0x00008b0000047ab9 */ /* 0x000fe20000000800 */
[----:B------:R-:W-:Y:S01]  /*13f40*/  VIADD R0, R13, 0x2c ;  /* 0x0000002c0d007836 */ /* 0x000fe20000000000 */
[----:B------:R-:W-:Y:S01]  /*13f50*/  ISETP.LT.AND P5, PT, R17, UR8, !P4 ;  /* 0x0000000811007c0c */ /* 0x000fe2000e7a1270 */
[C---:B---3--:R-:W-:Y:S01]  /*13f60*/  IMAD.WIDE R6, R23.reuse, 0x4, R86 ;  /* 0x0000000417067825 */ /* 0x048fe200078e0256 */
[----:B------:R-:W-:Y:S01]  /*13f70*/  ISETP.LT.AND P1, PT, R16, UR10, !P4 ;  /* 0x0000000a10007c0c */ /* 0x000fe2000e721270 */
[----:B------:R3:W-:Y:S02]  /*13f80*/  @P0 STG.E desc[UR16][R4.64], R200 ;  /* 0x000000c804000986 */ /* 0x0007e4000c101910 */
[----:B------:R-:W-:Y:S01]  /*13f90*/  VIADD R25, R23, UR28 ;  /* 0x0000001c17197c36 */ /* 0x000fe20008000000 */
[----:B------:R-:W-:Y:S01]  /*13fa0*/  ISETP.GE.AND P0, PT, R0, UR4, PT ;  /* 0x0000000400007c0c */ /* 0x000fe2000bf06270 */
[----:B------:R-:W-:Y:S01]  /*13fb0*/  ULDC UR4, c[0x0][0x228] ;  /* 0x00008a0000047ab9 */ /* 0x000fe20000000800 */
[----:B------:R4:W-:Y:S01]  /*13fc0*/  @P3 STG.E desc[UR16][R6.64], R204 ;  /* 0x000000cc06003986 */ /* 0x0009e2000c101910 */
[----:B------:R-:W-:Y:S01]  /*13fd0*/  IMAD.WIDE R8, R25, 0x4, R2 ;  /* 0x0000000419087825 */ /* 0x000fe200078e0202 */
[----:B------:R-:W-:Y:S01]  /*13fe0*/  ISETP.LT.AND P3, PT, R15, UR4, !P4 ;  /* 0x000000040f007c0c */ /* 0x000fe2000e761270 */
[----:B------:R-:W-:Y:S01]  /*13ff0*/  ULDC UR6, c[0x0][0x228] ;  /* 0x00008a0000067ab9 */ /* 0x000fe20000000800 */
[----:B------:R-:W-:Y:S01]  /*14000*/  ULDC UR8, c[0x0][0x228] ;  /* 0x00008a0000087ab9 */ /* 0x000fe20000000800 */
[C---:B-1----:R-:W-:Y:S01]  /*14010*/  IMAD.WIDE R10, R25.reuse, 0x4, R18 ;  /* 0x00000004190a7825 */ /* 0x042fe200078e0212 */
[----:B------:R1:W-:Y:S01]  /*14020*/  @P6 STG.E desc[UR16][R8.64], R169 ;  /* 0x000000a908006986 */ /* 0x0003e2000c101910 */
[----:B------:R-:W-:Y:S01]  /*14030*/  ISETP.LT.AND P6, PT, R14, UR6, !P2 ;  /* 0x000000060e007c0c */ /* 0x000fe2000d7c1270 */
[----:B------:R-:W-:Y:S01]  /*14040*/  ULDC UR10, c[0x0][0x228] ;  /* 0x00008a00000a7ab9 */ /* 0x000fe20000000800 */
[----:B--2---:R-:W-:Y:S01]  /*14050*/  IMAD.WIDE R20, R25, 0x4, R84 ;  /* 0x0000000419147825 */ /* 0x004fe200078e0254 */
[----:B------:R-:W-:-:S03]  /*14060*/  ISETP.LT.AND P4, PT, R17, UR8, !P2 ;  /* 0x0000000811007c0c */ /* 0x000fc6000d781270 */
[----:B------:R-:W-:Y:S01]  /*14070*/  VIADD R0, R13, 0x2d ;  /* 0x0000002d0d007836 */ /* 0x000fe20000000000 */
[----:B------:R2:W-:Y:S01]  /*14080*/  @P5 STG.E desc[UR16][R10.64], R73 ;  /* 0x000000490a005986 */ /* 0x0005e2000c101910 */
[----:B------:R-:W-:Y:S01]  /*14090*/  ULDC UR4, c[0x0][0x22c] ;  /* 0x00008b0000047ab9 */ /* 0x000fe20000000800 */
[C---:B---3--:R-:W-:Y:S01]  /*140a0*/  IMAD.WIDE R4, R25.reuse, 0x4, R86 ;  /* 0x0000000419047825 */ /* 0x048fe200078e0256 */
[----:B------:R-:W-:Y:S01]  /*140b0*/  ISETP.LT.AND P5, PT, R16, UR10, !P2 ;  /* 0x0000000a10007c0c */ /* 0x000fe2000d7a1270 */
[----:B------:R-:W-:Y:S01]  /*140c0*/  @P1 STG.E desc[UR16][R20.64], R217 ;  /* 0x000000d914001986 */ /* 0x000fe2000c101910 */
[----:B------:R-:W-:Y:S01]  /*140d0*/  ISETP.GE.AND P1, PT, R0, UR4, PT ;  /* 0x0000000400007c0c */ /* 0x000fe2000bf26270 */
[----:B------:R-:W-:Y:S01]  /*140e0*/  VIADD R25, R25, UR28 ;  /* 0x0000001c19197c36 */ /* 0x000fe20008000000 */
[----:B------:R-:W-:Y:S01]  /*140f0*/  IADD3 R0, R13, 0x2e, RZ ;  /* 0x0000002e0d007810 */ /* 0x000fe20007ffe0ff */
[----:B------:R-:W-:Y:S01]  /*14100*/  ULDC UR4, c[0x0][0x22c] ;  /* 0x00008b0000047ab9 */ /* 0x000fe20000000800 */
[----:B------:R3:W-:Y:S01]  /*14110*/  @P3 STG.E desc[UR16][R4.64], R41 ;  /* 0x0000002904003986 */ /* 0x0007e2000c101910 */
[C---:B----4-:R-:W-:Y:S01]  /*14120*/  IMAD.WIDE R6, R25.reuse, 0x4, R2 ;  /* 0x0000000419067825 */ /* 0x050fe200078e0202 */
[----:B------:R-:W-:Y:S01]  /*14130*/  ISETP.GE.AND P3, PT, R0, UR4, PT ;  /* 0x0000000400007c0c */ /* 0x000fe2000bf66270 */
[----:B------:R-:W-:Y:S01]  /*14140*/  ULDC UR4, c[0x0][0x228] ;  /* 0x00008a0000047ab9 */ /* 0x000fe20000000800 */
[----:B------:R-:W-:Y:S01]  /*14150*/  ULDC UR6, c[0x0][0x228] ;  /* 0x00008a0000067ab9 */ /* 0x000fe20000000800 */
[----:B-1----:R-:W-:Y:S01]  /*14160*/  IMAD.WIDE R8, R25, 0x4, R18 ;  /* 0x0000000419087825 */ /* 0x002fe200078e0212 */
[----:B------:R-:W-:Y:S01]  /*14170*/  ISETP.LT.AND P2, PT, R15, UR4, !P2 ;  /* 0x000000040f007c0c */ /* 0x000fe2000d741270 */
[----:B------:R1:W-:Y:S01]  /*14180*/  @P6 STG.E desc[UR16][R6.64], R141 ;  /* 0x0000008d06006986 */ /* 0x0003e2000c101910 */
[----:B------:R-:W-:Y:S01]  /*14190*/  ULDC UR4, c[0x0][0x228] ;  /* 0x00008a0000047ab9 */ /* 0x000fe20000000800 */
[----:B--2---:R-:W-:Y:S01]  /*141a0*/  IMAD.WIDE R10, R25, 0x4, R84 ;  /* 0x00000004190a7825 */ /* 0x004fe200078e0254 */
[----:B------:R-:W-:Y:S01]  /*141b0*/  ULDC UR8, c[0x0][0x228] ;  /* 0x00008a0000087ab9 */ /* 0x000fe20000000800 */
[----:B------:R2:W-:Y:S01]  /*141c0*/  @P4 STG.E desc[UR16][R8.64], R109 ;  /* 0x0000006d08004986 */ /* 0x0005e2000c101910 */
[----:B------:R-:W-:Y:S01]  /*141d0*/  ISETP.LT.AND P4, PT, R14, UR4, !P0 ;  /* 0x000000040e007c0c */ /* 0x000fe2000c781270 */
[----:B------:R-:W-:Y:S01]  /*141e0*/  ULDC UR10, c[0x0][0x228] ;  /* 0x00008a00000a7ab9 */ /* 0x000fe20000000800 */
[----:B------:R-:W-:Y:S01]  /*141f0*/  ISETP.LT.AND P6, PT, R17, UR6, !P0 ;  /* 0x0000000611007c0c */ /* 0x000fe2000c7c1270 */
[----:B------:R4:W-:Y:S01]  /*14200*/  @P5 STG.E desc[UR16][R10.64], R201 ;  /* 0x000000c90a005986 */ /* 0x0009e2000c101910 */
[----:B------:R-:W-:Y:S01]  /*14210*/  ISETP.LT.AND P5, PT, R16, UR8, !P0 ;  /* 0x0000000810007c0c */ /* 0x000fe2000c7a1270 */
[----:B---3--:R-:W-:Y:S01]  /*14220*/  IMAD.WIDE R4, R25, 0x4, R86 ;  /* 0x0000000419047825 */ /* 0x008fe200078e0256 */
[----:B------:R-:W-:Y:S01]  /*14230*/  ISETP.LT.AND P0, PT, R15, UR10, !P0 ;  /* 0x0000000a0f007c0c */ /* 0x000fe2000c701270 */
[----:B------:R-:W-:Y:S01]  /*14240*/  ULDC UR4, c[0x0][0x22c] ;  /* 0x00008b0000047ab9 */ /* 0x000fe20000000800 */
[----:B------:R-:W-:Y:S01]  /*14250*/  ULDC UR6, c[0x0][0x228] ;  /* 0x00008a0000067ab9 */ /* 0x000fe20000000800 */
[----:B------:R-:W-:-:S02]  /*14260*/  VIADD R25, R25, UR28 ;  /* 0x0000001c19197c36 */ /* 0x000fc40008000000 */
[----:B------:R-:W-:Y:S01]  /*14270*/  VIADD R0, R13, 0x2f ;  /* 0x0000002f0d007836 */ /* 0x000fe20000000000 */
[----:B------:R3:W-:Y:S01]  /*14280*/  @P2 STG.E desc[UR16][R4.64], R205 ;  /* 0x000000cd04002986 */ /* 0x0007e2000c101910 */
[C---:B-1----:R-:W-:Y:S01]  /*14290*/  IMAD.WIDE R6, R25.reuse, 0x4, R2 ;  /* 0x0000000419067825 */ /* 0x042fe200078e0202 */
[----:B------:R-:W-:Y:S01]  /*142a0*/  ULDC UR8, c[0x0][0x228] ;  /* 0x00008a0000087ab9 */ /* 0x000fe20000000800 */
[----:B------:R-:W-:Y:S02]  /*142b0*/  ULDC UR10, c[0x0][0x228] ;  /* 0x00008a00000a7ab9 */ /* 0x000fe40000000800 */
[----:B--2---:R-:W-:Y:S01]  /*142c0*/  IMAD.WIDE R8, R25, 0x4, R18 ;  /* 0x0000000419087825 */ /* 0x004fe200078e0212 */
[----:B------:R-:W-:-:S03]  /*142d0*/  ISETP.GE.AND P2, PT, R0, UR4, PT ;  /* 0x0000000400007c0c */ /* 0x000fc6000bf46270 */
[C---:B----4-:R-:W-:Y:S01]  /*142e0*/  IMAD.WIDE R10, R25.reuse, 0x4, R84 ;  /* 0x00000004190a7825 */ /* 0x050fe200078e0254 */
[----:B------:R1:W-:Y:S01]  /*142f0*/  @P4 STG.E desc[UR16][R6.64], R170 ;  /* 0x000000aa06004986 */ /* 0x0003e2000c101910 */
[----:B------:R-:W-:Y:S02]  /*14300*/  ULDC UR4, c[0x0][0x228] ;  /* 0x00008a0000047ab9 */ /* 0x000fe40000000800 */
[----:B------:R-:W-:Y:S01]  /*14310*/  IMAD.WIDE R20, R25, 0x4, R86 ;  /* 0x0000000419147825 */ /* 0x000fe200078e0256 */
[----:B------:R2:W-:Y:S04]  /*14320*/  @P6 STG.E desc[UR16][R8.64], R74 ;  /* 0x0000004a08006986 */ /* 0x0005e8000c101910 */
[----:B------:R4:W-:Y:S01]  /*14330*/  @P5 STG.E desc[UR16][R10.64], R218 ;  /* 0x000000da0a005986 */ /* 0x0009e2000c101910 */
[----:B------:R-:W-:Y:S01]  /*14340*/  ISETP.LT.AND P5, PT, R14, UR4, !P1 ;  /* 0x000000040e007c0c */ /* 0x000fe2000cfa1270 */
[----:B------:R-:W-:-:S02]  /*14350*/  ULDC UR4, c[0x0][0x228] ;  /* 0x00008a0000047ab9 */ /* 0x000fc40000000800 */
[----:B------:R4:W-:Y:S01]  /*14360*/  @P0 STG.E desc[UR16][R20.64], R42 ;  /* 0x0000002a14000986 */ /* 0x0009e2000c101910 */
[----:B------:R-:W-:Y:S01]  /*14370*/  ISETP.LT.AND P0, PT, R17, UR4, !P1 ;  /* 0x0000000411007c0c */ /* 0x000fe2000cf01270 */
[----:B------:R-:W-:Y:S01]  /*14380*/  VIADD R25, R25, UR28 ;  /* 0x0000001c19197c36 */ /* 0x000fe20008000000 */
[----:B------:R-:W-:Y:S01]  /*14390*/  ISETP.LT.AND P4, PT, R16, UR6, !P1 ;  /* 0x0000000610007c0c */ /* 0x000fe2000cf81270 */
[----:B------:R-:W-:Y:S01]  /*143a0*/  VIADD R0, R13, 0x30 ;  /* 0x000000300d007836 */ /* 0x000fe20000000000 */
[----:B------:R-:W-:Y:S01]  /*143b0*/  ISETP.LT.AND P1, PT, R15, UR8, !P1 ;  /* 0x000000080f007c0c */ /* 0x000fe2000cf21270 */
[C---:B---3--:R-:W-:Y:S01]  /*143c0*/  IMAD.WIDE R4, R25.reuse, 0x4, R2 ;  /* 0x0000000419047825 */ /* 0x048fe200078e0202 */
[----:B------:R-:W-:Y:S01]  /*143d0*/  ISETP.LT.AND P6, PT, R14, UR10, !P3 ;  /* 0x0000000a0e007c0c */ /* 0x000fe2000dfc1270 */
[----:B------:R-:W-:Y:S01]  /*143e0*/  ULDC UR4, c[0x0][0x22c] ;  /* 0x00008b0000047ab9 */ /* 0x000fe20000000800 */
[----:B------:R-:W-:Y:S01]  /*143f0*/  ULDC UR6, c[0x0][0x228] ;  /* 0x00008a0000067ab9 */ /* 0x000fe20000000800 */
[C---:B-1----:R-:W-:Y:S01]  /*14400*/  IMAD.WIDE R6, R25.reuse, 0x4, R18 ;  /* 0x0000000419067825 */ /* 0x042fe200078e0212 */
[----:B------:R1:W-:Y:S01]  /*14410*/  @P5 STG.E desc[UR16][R4.64], R142 ;  /* 0x0000008e04005986 */ /* 0x0003e2000c101910 */
[----:B------:R-:W-:Y:S01]  /*14420*/  ISETP.GE.AND P5, PT, R0, UR4, PT ;  /* 0x0000000400007c0c */ /* 0x000fe2000bfa6270 */
[----:B------:R-:W-:Y:S01]  /*14430*/  ULDC UR4, c[0x0][0x228] ;  /* 0x00008a0000047ab9 */ /* 0x000fe20000000800 */
[----:B------:R-:W-:-:S02]  /*14440*/  VIADD R23, R25, UR28 ;  /* 0x0000001c19177c36 */ /* 0x000fc40008000000 */
[C---:B--2---:R-:W-:Y:S01]  /*14450*/  IMAD.WIDE R8, R25.reuse, 0x4, R84 ;  /* 0x0000000419087825 */ /* 0x044fe200078e0254 */
[----:B------:R2:W-:Y:S03]  /*14460*/  @P0 STG.E desc[UR16][R6.64], R110 ;  /* 0x0000006e06000986 */ /* 0x0005e6000c101910 */
[----:B----4-:R-:W-:Y:S01]  /*14470*/  IMAD.WIDE R10, R25, 0x4, R86 ;  /* 0x00000004190a7825 */ /* 0x010fe200078e0256 */
[----:B------:R-:W-:Y:S01]  /*14480*/  ISETP.LT.AND P0, PT, R17, UR4, !P3 ;  /* 0x0000000411007c0c */ /* 0x000fe2000df01270 */
[----:B------:R3:W-:Y:S01]  /*14490*/  @P4 STG.E desc[UR16][R8.64], R202 ;  /* 0x000000ca08004986 */ /* 0x0007e2000c101910 */
[----:B------:R-:W-:Y:S01]  /*144a0*/  ULDC UR4, c[0x0][0x228] ;  /* 0x00008a0000047ab9 */ /* 0x000fe20000000800 */
[----:B------:R-:W-:Y:S01]  /*144b0*/  IMAD.WIDE R20, R23, 0x4, R2 ;  /* 0x0000000417147825 */ /* 0x000fe200078e0202 */
[----:B------:R-:W-:Y:S01]  /*144c0*/  ULDC UR8, c[0x0][0x228] ;  /* 0x00008a0000087ab9 */ /* 0x000fe20000000800 */
[----:B------:R4:W-:Y:S01]  /*144d0*/  @P1 STG.E desc[UR16][R10.64], R206 ;  /* 0x000000ce0a001986 */ /* 0x0009e2000c101910 */
[----:B------:R-:W-:Y:S01]  /*144e0*/  ISETP.LT.AND P1, PT, R16, UR4, !P3 ;  /* 0x0000000410007c0c */ /* 0x000fe2000df21270 */
[----:B------:R-:W-:Y:S01]  /*144f0*/  ULDC UR10, c[0x0][0x228] ;  /* 0x00008a00000a7ab9 */ /* 0x000fe20000000800 */
        /* <DEDUP_REMOVED lines=8> */
[C---:B------:R-:W-:Y:S02]  /*14580*/  VIADD R25, R23.reuse, UR28 ;  /* 0x0000001c17197c36 */ /* 0x040fe40008000000 */
[C---:B--2---:R-:W-:Y:S01]  /*14590*/  IMAD.WIDE R6, R23.reuse, 0x4, R84 ;  /* 0x0000000417067825 */ /* 0x044fe200078e0254 */
[----:B------:R1:W-:Y:S01]  /*145a0*/  @P0 STG.E desc[UR16][R4.64], R75 ;  /* 0x0000004b04000986 */ /* 0x0003e2000c101910 */
[----:B------:R-:W-:Y:S01]  /*145b0*/  ISETP.GE.AND P0, PT, R0, UR4, PT ;  /* 0x0000000400007c0c */ /* 0x000fe2000bf06270 */
[----:B------:R-:W-:Y:S01]  /*145c0*/  ULDC UR4, c[0x0][0x228] ;  /* 0x00008a0000047ab9 */ /* 0x000fe20000000800 */
[----:B---3--:R-:W-:Y:S01]  /*145d0*/  IMAD.WIDE R8, R23, 0x4, R86 ;  /* 0x0000000417087825 */ /* 0x008fe200078e0256 */
[----:B------:R2:W-:Y:S01]  /*145e0*/  @P1 STG.E desc[UR16][R6.64], R219 ;  /* 0x000000db06001986 */ /* 0x0005e2000c101910 */
[----:B------:R-:W-:Y:S01]  /*145f0*/  ULDC UR8, c[0x0][0x228] ;  /* 0x00008a0000087ab9 */ /* 0x000fe20000000800 */
[----:B------:R-:W-:Y:S01]  /*14600*/  ULDC UR10, c[0x0][0x228] ;  /* 0x00008a00000a7ab9 */ /* 0x000fe20000000800 */
[----:B----4-:R-:W-:Y:S01]  /*14610*/  IMAD.WIDE R10, R25, 0x4, R2 ;  /* 0x00000004190a7825 */ /* 0x010fe200078e0202 */
[----:B------:R-:W-:-:S03]  /*14620*/  ISETP.LT.AND P1, PT, R16, UR4, !P2 ;  /* 0x0000000410007c0c */ /* 0x000fc6000d721270 */
[----:B------:R-:W-:Y:S01]  /*14630*/  IMAD.WIDE R20, R25, 0x4, R18 ;  /* 0x0000000419147825 */ /* 0x000fe200078e0212 */
[----:B------:R3:W-:Y:S01]  /*14640*/  @P3 STG.E desc[UR16][R8.64], R43 ;  /* 0x0000002b08003986 */ /* 0x0007e2000c101910 */
[----:B------:R-:W-:Y:S01]  /*14650*/  ULDC UR4, c[0x0][0x228] ;  /* 0x00008a0000047ab9 */ /* 0x000fe20000000800 */
[----:B------:R-:W-:Y:S01]  /*14660*/  ISETP.LT.AND P2, PT, R15, UR6, !P2 ;  /* 0x000000060f007c0c */ /* 0x000fe2000d741270 */
[C---:B------:R-:W-:Y:S01]  /*14670*/  VIADD R27, R25.reuse, UR28 ;  /* 0x0000001c191b7c36 */ /* 0x040fe20008000000 */
[----:B------:R4:W-:Y:S01]  /*14680*/  @P6 STG.E desc[UR16][R10.64], R143 ;  /* 0x0000008f0a006986 */ /* 0x0009e2000c101910 */
[----:B------:R-:W-:Y:S01]  /*14690*/  ISETP.LT.AND P6, PT, R14, UR4, !P5 ;  /* 0x000000040e007c0c */ /* 0x000fe2000efc1270 */
[----:B-1----:R-:W-:Y:S01]  /*146a0*/  IMAD.WIDE R4, R25, 0x4, R84 ;  /* 0x0000000419047825 */ /* 0x002fe200078e0254 */
[----:B------:R-:W-:Y:S01]  /*146b0*/  ISETP.LT.AND P3, PT, R16, UR10, !P5 ;  /* 0x0000000a10007c0c */ /* 0x000fe2000ef61270 */
[----:B------:R1:W-:Y:S01]  /*146c0*/  @P4 STG.E desc[UR16][R20.64], R111 ;  /* 0x0000006f14004986 */ /* 0x0003e2000c101910 */
[----:B------:R-:W-:Y:S01]  /*146d0*/  ISETP.LT.AND P4, PT, R17, UR8, !P5 ;  /* 0x0000000811007c0c */ /* 0x000fe2000ef81270 */
[----:B--2---:R-:W-:Y:S01]  /*146e0*/  IMAD.WIDE R6, R25, 0x4, R86 ;  /* 0x0000000419067825 */ /* 0x004fe200078e0256 */
[----:B------:R-:W-:Y:S01]  /*146f0*/  ISETP.LT.AND P5, PT, R15, UR12, !P5 ;  /* 0x0000000c0f007c0c */ /* 0x000fe2000efa1270 */
[----:B------:R-:W-:Y:S01]  /*14700*/  ULDC UR4, c[0x0][0x22c] ;  /* 0x00008b0000047ab9 */ /* 0x000fe20000000800 */
[----:B------:R-:W-:Y:S01]  /*14710*/  ULDC UR6, c[0x0][0x228] ;  /* 0x00008a0000067ab9 */ /* 0x000fe20000000800 */
[----:B------:R-:W-:-:S02]  /*14720*/  VIADD R0, R13, 0x32 ;  /* 0x000000320d007836 */ /* 0x000fc40000000000 */
[C---:B---3--:R-:W-:Y:S01]  /*14730*/  IMAD.WIDE R8, R27.reuse, 0x4, R2 ;  /* 0x000000041b087825 */ /* 0x048fe200078e0202 */
[----:B------:R-:W-:Y:S01]  /*14740*/  @P1 STG.E desc[UR16][R4.64], R203 ;  /* 0x000000cb04001986 */ /* 0x000fe2000c101910 */
[----:B------:R-:W-:Y:S01]  /*14750*/  ULDC UR8, c[0x0][0x228] ;  /* 0x00008a0000087ab9 */ /* 0x000fe20000000800 */
[----:B------:R-:W-:Y:S01]  /*14760*/  ULDC UR10, c[0x0][0x228] ;  /* 0x00008a00000a7ab9 */ /* 0x000fe20000000800 */
[C---:B----4-:R-:W-:Y:S01]  /*14770*/  IMAD.WIDE R10, R27.reuse, 0x4, R18 ;  /* 0x000000041b0a7825 */ /* 0x050fe200078e0212 */
[----:B------:R-:W-:Y:S03]  /*14780*/  @P2 STG.E desc[UR16][R6.64], R207 ;  /* 0x000000cf06002986 */ /* 0x000fe6000c101910 */
[C---:B-1----:R-:W-:Y:S01]  /*14790*/  IMAD.WIDE R20, R27.reuse, 0x4, R84 ;  /* 0x000000041b147825 */ /* 0x042fe200078e0254 */
[----:B------:R-:W-:Y:S01]  /*147a0*/  ISETP.GE.AND P1, PT, R0, UR4, PT ;  /* 0x0000000400007c0c */ /* 0x000fe2000bf26270 */
[----:B------:R-:W-:Y:S01]  /*147b0*/  @P6 STG.E desc[UR16][R8.64], R76 ;  /* 0x0000004c08006986 */ /* 0x000fe2000c101910 */
[----:B------:R-:W-:Y:S01]  /*147c0*/  ULDC UR4, c[0x0][0x228] ;  /* 0x00008a0000047ab9 */ /* 0x000fe20000000800 */
[----:B------:R-:W-:Y:S01]  /*147d0*/  IMAD.WIDE R22, R27, 0x4, R86 ;  /* 0x000000041b167825 */ /* 0x000fe200078e0256 */
[----:B------:R-:W-:Y:S01]  /*147e0*/  ULDC UR12, c[0x0][0x228] ;  /* 0x00008a00000c7ab9 */ /* 0x000fe20000000800 */
[----:B------:R1:W-:Y:S01]  /*147f0*/  @P4 STG.E desc[UR16][R10.64], R172 ;  /* 0x000000ac0a004986 */ /* 0x0003e2000c101910 */
[----:B------:R-:W-:Y:S01]  /*14800*/  ISETP.LT.AND P4, PT, R16, UR8, !P0 ;  /* 0x0000000810007c0c */ /* 0x000fe2000c781270 */
[----:B------:R-:W-:Y:S01]  /*14810*/  VIADD R0, R13, 0x33 ;  /* 0x000000330d007836 */ /* 0x000fe20000000000 */
[C---:B------:R-:W-:Y:S01]  /*14820*/  ISETP.LT.AND P6, PT, R14.reuse, UR12, !P1 ;  /* 0x0000000c0e007c0c */ /* 0x040fe2000cfc1270 */
[----:B------:R-:W-:Y:S01]  /*14830*/  @P3 STG.E desc[UR16][R20.64], R224 ;  /* 0x000000e014003986 */ /* 0x000fe2000c101910 */
[----:B------:R-:W-:Y:S01]  /*14840*/  ISETP.LT.AND P3, PT, R14, UR4, !P0 ;  /* 0x000000040e007c0c */ /* 0x000fe2000c761270 */
[----:B------:R-:W-:Y:S01]  /*14850*/  ULDC UR4, c[0x0][0x22c] ;  /* 0x00008b0000047ab9 */ /* 0x000fe20000000800 */
[----:B------:R-:W-:Y:S01]  /*14860*/  ULDC UR8, c[0x0][0x228] ;  /* 0x00008a0000087ab9 */ /* 0x000fe20000000800 */
[----:B------:R2:W-:Y:S01]  /*14870*/  @P5 STG.E desc[UR16][R22.64], R44 ;  /* 0x0000002c16005986 */ /* 0x0005e2000c101910 */
[----:B------:R-:W-:Y:S01]  /*14880*/  ISETP.LT.AND P5, PT, R17, UR6, !P0 ;  /* 0x0000000611007c0c */ /* 0x000fe2000c7a1270 */
[----:B------:R-:W-:Y:S01]  /*14890*/  ULDC UR6, c[0x0][0x228] ;  /* 0x00008a0000067ab9 */ /* 0x000fe20000000800 */
[----:B------:R-:W-:Y:S01]  /*148a0*/  ISETP.LT.AND P0, PT, R15, UR10, !P0 ;  /* 0x0000000a0f007c0c */ /* 0x000fe2000c701270 */
[----:B-1----:R-:W-:Y:S01]  /*148b0*/  VIADD R11, R27, UR28 ;  /* 0x0000001c1b0b7c36 */ /* 0x002fe20008000000 */
[----:B------:R-:W-:Y:S01]  /*148c0*/  ISETP.GE.AND P2, PT, R0, UR4, PT ;  /* 0x0000000400007c0c */ /* 0x000fe2000bf46270 */
[----:B------:R-:W-:Y:S01]  /*148d0*/  ULDC UR4, c[0x0][0x228] ;  /* 0x00008a0000047ab9 */ /* 0x000fe20000000800 */
[----:B------:R-:W-:Y:S01]  /*148e0*/  ULDC UR10, c[0x0][0x228] ;  /* 0x00008a00000a7ab9 */ /* 0x000fe20000000800 */
[----:B------:R-:W-:-:S04]  /*148f0*/  IMAD.WIDE R4, R11, 0x4, R2 ;  /* 0x000000040b047825 */ /* 0x000fc800078e0202 */
[C---:B------:R-:W-:Y:S01]  /*14900*/  IMAD.WIDE R6, R11.reuse, 0x4, R18 ;  /* 0x000000040b067825 */ /* 0x040fe200078e0212 */
[----:B------:R1:W-:Y:S03]  /*14910*/  @P3 STG.E desc[UR16][R4.64], R144 ;  /* 0x0000009004003986 */ /* 0x0003e6000c101910 */
[C---:B------:R-:W-:Y:S01]  /*14920*/  IMAD.WIDE R8, R11.reuse, 0x4, R84 ;  /* 0x000000040b087825 */ /* 0x040fe200078e0254 */
[----:B------:R3:W-:Y:S03]  /*14930*/  @P5 STG.E desc[UR16][R6.64], R112 ;  /* 0x0000007006005986 */ /* 0x0007e6000c101910 */
[C---:B--2---:R-:W-:Y:S02]  /*14940*/  VIADD R23, R11.reuse, UR28 ;  /* 0x0000001c0b177c36 */ /* 0x044fe40008000000 */
[----:B------:R-:W-:Y:S01]  /*14950*/  IMAD.WIDE R10, R11, 0x4, R86 ;  /* 0x000000040b0a7825 */ /* 0x000fe200078e0256 */
[----:B------:R2:W-:Y:S01]  /*14960*/  @P4 STG.E desc[UR16][R8.64], R220 ;  /* 0x000000dc08004986 */ /* 0x0005e2000c101910 */
[----:B------:R-:W-:Y:S01]  /*14970*/  ISETP.LT.AND P4, PT, R17, UR4, !P1 ;  /* 0x0000000411007c0c */ /* 0x000fe2000cf81270 */
[----:B------:R-:W-:Y:S01]  /*14980*/  ULDC UR4, c[0x0][0x22c] ;  /* 0x00008b0000047ab9 */ /* 0x000fe20000000800 */
[----:B------:R-:W-:Y:S01]  /*14990*/  IMAD.WIDE R20, R23, 0x4, R2 ;  /* 0x0000000417147825 */ /* 0x000fe200078e0202 */
        /* <DEDUP_REMOVED lines=9> */
[----:B------:R-:W-:Y:S01]  /*14a30*/  IADD3 R0, R13, 0x34, RZ ;  /* 0x000000340d007810 */ /* 0x000fe20007ffe0ff */
[----:B---3--:R-:W-:Y:S01]  /*14a40*/  IMAD.WIDE R6, R23, 0x4, R84 ;  /* 0x0000000417067825 */ /* 0x008fe200078e0254 */
[----:B------:R1:W-:Y:S01]  /*14a50*/  @P4 STG.E desc[UR16][R4.64], R173 ;  /* 0x000000ad04004986 */ /* 0x0003e2000c101910 */
[----:B------:R-:W-:-:S02]  /*14a60*/  ULDC UR8, c[0x0][0x228] ;  /* 0x00008a0000087ab9 */ /* 0x000fc40000000800 */
[C---:B------:R-:W-:Y:S02]  /*14a70*/  VIADD R25, R23.reuse, UR28 ;  /* 0x0000001c17197c36 */ /* 0x040fe40008000000 */
[----:B--2---:R-:W-:Y:S01]  /*14a80*/  IMAD.WIDE R8, R23, 0x4, R86 ;  /* 0x0000000417087825 */ /* 0x004fe200078e0256 */
[----:B------:R-:W-:Y:S01]  /*14a90*/  ISETP.GE.AND P1, PT, R0, UR4, PT ;  /* 0x0000000400007c0c */ /* 0x000fe2000bf26270 */
[----:B------:R2:W-:Y:S01]  /*14aa0*/  @P3 STG.E desc[UR16][R6.64], R225 ;  /* 0x000000e106003986 */ /* 0x0005e2000c101910 */
[----:B------:R-:W-:Y:S01]  /*14ab0*/  ULDC UR4, c[0x0][0x228] ;  /* 0x00008a0000047ab9 */ /* 0x000fe20000000800 */
[C---:B----4-:R-:W-:Y:S01]  /*14ac0*/  IMAD.WIDE R10, R25.reuse, 0x4, R2 ;  /* 0x00000004190a7825 */ /* 0x050fe200078e0202 */
[----:B------:R-:W-:Y:S01]  /*14ad0*/  ULDC UR10, c[0x0][0x228] ;  /* 0x00008a00000a7ab9 */ /* 0x000fe20000000800 */
[----:B------:R3:W-:Y:S01]  /*14ae0*/  @P0 STG.E desc[UR16][R8.64], R45 ;  /* 0x0000002d08000986 */ /* 0x0007e2000c101910 */
[----:B------:R-:W-:Y:S01]  /*14af0*/  ISETP.LT.AND P0, PT, R16, UR4, !P2 ;  /* 0x0000000410007c0c */ /* 0x000fe2000d701270 */
[----:B------:R-:W-:Y:S01]  /*14b00*/  IMAD.WIDE R20, R25, 0x4, R18 ;  /* 0x0000000419147825 */ /* 0x000fe200078e0212 */
[----:B------:R-:W-:Y:S01]  /*14b10*/  ULDC UR4, c[0x0][0x228] ;  /* 0x00008a0000047ab9 */ /* 0x000fe20000000800 */
[----:B------:R4:W-:Y:S01]  /*14b20*/  @P6 STG.E desc[UR16][R10.64], R145 ;  /* 0x000000910a006986 */ /* 0x0009e2000c101910 */
[----:B------:R-:W-:Y:S01]  /*14b30*/  ISETP.LT.AND P2, PT, R15, UR4, !P2 ;  /* 0x000000040f007c0c */ /* 0x000fe2000d741270 */
[----:B------:R-:W-:Y:S01]  /*14b40*/  VIADD R0, R13, 0x35 ;  /* 0x000000350d007836 */ /* 0x000fe20000000000 */
[----:B------:R-:W-:Y:S01]  /*14b50*/  ISETP.LT.AND P4, PT, R14, UR6, !P1 ;  /* 0x000000060e007c0c */ /* 0x000fe2000cf81270 */
[----:B------:R4:W-:Y:S01]  /*14b60*/  @P5 STG.E desc[UR16][R20.64], R113 ;  /* 0x0000007114005986 */ /* 0x0009e2000c101910 */
[----:B------:R-:W-:Y:S01]  /*14b70*/  ISETP.LT.AND P5, PT, R17, UR8, !P1 ;  /* 0x0000000811007c0c */ /* 0x000fe2000cfa1270 */
[C---:B------:R-:W-:Y:S01]  /*14b80*/  VIADD R23, R25.reuse, UR28 ;  /* 0x0000001c19177c36 */ /* 0x040fe20008000000 */
[----:B------:R-:W-:Y:S01]  /*14b90*/  ISETP.LT.AND P6, PT, R16, UR10, !P1 ;  /* 0x0000000a10007c0c */ /* 0x000fe2000cfc1270 */
[----:B-1----:R-:W-:Y:S01]  /*14ba0*/  IMAD.WIDE R4, R25, 0x4, R84 ;  /* 0x0000000419047825 */ /* 0x002fe200078e0254 */
[----:B------:R-:W-:Y:S01]  /*14bb0*/  ISETP.GE.AND P3, PT, R0, UR7, PT ;  /* 0x0000000700007c0c */ /* 0x000fe2000bf66270 */
[----:B------:R-:W-:Y:S01]  /*14bc0*/  ULDC UR4, c[0x0][0x228] ;  /* 0x00008a0000047ab9 */ /* 0x000fe20000000800 */
[----:B------:R-:W-:Y:S01]  /*14bd0*/  ULDC UR6, c[0x0][0x228] ;  /* 0x00008a0000067ab9 */ /* 0x000fe20000000800 */
[----:B------:R-:W-:Y:S01]  /*14be0*/  VIADD R0, R13, 0x36 ;  /* 0x000000360d007836 */ /* 0x000fe20000000000 */
[----:B------:R-:W-:Y:S01]  /*14bf0*/  ULDC UR8, c[0x0][0x228] ;  /* 0x00008a0000087ab9 */ /* 0x000fe20000000800 */
[----:B--2---:R-:W-:Y:S01]  /*14c00*/  IMAD.WIDE R6, R25, 0x4, R86 ;  /* 0x0000000419067825 */ /* 0x004fe200078e0256 */
[----:B------:R1:W-:Y:S01]  /*14c10*/  @P0 STG.E desc[UR16][R4.64], R221 ;  /* 0x000000dd04000986 */ /* 0x0003e2000c101910 */
[----:B------:R-:W-:Y:S01]  /*14c20*/  ISETP.LT.AND P1, PT, R15, UR4, !P1 ;  /* 0x000000040f007c0c */ /* 0x000fe2000cf21270 */
[----:B------:R-:W-:Y:S01]  /*14c30*/  ULDC UR4, c[0x0][0x228] ;  /* 0x00008a0000047ab9 */ /* 0x000fe20000000800 */
[----:B---3--:R-:W-:Y:S01]  /*14c40*/  IMAD.WIDE R8, R23, 0x4, R2 ;  /* 0x0000000417087825 */ /* 0x008fe200078e0202 */
[----:B------:R-:W-:-:S03]  /*14c50*/  ISETP.GE.AND P0, PT, R0, UR5, PT ;  /* 0x0000000500007c0c */ /* 0x000fc6000bf06270 */
[C---:B----4-:R-:W-:Y:S01]  /*14c60*/  IMAD.WIDE R10, R23.reuse, 0x4, R18 ;  /* 0x00000004170a7825 */ /* 0x050fe200078e0212 */
[----:B------:R-:W-:Y:S01]  /*14c70*/  @P2 STG.E desc[UR16][R6.64], R209 ;  /* 0x000000d106002986 */ /* 0x000fe2000c101910 */
[----:B------:R-:W-:Y:S02]  /*14c80*/  ULDC UR5, c[0x0][0x228] ;  /* 0x00008a0000057ab9 */ /* 0x000fe40000000800 */
[----:B------:R-:W-:Y:S01]  /*14c90*/  IMAD.WIDE R20, R23, 0x4, R84 ;  /* 0x0000000417147825 */ /* 0x000fe200078e0254 */
[----:B------:R-:W-:Y:S01]  /*14ca0*/  @P4 STG.E desc[UR16][R8.64], R78 ;  /* 0x0000004e08004986 */ /* 0x000fe2000c101910 */
[----:B------:R-:W-:Y:S01]  /*14cb0*/  ISETP.LT.AND P2, PT, R14, UR4, !P3 ;  /* 0x000000040e007c0c */ /* 0x000fe2000df41270 */
[----:B------:R-:W-:Y:S01]  /*14cc0*/  ULDC UR7, c[0x0][0x228] ;  /* 0x00008a0000077ab9 */ /* 0x000fe20000000800 */
[----:B------:R-:W-:Y:S01]  /*14cd0*/  ISETP.LT.AND P4, PT, R17, UR5, !P3 ;  /* 0x0000000511007c0c */ /* 0x000fe2000df81270 */
[----:B------:R-:W-:Y:S01]  /*14ce0*/  @P5 STG.E desc[UR16][R10.64], R174 ;  /* 0x000000ae0a005986 */ /* 0x000fe2000c101910 */
[----:B------:R-:W-:Y:S01]  /*14cf0*/  ISETP.LT.AND P5, PT, R16, UR6, !P3 ;  /* 0x0000000610007c0c */ /* 0x000fe2000dfa1270 */
[----:B-1----:R-:W-:Y:S01]  /*14d00*/  IMAD.WIDE R4, R23, 0x4, R86 ;  /* 0x0000000417047825 */ /* 0x002fe200078e0256 */
[----:B------:R-:W-:Y:S01]  /*14d10*/  ISETP.LT.AND P3, PT, R15, UR7, !P3 ;  /* 0x000000070f007c0c */ /* 0x000fe2000df61270 */
[----:B------:R1:W-:Y:S01]  /*14d20*/  @P6 STG.E desc[UR16][R20.64], R226 ;  /* 0x000000e214006986 */ /* 0x0003e2000c101910 */
[----:B------:R-:W-:Y:S01]  /*14d30*/  ULDC UR4, c[0x0][0x228] ;  /* 0x00008a0000047ab9 */ /* 0x000fe20000000800 */
[----:B------:R-:W-:Y:S01]  /*14d40*/  ULDC UR5, c[0x0][0x228] ;  /* 0x00008a0000057ab9 */ /* 0x000fe20000000800 */
[----:B------:R-:W-:Y:S01]  /*14d50*/  VIADD R0, R13, 0x37 ;  /* 0x000000370d007836 */ /* 0x000fe20000000000 */
[----:B------:R2:W-:Y:S01]  /*14d60*/  @P1 STG.E desc[UR16][R4.64], R46 ;  /* 0x0000002e04001986 */ /* 0x0005e2000c101910 */
[----:B------:R-:W-:Y:S01]  /*14d70*/  ULDC UR6, c[0x0][0x228] ;  /* 0x00008a0000067ab9 */ /* 0x000fe20000000800 */
[----:B------:R-:W-:Y:S01]  /*14d80*/  ULDC UR7, c[0x0][0x228] ;  /* 0x00008a0000077ab9 */ /* 0x000fe20000000800 */
[----:B-1----:R-:W-:-:S04]  /*14d90*/  VIADD R21, R23, UR28 ;  /* 0x0000001c17157c36 */ /* 0x002fc80008000000 */
[----:B------:R-:W-:-:S04]  /*14da0*/  IMAD.WIDE R6, R21, 0x4, R2 ;  /* 0x0000000415067825 */ /* 0x000fc800078e0202 */
[C---:B------:R-:W-:Y:S01]  /*14db0*/  IMAD.WIDE R8, R21.reuse, 0x4, R18 ;  /* 0x0000000415087825 */ /* 0x040fe200078e0212 */
[----:B------:R1:W-:Y:S03]  /*14dc0*/  @P2 STG.E desc[UR16][R6.64], R146 ;  /* 0x0000009206002986 */ /* 0x0003e6000c101910 */
[C---:B------:R-:W-:Y:S02]  /*14dd0*/  VIADD R25, R21.reuse, UR28 ;  /* 0x0000001c15197c36 */ /* 0x040fe40008000000 */
[C---:B------:R-:W-:Y:S01]  /*14de0*/  IMAD.WIDE R10, R21.reuse, 0x4, R84 ;  /* 0x00000004150a7825 */ /* 0x040fe200078e0254 */
[----:B------:R3:W-:Y:S03]  /*14df0*/  @P4 STG.E desc[UR16][R8.64], R114 ;  /* 0x0000007208004986 */ /* 0x0007e6000c101910 */
[----:B------:R-:W-:Y:S01]  /*14e00*/  IMAD.WIDE R20, R21, 0x4, R86 ;  /* 0x0000000415147825 */ /* 0x000fe200078e0256 */
[----:B------:R-:W-:Y:S01]  /*14e10*/  @P5 STG.E desc[UR16][R10.64], R222 ;  /* 0x000000de0a005986 */ /* 0x000fe2000c101910 */
[----:B------:R-:W-:Y:S01]  /*14e20*/  ISETP.LT.AND P6, PT, R14, UR8, !P0 ;  /* 0x000000080e007c0c */ /* 0x000fe2000c7c1270 */
[----:B------:R-:W-:-:S02]  /*14e30*/  ULDC UR8, c[0x0][0x228] ;  /* 0x00008a0000087ab9 */ /* 0x000fc40000000800 */
[----:B------:R-:W-:Y:S01]  /*14e40*/  @P3 STG.E desc[UR16][R20.64], R210 ;  /* 0x000000d214003986 */ /* 0x000fe2000c101910 */
[----:B------:R-:W-:Y:S01]  /*14e50*/  ISETP.LT.AND P3, PT, R17, UR4, !P0 ;  /* 0x0000000411007c0c */ /* 0x000fe2000c761270 */
[C---:B------:R-:W-:Y:S01]  /*14e60*/  IMAD.WIDE R22, R25.reuse, 0x4, R2 ;  /* 0x0000000419167825 */ /* 0x040fe200078e0202 */
[----:B------:R-:W-:Y:S01]  /*14e70*/  ISETP.LT.AND P4, PT, R16, UR5, !P0 ;  /* 0x0000000510007c0c */ /* 0x000fe2000c781270 */
[----:B------:R-:W-:Y:S01]  /*14e80*/  ULDC UR4, c[0x0][0x228] ;  /* 0x00008a0000047ab9 */ /* 0x000fe20000000800 */
[----:B------:R-:W-:Y:S01]  /*14e90*/  ISETP.GE.AND P1, PT, R0, UR15, PT ;  /* 0x0000000f00007c0c */ /* 0x000fe2000bf26270 */
[----:B--2---:R-:W-:Y:S01]  /*14ea0*/  IMAD.WIDE R4, R25, 0x4, R18 ;  /* 0x0000000419047825 */ /* 0x004fe200078e0212 */
[----:B------:R-:W-:Y:S01]  /*14eb0*/  ISETP.LT.AND P0, PT, R15, UR6, !P0 ;  /* 0x000000060f007c0c */ /* 0x000fe2000c701270 */
[----:B------:R-:W-:Y:S02]  /*14ec0*/  ULDC UR5, c[0x0][0x228] ;  /* 0x00008a0000057ab9 */ /* 0x000fe40000000800 */
[----:B-1----:R-:W-:Y:S01]  /*14ed0*/  IMAD.WIDE R6, R25, 0x4, R84 ;  /* 0x0000000419067825 */ /* 0x002fe200078e0254 */
[----:B------:R1:W-:Y:S01]  /*14ee0*/  @P6 STG.E desc[UR16][R22.64], R79 ;  /* 0x0000004f16006986 */ /* 0x0003e2000c101910 */
[----:B------:R-:W-:Y:S01]  /*14ef0*/  ISETP.LT.AND P5, PT, R14, UR7, !P1 ;  /* 0x000000070e007c0c */ /* 0x000fe2000cfa1270 */
[----:B------:R-:W-:Y:S01]  /*14f00*/  ULDC UR6, c[0x0][0x228] ;  /* 0x00008a0000067ab9 */ /* 0x000fe20000000800 */
[----:B------:R-:W-:Y:S01]  /*14f10*/  VIADD R0, R13, 0x38 ;  /* 0x000000380d007836 */ /* 0x000fe20000000000 */
[----:B------:R-:W-:Y:S01]  /*14f20*/  @P3 STG.E desc[UR16][R4.64], R175 ;  /* 0x000000af04003986 */ /* 0x000fe2000c101910 */
[----:B---3--:R-:W-:Y:S01]  /*14f30*/  IMAD.WIDE R8, R25, 0x4, R86 ;  /* 0x0000000419087825 */ /* 0x008fe200078e0256 */
[----:B------:R-:W-:Y:S01]  /*14f40*/  ISETP.LT.AND P6, PT, R17, UR4, !P1 ;  /* 0x0000000411007c0c */ /* 0x000fe2000cfc1270 */
[----:B------:R-:W-:Y:S01]  /*14f50*/  ULDC UR4, c[0x0][0x228] ;  /* 0x00008a0000047ab9 */ /* 0x000fe20000000800 */
[----:B------:R-:W-:Y:S01]  /*14f60*/  @P4 STG.E desc[UR16][R6.64], R227 ;  /* 0x000000e306004986 */ /* 0x000fe2000c101910 */
[----:B------:R-:W-:Y:S01]  /*14f70*/  VIADD R12, R13, 0x39 ;  /* 0x000000390d0c7836 */ /* 0x000fe20000000000 */
[----:B------:R-:W-:-:S02]  /*14f80*/  ULDC UR7, c[0x0][0x228] ;  /* 0x00008a0000077ab9 */ /* 0x000fc40000000800 */
[----:B------:R-:W2:Y:S01]  /*14f90*/  LDS.128 R4, [R252] ;  /* 0x00000000fc047984 */ /* 0x000ea20000000c00 */
[----:B-1----:R-:W-:Y:S01]  /*14fa0*/  VIADD R23, R25, UR28 ;  /* 0x0000001c19177c36 */ /* 0x002fe20008000000 */
[----:B------:R-:W-:-:S03]  /*14fb0*/  ISETP.GE.AND P2, PT, R0, UR13, PT ;  /* 0x0000000d00007c0c */ /* 0x000fc6000bf46270 */
[----:B------:R-:W-:Y:S01]  /*14fc0*/  IMAD.WIDE R10, R23, 0x4, R2 ;  /* 0x00000004170a7825 */ /* 0x000fe200078e0202 */
[----:B------:R1:W-:Y:S01]  /*14fd0*/  @P0 STG.E desc[UR16][R8.64], R47 ;  /* 0x0000002f08000986 */ /* 0x0003e2000c101910 */
[----:B------:R-:W-:Y:S01]  /*14fe0*/  ISETP.LT.AND P3, PT, R16, UR4, !P1 ;  /* 0x0000000410007c0c */ /* 0x000fe2000cf61270 */
[----:B------:R-:W-:Y:S01]  /*14ff0*/  ULDC UR4, c[0x0][0x228] ;  /* 0x00008a0000047ab9 */ /* 0x000fe20000000800 */
[----:B------:R-:W-:Y:S01]  /*15000*/  ISETP.LT.AND P0, PT, R15, UR5, !P1 ;  /* 0x000000050f007c0c */ /* 0x000fe2000cf01270 */
[----:B------:R3:W-:Y:S01]  /*15010*/  @P5 STG.E desc[UR16][R10.64], R147 ;  /* 0x000000930a005986 */ /* 0x0007e2000c101910 */
[----:B------:R-:W-:Y:S01]  /*15020*/  ISETP.LT.AND P4, PT, R14, UR6, !P2 ;  /* 0x000000060e007c0c */ /* 0x000fe2000d781270 */
[----:B------:R-:W-:Y:S01]  /*15030*/  IMAD.WIDE R20, R23, 0x4, R18 ;  /* 0x0000000417147825 */ /* 0x000fe200078e0212 */
[----:B------:R-:W-:Y:S01]  /*15040*/  ISETP.LT.AND P5, PT, R17, UR4, !P2 ;  /* 0x0000000411007c0c */ /* 0x000fe2000d7a1270 */
[----:B------:R-:W-:Y:S02]  /*15050*/  ULDC UR4, c[0x0][0x228] ;  /* 0x00008a0000047ab9 */ /* 0x000fe40000000800 */
[C---:B------:R-:W-:Y:S01]  /*15060*/  VIADD R29, R23.reuse, UR28 ;  /* 0x0000001c171d7c36 */ /* 0x040fe20008000000 */
[----:B------:R4:W-:Y:S01]  /*15070*/  @P6 STG.E desc[UR16][R20.64], R115 ;  /* 0x0000007314006986 */ /* 0x0009e2000c101910 */
[----:B-1----:R-:W-:Y:S01]  /*15080*/  IMAD.WIDE R8, R23, 0x4, R84 ;  /* 0x0000000417087825 */ /* 0x002fe200078e0254 */
[----:B------:R-:W-:Y:S01]  /*15090*/  ISETP.LT.AND P6, PT, R16, UR7, !P2 ;  /* 0x0000000710007c0c */ /* 0x000fe2000d7c1270 */
[----:B------:R-:W-:Y:S01]  /*150a0*/  ULDC UR5, c[0x0][0x228] ;  /* 0x00008a0000057ab9 */ /* 0x000fe20000000800 */
[----:B------:R-:W-:Y:S01]  /*150b0*/  ISETP.LT.AND P1, PT, R15, UR8, !P2 ;  /* 0x000000080f007c0c */ /* 0x000fe2000d721270 */
[----:B---3--:R-:W-:Y:S01]  /*150c0*/  IMAD.WIDE R10, R23, 0x4, R86 ;  /* 0x00000004170a7825 */ /* 0x008fe200078e0256 */
[----:B------:R-:W-:Y:S01]  /*150d0*/  ISETP.GE.AND P2, PT, R12, UR11, PT ;  /* 0x0000000b0c007c0c */ /* 0x000fe2000bf46270 */
[----:B------:R1:W-:Y:S01]  /*150e0*/  @P3 STG.E desc[UR16][R8.64], R223 ;  /* 0x000000df08003986 */ /* 0x0003e2000c101910 */
[----:B------:R-:W-:Y:S01]  /*150f0*/  ULDC UR6, c[0x0][0x228] ;  /* 0x00008a0000067ab9 */ /* 0x000fe20000000800 */
[----:B------:R-:W-:Y:S01]  /*15100*/  IMAD.WIDE R22, R29, 0x4, R18 ;  /* 0x000000041d167825 */ /* 0x000fe200078e0212 */
[----:B------:R-:W-:-:S03]  /*15110*/  ULDC UR7, c[0x0][0x228] ;  /* 0x00008a0000077ab9 */ /* 0x000fc60000000800 */
[----:B----4-:R-:W-:Y:S01]  /*15120*/  IMAD.WIDE R20, R29, 0x4, R2 ;  /* 0x000000041d147825 */ /* 0x010fe200078e0202 */
[----:B------:R3:W-:Y:S01]  /*15130*/  @P0 STG.E desc[UR16][R10.64], R211 ;  /* 0x000000d30a000986 */ /* 0x0007e2000c101910 */
[----:B------:R-:W-:Y:S01]  /*15140*/  ISETP.LT.AND P0, PT, R14, UR4, !P2 ;  /* 0x000000040e007c0c */ /* 0x000fe2000d701270 */
[----:B------:R-:W-:Y:S02]  /*15150*/  ULDC UR4, c[0x0][0x228] ;  /* 0x00008a0000047ab9 */ /* 0x000fe40000000800 */
[----:B------:R4:W-:Y:S01]  /*15160*/  @P4 STG.E desc[UR16][R20.64], R176 ;  /* 0x000000b014004986 */ /* 0x0009e2000c101910 */
[----:B------:R-:W-:Y:S01]  /*15170*/  ISETP.LT.AND P4, PT, R17, UR5, !P2 ;  /* 0x0000000511007c0c */ /* 0x000fe2000d781270 */
[C---:B------:R-:W-:Y:S01]  /*15180*/  IMAD.WIDE R24, R29.reuse, 0x4, R84 ;  /* 0x000000041d187825 */ /* 0x040fe200078e0254 */
[----:B------:R-:W-:Y:S01]  /*15190*/  ULDC UR5, c[0x0][0x228] ;  /* 0x00008a0000057ab9 */ /* 0x000fe20000000800 */
[----:B------:R2:W-:Y:S01]  /*151a0*/  @P5 STG.E desc[UR16][R22.64], R80 ;  /* 0x0000005016005986 */ /* 0x0005e2000c101910 */
[----:B------:R-:W-:Y:S01]  /*151b0*/  ISETP.LT.AND P5, PT, R16, UR6, !P2 ;  /* 0x0000000610007c0c */ /* 0x000fe2000d7a1270 */
[----:B------:R-:W-:Y:S01]  /*151c0*/  IMAD.WIDE R26, R29, 0x4, R86 ;  /* 0x000000041d1a7825 */ /* 0x000fe200078e0256 */
[----:B------:R-:W-:-:S03]  /*151d0*/  ISETP.LT.AND P2, PT, R15, UR4, !P2 ;  /* 0x000000040f007c0c */ /* 0x000fc6000d741270 */
[----:B------:R-:W-:Y:S01]  /*151e0*/  VIADD R0, R13, 0x3a ;  /* 0x0000003a0d007836 */ /* 0x000fe20000000000 */
[----:B------:R-:W-:Y:S01]  /*151f0*/  @P6 STG.E desc[UR16][R24.64], R232 ;  /* 0x000000e818006986 */ /* 0x000fe2000c101910 */
[----:B------:R-:W-:Y:S01]  /*15200*/  VIADD R29, R29, UR28 ;  /* 0x0000001c1d1d7c36 */ /* 0x000fe20008000000 */
[----:B------:R-:W-:Y:S01]  /*15210*/  ULDC UR4, c[0x0][0x228] ;  /* 0x00008a0000047ab9 */ /* 0x000fe20000000800 */
[----:B------:R-:W-:Y:S02]  /*15220*/  ULDC UR6, c[0x0][0x228] ;  /* 0x00008a0000067ab9 */ /* 0x000fe40000000800 */
[C---:B-1----:R-:W-:Y:S01]  /*15230*/  IMAD.WIDE R8, R29.reuse, 0x4, R2 ;  /* 0x000000041d087825 */ /* 0x042fe200078e0202 */
[----:B------:R1:W-:Y:S03]  /*15240*/  @P1 STG.E desc[UR16][R26.64], R48 ;  /* 0x000000301a001986 */ /* 0x0003e6000c101910 */
[----:B---3--:R-:W-:Y:S01]  /*15250*/  IMAD.WIDE R10, R29, 0x4, R18 ;  /* 0x000000041d0a7825 */ /* 0x008fe200078e0212 */
[----:B------:R-:W-:-:S03]  /*15260*/  ISETP.GE.AND P3, PT, R0, UR9, PT ;  /* 0x0000000900007c0c */ /* 0x000fc6000bf66270 */
[C---:B----4-:R-:W-:Y:S01]  /*15270*/  IMAD.WIDE R20, R29.reuse, 0x4, R84 ;  /* 0x000000041d147825 */ /* 0x050fe200078e0254 */
[----:B------:R3:W-:Y:S03]  /*15280*/  @P0 STG.E desc[UR16][R8.64], R116 ;  /* 0x0000007408000986 */ /* 0x0007e6000c101910 */
[----:B--2---:R-:W-:Y:S01]  /*15290*/  IMAD.WIDE R22, R29, 0x4, R86 ;  /* 0x000000041d167825 */ /* 0x004fe200078e0256 */
[----:B------:R2:W-:Y:S01]  /*152a0*/  @P4 STG.E desc[UR16][R10.64], R180 ;  /* 0x000000b40a004986 */ /* 0x0005e2000c101910 */
[----:B------:R-:W-:Y:S01]  /*152b0*/  ISETP.LT.AND P6, PT, R14, UR5, !P3 ;  /* 0x000000050e007c0c */ /* 0x000fe2000dfc1270 */
[----:B------:R-:W-:Y:S02]  /*152c0*/  ULDC UR5, c[0x0][0x228] ;  /* 0x00008a0000057ab9 */ /* 0x000fe40000000800 */
[----:B------:R4:W-:Y:S04]  /*152d0*/  @P5 STG.E desc[UR16][R20.64], R52 ;  /* 0x0000003414005986 */ /* 0x0009e8000c101910 */
[----:B------:R4:W-:Y:S01]  /*152e0*/  @P2 STG.E desc[UR16][R22.64], R4 ;  /* 0x0000000416002986 */ /* 0x0009e2000c101910 */
[----:B------:R-:W-:Y:S01]  /*152f0*/  ISETP.LT.AND P2, PT, R17, UR4, !P3 ;  /* 0x0000000411007c0c */ /* 0x000fe2000df41270 */
[----:B------:R-:W-:-:S02]  /*15300*/  ULDC UR4, c[0x0][0x228] ;  /* 0x00008a0000047ab9 */ /* 0x000fc40000000800 */
[----:B------:R-:W-:Y:S01]  /*15310*/  ISETP.LT.AND P4, PT, R16, UR4, !P3 ;  /* 0x0000000410007c0c */ /* 0x000fe2000df81270 */
[----:B-1----:R-:W-:Y:S01]  /*15320*/  VIADD R27, R29, UR28 ;  /* 0x0000001c1d1b7c36 */ /* 0x002fe20008000000 */
[----:B------:R-:W-:Y:S01]  /*15330*/  ISETP.LT.AND P3, PT, R15, UR5, !P3 ;  /* 0x000000050f007c0c */ /* 0x000fe2000df61270 */
[----:B------:R-:W-:Y:S01]  /*15340*/  ULDC UR4, c[0x0][0x228] ;  /* 0x00008a0000047ab9 */ /* 0x000fe20000000800 */
[----:B------:R-:W-:Y:S01]  /*15350*/  IADD3 R0, R13, 0x3b, RZ ;  /* 0x0000003b0d007810 */ /* 0x000fe20007ffe0ff */
[C---:B------:R-:W-:Y:S01]  /*15360*/  IMAD.WIDE R24, R27.reuse, 0x4, R2 ;  /* 0x000000041b187825 */ /* 0x040fe200078e0202 */
[----:B------:R-:W-:Y:S02]  /*15370*/  ULDC UR5, c[0x0][0x228] ;  /* 0x00008a0000057ab9 */ /* 0x000fe40000000800 */
[----:B------:R-:W-:Y:S01]  /*15380*/  ISETP.GE.AND P1, PT, R0, UR27, PT ;  /* 0x0000001b00007c0c */ /* 0x000fe2000bf26270 */
[----:B---3--:R-:W-:Y:S01]  /*15390*/  IMAD.WIDE R8, R27, 0x4, R18 ;  /* 0x000000041b087825 */ /* 0x008fe200078e0212 */
[----:B------:R1:W-:Y:S03]  /*153a0*/  @P6 STG.E desc[UR16][R24.64], R177 ;  /* 0x000000b118006986 */ /* 0x0003e6000c101910 */
[----:B------:R-:W-:-:S02]  /*153b0*/  VIADD R0, R13, 0x3f ;  /* 0x0000003f0d007836 */ /* 0x000fc40000000000 */
[----:B--2---:R-:W-:Y:S01]  /*153c0*/  IMAD.WIDE R10, R27, 0x4, R84 ;  /* 0x000000041b0a7825 */ /* 0x004fe200078e0254 */
[----:B------:R-:W-:-:S03]  /*153d0*/  ISETP.LT.AND P5, PT, R14, UR6, !P1 ;  /* 0x000000060e007c0c */ /* 0x000fc6000cfa1270 */
[----:B----4-:R-:W-:Y:S01]  /*153e0*/  IMAD.WIDE R20, R27, 0x4, R86 ;  /* 0x000000041b147825 */ /* 0x010fe200078e0256 */
[----:B------:R2:W-:Y:S01]  /*153f0*/  @P2 STG.E desc[UR16][R8.64], R81 ;  /* 0x0000005108002986 */ /* 0x0005e2000c101910 */
[----:B------:R-:W-:Y:S01]  /*15400*/  ISETP.LT.AND P6, PT, R17, UR7, !P1 ;  /* 0x0000000711007c0c */ /* 0x000fe2000cfc1270 */
[----:B------:R-:W-:Y:S01]  /*15410*/  ULDC UR6, c[0x0][0x228] ;  /* 0x00008a0000067ab9 */ /* 0x000fe20000000800 */
[----:B------:R-:W-:Y:S01]  /*15420*/  ISETP.GE.AND P0, PT, R0, UR25, PT ;  /* 0x0000001900007c0c */ /* 0x000fe2000bf06270 */
[----:B------:R3:W-:Y:S01]  /*15430*/  @P4 STG.E desc[UR16][R10.64], R233 ;  /* 0x000000e90a004986 */ /* 0x0007e2000c101910 */
[----:B------:R-:W-:Y:S01]  /*15440*/  VIADD R29, R27, UR28 ;  /* 0x0000001c1b1d7c36 */ /* 0x000fe20008000000 */
[----:B------:R-:W-:Y:S01]  /*15450*/  ULDC UR7, c[0x0][0x228] ;  /* 0x00008a0000077ab9 */ /* 0x000fe20000000800 */
[----:B------:R-:W-:Y:S01]  /*15460*/  VIADD R0, R13, 0x3c ;  /* 0x0000003c0d007836 */ /* 0x000fe20000000000 */
[----:B------:R4:W-:Y:S01]  /*15470*/  @P3 STG.E desc[UR16][R20.64], R49 ;  /* 0x0000003114003986 */ /* 0x0009e2000c101910 */
[----:B------:R-:W-:Y:S01]  /*15480*/  ISETP.LT.AND P3, PT, R16, UR4, !P1 ;  /* 0x0000000410007c0c */ /* 0x000fe2000cf61270 */
[----:B------:R-:W-:Y:S01]  /*15490*/  IMAD.WIDE R22, R29, 0x4, R2 ;  /* 0x000000041d167825 */ /* 0x000fe200078e0202 */
[----:B------:R-:W-:Y:S01]  /*154a0*/  ULDC UR4, c[0x0][0x228] ;  /* 0x00008a0000047ab9 */ /* 0x000fe20000000800 */
[----:B------:R-:W-:-:S02]  /*154b0*/  ISETP.GE.AND P2, PT, R0, UR23, PT ;  /* 0x0000001700007c0c */ /* 0x000fc4000bf46270 */
[----:B-1----:R-:W-:Y:S01]  /*154c0*/  IMAD.WIDE R24, R29, 0x4, R18 ;  /* 0x000000041d187825 */ /* 0x002fe200078e0212 */
[----:B------:R-:W-:Y:S01]  /*154d0*/  ISETP.LT.AND P1, PT, R15, UR5, !P1 ;  /* 0x000000050f007c0c */ /* 0x000fe2000cf21270 */
[----:B------:R-:W-:Y:S01]  /*154e0*/  ULDC UR5, c[0x0][0x228] ;  /* 0x00008a0000057ab9 */ /* 0x000fe20000000800 */
[----:B------:R1:W-:Y:S01]  /*154f0*/  @P5 STG.E desc[UR16][R22.64], R117 ;  /* 0x0000007516005986 */ /* 0x0003e2000c101910 */
[----:B------:R-:W-:Y:S01]  /*15500*/  ISETP.LT.AND P4, PT, R14, UR4, !P2 ;  /* 0x000000040e007c0c */ /* 0x000fe2000d781270 */
[----:B--2---:R-:W-:Y:S01]  /*15510*/  IMAD.WIDE R8, R29, 0x4, R84 ;  /* 0x000000041d087825 */ /* 0x004fe200078e0254 */
[----:B------:R-:W-:Y:S01]  /*15520*/  ISETP.LT.AND P5, PT, R17, UR5, !P2 ;  /* 0x0000000511007c0c */ /* 0x000fe2000d7a1270 */
[----:B------:R2:W-:Y:S02]  /*15530*/  @P6 STG.E desc[UR16][R24.64], R181 ;  /* 0x000000b518006986 */ /* 0x0005e4000c101910 */
[----:B------:R-:W-:Y:S01]  /*15540*/  VIADD R0, R13, 0x3d ;  /* 0x0000003d0d007836 */ /* 0x000fe20000000000 */
[----:B------:R-:W-:Y:S01]  /*15550*/  ISETP.LT.AND P6, PT, R16, UR6, !P2 ;  /* 0x0000000610007c0c */ /* 0x000fe2000d7c1270 */
[----:B---3--:R-:W-:Y:S01]  /*15560*/  IMAD.WIDE R10, R29, 0x4, R86 ;  /* 0x000000041d0a7825 */ /* 0x008fe200078e0256 */
[----:B------:R-:W-:Y:S01]  /*15570*/  ISETP.LT.AND P2, PT, R15, UR7, !P2 ;  /* 0x000000070f007c0c */ /* 0x000fe2000d741270 */
[----:B------:R-:W-:Y:S01]  /*15580*/  @P3 STG.E desc[UR16][R8.64], R53 ;  /* 0x0000003508003986 */ /* 0x000fe2000c101910 */
[----:B------:R-:W-:Y:S01]  /*15590*/  ULDC UR4, c[0x0][0x228] ;  /* 0x00008a0000047ab9 */ /* 0x000fe20000000800 */
[----:B------:R-:W-:Y:S01]  /*155a0*/  VIADD R29, R29, UR28 ;  /* 0x0000001c1d1d7c36 */ /* 0x000fe20008000000 */
[----:B------:R-:W-:Y:S01]  /*155b0*/  ISETP.GE.AND P3, PT, R0, UR21, PT ;  /* 0x0000001500007c0c */ /* 0x000fe2000bf66270 */
[----:B------:R-:W-:Y:S01]  /*155c0*/  VIADD R0, R13, 0x3e ;  /* 0x0000003e0d007836 */ /* 0x000fe20000000000 */
[----:B------:R-:W-:Y:S01]  /*155d0*/  ULDC UR5, c[0x0][0x228] ;  /* 0x00008a0000057ab9 */ /* 0x000fe20000000800 */
[----:B------:R-:W-:Y:S01]  /*155e0*/  IMAD.WIDE R12, R29, 0x4, R2 ;  /* 0x000000041d0c7825 */ /* 0x000fe200078e0202 */
[----:B------:R3:W-:Y:S01]  /*155f0*/  @P1 STG.E desc[UR16][R10.64], R5 ;  /* 0x000000050a001986 */ /* 0x0007e2000c101910 */
[----:B------:R-:W-:-:S02]  /*15600*/  ULDC UR6, c[0x0][0x228] ;  /* 0x00008a0000067ab9 */ /* 0x000fc40000000800 */
[C---:B----4-:R-:W-:Y:S01]  /*15610*/  IMAD.WIDE R20, R29.reuse, 0x4, R18 ;  /* 0x000000041d147825 */ /* 0x050fe200078e0212 */
[----:B------:R-:W-:Y:S03]  /*15620*/  @P4 STG.E desc[UR16][R12.64], R178 ;  /* 0x000000b20c004986 */ /* 0x000fe6000c101910 */
[C---:B-1----:R-:W-:Y:S01]  /*15630*/  IMAD.WIDE R22, R29.reuse, 0x4, R84 ;  /* 0x000000041d167825 */ /* 0x042fe200078e0254 */
[----:B------:R-:W-:Y:S01]  /*15640*/  @P5 STG.E desc[UR16][R20.64], R82 ;  /* 0x0000005214005986 */ /* 0x000fe2000c101910 */
[----:B------:R-:W-:Y:S01]  /*15650*/  ISETP.LT.AND P5, PT, R14, UR4, !P3 ;  /* 0x000000040e007c0c */ /* 0x000fe2000dfa1270 */
[----:B------:R-:W-:Y:S01]  /*15660*/  ULDC UR4, c[0x0][0x228] ;  /* 0x00008a0000047ab9 */ /* 0x000fe20000000800 */
[----:B--2---:R-:W-:Y:S01]  /*15670*/  IMAD.WIDE R24, R29, 0x4, R86 ;  /* 0x000000041d187825 */ /* 0x004fe200078e0256 */
[----:B------:R1:W-:Y:S01]  /*15680*/  @P6 STG.E desc[UR16][R22.64], R234 ;  /* 0x000000ea16006986 */ /* 0x0003e2000c101910 */
[----:B------:R-:W-:-:S02]  /*15690*/  ISETP.GE.AND P1, PT, R0, UR19, PT ;  /* 0x0000001300007c0c */ /* 0x000fc4000bf26270 */
[----:B------:R-:W-:Y:S01]  /*156a0*/  ISETP.LT.AND P4, PT, R16, UR4, !P3 ;  /* 0x0000000410007c0c */ /* 0x000fe2000df81270 */
[----:B------:R-:W-:Y:S01]  /*156b0*/  @P2 STG.E desc[UR16][R24.64], R50 ;  /* 0x0000003218002986 */ /* 0x000fe2000c101910 */
[----:B------:R-:W-:Y:S01]  /*156c0*/  ISETP.LT.AND P2, PT, R17, UR5, !P3 ;  /* 0x0000000511007c0c */ /* 0x000fe2000df41270 */
[----:B------:R-:W-:Y:S01]  /*156d0*/  ULDC UR4, c[0x0][0x228] ;  /* 0x00008a0000047ab9 */ /* 0x000fe20000000800 */
[----:B------:R-:W-:Y:S01]  /*156e0*/  ULDC UR5, c[0x0][0x228] ;  /* 0x00008a0000057ab9 */ /* 0x000fe20000000800 */
[----:B------:R-:W-:Y:S01]  /*156f0*/  ISETP.LT.AND P3, PT, R15, UR4, !P3 ;  /* 0x000000040f007c0c */ /* 0x000fe2000df61270 */
[----:B------:R-:W-:Y:S01]  /*15700*/  VIADD R29, R29, UR28 ;  /* 0x0000001c1d1d7c36 */ /* 0x000fe20008000000 */
[----:B------:R-:W-:Y:S01]  /*15710*/  ISETP.LT.AND P6, PT, R14, UR5, !P1 ;  /* 0x000000050e007c0c */ /* 0x000fe2000cfc1270 */
[----:B------:R-:W-:Y:S01]  /*15720*/  ULDC UR4, c[0x0][0x228] ;  /* 0x00008a0000047ab9 */ /* 0x000fe20000000800 */
[----:B------:R-:W-:Y:S01]  /*15730*/  ULDC UR5, c[0x0][0x228] ;  /* 0x00008a0000057ab9 */ /* 0x000fe20000000800 */
[----:B---3--:R-:W-:-:S04]  /*15740*/  IMAD.WIDE R4, R29, 0x4, R2 ;  /* 0x000000041d047825 */ /* 0x008fc800078e0202 */
[C---:B-1----:R-:W-:Y:S02]  /*15750*/  VIADD R23, R29.reuse, UR28 ;  /* 0x0000001c1d177c36 */ /* 0x042fe40008000000 */
[C---:B------:R-:W-:Y:S01]  /*15760*/  IMAD.WIDE R8, R29.reuse, 0x4, R18 ;  /* 0x000000041d087825 */ /* 0x040fe200078e0212 */
[----:B------:R1:W-:Y:S03]  /*15770*/  @P5 STG.E desc[UR16][R4.64], R118 ;  /* 0x0000007604005986 */ /* 0x0003e6000c101910 */
[C---:B------:R-:W-:Y:S01]  /*15780*/  IMAD.WIDE R10, R29.reuse, 0x4, R84 ;  /* 0x000000041d0a7825 */ /* 0x040fe200078e0254 */
[----:B------:R2:W-:Y:S03]  /*15790*/  @P2 STG.E desc[UR16][R8.64], R182 ;  /* 0x000000b608002986 */ /* 0x0005e6000c101910 */
[----:B------:R-:W-:Y:S01]  /*157a0*/  IMAD.WIDE R12, R29, 0x4, R86 ;  /* 0x000000041d0c7825 */ /* 0x000fe200078e0256 */
[----:B------:R3:W-:Y:S03]  /*157b0*/  @P4 STG.E desc[UR16][R10.64], R54 ;  /* 0x000000360a004986 */ /* 0x0007e6000c101910 */
[----:B------:R-:W-:Y:S01]  /*157c0*/  IMAD.WIDE R20, R23, 0x4, R2 ;  /* 0x0000000417147825 */ /* 0x000fe200078e0202 */
[C---:B------:R-:W-:Y:S01]  /*157d0*/  ISETP.LT.AND P2, PT, R17.reuse, UR4, !P1 ;  /* 0x0000000411007c0c */ /* 0x040fe2000cf41270 */
[----:B------:R4:W-:Y:S01]  /*157e0*/  @P3 STG.E desc[UR16][R12.64], R6 ;  /* 0x000000060c003986 */ /* 0x0009e2000c101910 */
[----:B------:R-:W-:Y:S01]  /*157f0*/  ISETP.LT.AND P4, PT, R17, UR5, !P0 ;  /* 0x0000000511007c0c */ /* 0x000fe2000c781270 */
[----:B------:R-:W-:Y:S01]  /*15800*/  ULDC UR4, c[0x0][0x228] ;  /* 0x00008a0000047ab9 */ /* 0x000fe20000000800 */
[----:B------:R-:W-:Y:S01]  /*15810*/  ULDC UR5, c[0x0][0x228] ;  /* 0x00008a0000057ab9 */ /* 0x000fe20000000800 */
[----:B------:R4:W-:Y:S01]  /*15820*/  @P6 STG.E desc[UR16][R20.64], R179 ;  /* 0x000000b314006986 */ /* 0x0009e2000c101910 */
[----:B------:R-:W-:Y:S01]  /*15830*/  ISETP.LT.AND P6, PT, R16, UR4, !P1 ;  /* 0x0000000410007c0c */ /* 0x000fe2000cfc1270 */
[----:B------:R-:W-:Y:S01]  /*15840*/  ULDC UR4, c[0x0][0x228] ;  /* 0x00008a0000047ab9 */ /* 0x000fe20000000800 */
[----:B------:R-:W-:Y:S01]  /*15850*/  ISETP.LT.AND P5, PT, R14, UR6, !P0 ;  /* 0x000000060e007c0c */ /* 0x000fe2000c7a1270 */
[----:B------:R-:W-:Y:S01]  /*15860*/  ULDC UR6, c[0x0][0x228] ;  /* 0x00008a0000067ab9 */ /* 0x000fe20000000800 */
[----:B------:R-:W-:-:S02]  /*15870*/  ISETP.LT.AND P1, PT, R15, UR5, !P1 ;  /* 0x000000050f007c0c */ /* 0x000fc4000cf21270 */
[----:B------:R-:W-:Y:S01]  /*15880*/  ISETP.LT.AND P3, PT, R16, UR6, !P0 ;  /* 0x0000000610007c0c */ /* 0x000fe2000c761270 */
[----:B------:R-:W-:Y:S01]  /*15890*/  VIADD R17, R23, UR28 ;  /* 0x0000001c17117c36 */ /* 0x000fe20008000000 */
[----:B------:R-:W-:Y:S01]  /*158a0*/  ISETP.LT.AND P0, PT, R15, UR4, !P0 ;  /* 0x000000040f007c0c */ /* 0x000fe2000c701270 */
[----:B-1----:R-:W-:-:S04]  /*158b0*/  IMAD.WIDE R4, R23, 0x4, R18 ;  /* 0x0000000417047825 */ /* 0x002fc800078e0212 */
[C---:B--2---:R-:W-:Y:S01]  /*158c0*/  IMAD.WIDE R8, R23.reuse, 0x4, R84 ;  /* 0x0000000417087825 */ /* 0x044fe200078e0254 */
[----:B------:R4:W-:Y:S03]  /*158d0*/  @P2 STG.E desc[UR16][R4.64], R83 ;  /* 0x0000005304002986 */ /* 0x0009e6000c101910 */
[----:B---3--:R-:W-:Y:S01]  /*158e0*/  IMAD.WIDE R10, R23, 0x4, R86 ;  /* 0x00000004170a7825 */ /* 0x008fe200078e0256 */
[----:B------:R4:W-:Y:S03]  /*158f0*/  @P6 STG.E desc[UR16][R8.64], R235 ;  /* 0x000000eb08006986 */ /* 0x0009e6000c101910 */
[C---:B------:R-:W-:Y:S01]  /*15900*/  IMAD.WIDE R2, R17.reuse, 0x4, R2 ;  /* 0x0000000411027825 */ /* 0x040fe200078e0202 */
[----:B------:R4:W-:Y:S03]  /*15910*/  @P1 STG.E desc[UR16][R10.64], R51 ;  /* 0x000000330a001986 */ /* 0x0009e6000c101910 */
[C---:B------:R-:W-:Y:S01]  /*15920*/  IMAD.WIDE R18, R17.reuse, 0x4, R18 ;  /* 0x0000000411127825 */ /* 0x040fe200078e0212 */
[----:B------:R4:W-:Y:S03]  /*15930*/  @P5 STG.E desc[UR16][R2.64], R119 ;  /* 0x0000007702005986 */ /* 0x0009e6000c101910 */
[C---:B------:R-:W-:Y:S01]  /*15940*/  IMAD.WIDE R84, R17.reuse, 0x4, R84 ;  /* 0x0000000411547825 */ /* 0x040fe200078e0254 */
[----:B------:R4:W-:Y:S04]  /*15950*/  @P4 STG.E desc[UR16][R18.64], R183 ;  /* 0x000000b712004986 */ /* 0x0009e8000c101910 */
[----:B------:R4:W-:Y:S01]  /*15960*/  @P3 STG.E desc[UR16][R84.64], R55 ;  /* 0x0000003754003986 */ /* 0x0009e2000c101910 */
[----:B------:R-:W-:Y:S01]  /*15970*/  IMAD.WIDE R86, R17, 0x4, R86 ;  /* 0x0000000411567825 */ /* 0x000fe200078e0256 */
[----:B------:R-:W-:Y:S06]  /*15980*/  @!P0 EXIT ;  /* 0x000000000000894d */ /* 0x000fec0003800000 */
[----:B------:R-:W-:Y:S01]  /*15990*/  STG.E desc[UR16][R86.64], R7 ;  /* 0x0000000756007986 */ /* 0x000fe2000c101910 */
[----:B------:R-:W-:Y:S05]  /*159a0*/  EXIT ;  /* 0x000000000000794d */ /* 0x000fea0003800000 */
.L_x_2:
[----:B------:R-:W-:-:S00]  /*159b0*/  BRA `(.L_x_2) ;  /* 0xfffffffc00fc7947 */ /* 0x000fc0000383ffff */
[----:B------:R-:W-:-:S00]  /*159c0*/  NOP ;  /* 0x0000000000007918 */ /* 0x000fc00000000000 */
        /* <DEDUP_REMOVED lines=11> */
.L_x_3:


//--------------------- .nv.shared.matmul_kernel  --------------------------
	.section	.nv.shared.matmul_kernel,"aw",@nobits
	.sectionflags	@""
	.align	16
	.zero		1024


//--------------------- .nv.shared.reserved.0     --------------------------
	.section	.nv.shared.reserved.0,"aw",@nobits
	.weak		__nv_reservedSMEM_offset_0_alias
	.size		__nv_reservedSMEM_offset_0_alias, 0, 0
	.other		__nv_reservedSMEM_offset_0_alias,@"STO_CUDA_RESERVED_SHARED STV_DEFAULT"
__nv_reservedSMEM_offset_0_alias:
	.zero		0


//--------------------- .nv.constant0.matmul_kernel --------------------------
	.section	.nv.constant0.matmul_kernel,"a",@progbits
	.sectionflags	@""
	.align	4
.nv.constant0.matmul_kernel:
	.zero		608


//--------------------- SYMBOLS --------------------------

	.type		.nv.reservedSmem.offset0,@object
	.size		.nv.reservedSmem.offset0,0x4
